//
// Generated by NVIDIA NVVM Compiler
//
// Compiler Build ID: CL-36424714
// Cuda compilation tools, release 13.0, V13.0.88
// Based on NVVM 20.0.0
//

.version 9.0
.target sm_100
.address_size 64

	// .globl	_Z20kernelGenerarTableroPiiiiiii
.extern .func  (.param .b32 func_retval0) vprintf
(
	.param .b64 vprintf_param_0,
	.param .b64 vprintf_param_1
)
;
.global .align 4 .b8 precalc_xorwow_matrix[102400];
.global .align 4 .b8 precalc_xorwow_offset_matrix[102400];
.global .align 4 .b8 mrg32k3aM1[2304];
.global .align 4 .b8 mrg32k3aM2[2304];
.global .align 4 .b8 mrg32k3aM1SubSeq[2016];
.global .align 4 .b8 mrg32k3aM2SubSeq[2016];
.global .align 4 .b8 mrg32k3aM1Seq[2304];
.global .align 4 .b8 mrg32k3aM2Seq[2304];
.const .align 8 .b8 __cr_lgamma_table[72];
.const .align 4 .u32 hiloX;
// _ZZ20kernelGenerarTableroPiiiiiiiE12t_compartido has been demoted
// _ZZ11kernelBombaPiiiiE12t_compartido has been demoted
// _ZZ9kernelTNTPiiiiE12t_compartido has been demoted
// _ZZ18kernelRompeCabezasPiiiiiE12t_compartido has been demoted
// _ZZ26kernelReemplazarPosicionesPiiiiiS_E12t_compartido has been demoted
// _ZZ22kernelEncontrarCaminosPiiiS_iPbiE12t_compartido has been demoted
// _ZZ20kernelEncontrarBombaPiiiiS_S_E12t_compartido has been demoted
// _ZZ30kernelEncontrarRompecabezasTNTPiiiiS_iiE12t_compartido has been demoted
.global .align 1 .b8 $str[47] = {32, 70, 91, 37, 100, 93, 32, 67, 91, 37, 100, 93, 32, 100, 105, 109, 40, 37, 100, 44, 32, 37, 100, 41, 32, 124, 32, 105, 100, 32, 61, 32, 37, 100, 32, 124, 32, 112, 111, 115, 32, 61, 32, 37, 100, 10};
.global .align 1 .b8 $str$1[43] = {105, 100, 32, 61, 32, 37, 100, 32, 124, 32, 112, 111, 115, 32, 61, 32, 37, 100, 32, 124, 32, 118, 97, 108, 111, 114, 32, 99, 111, 109, 112, 97, 114, 116, 105, 100, 111, 91, 37, 100, 93, 10};
.global .align 1 .b8 $str$2[65] = {72, 105, 108, 111, 32, 37, 100, 32, 124, 32, 105, 100, 61, 37, 100, 32, 124, 32, 116, 97, 98, 108, 101, 114, 111, 32, 99, 111, 109, 112, 97, 114, 116, 105, 100, 111, 32, 61, 32, 37, 100, 32, 124, 32, 116, 97, 98, 108, 101, 114, 111, 32, 110, 111, 114, 109, 97, 108, 32, 61, 32, 37, 100, 10};
.global .align 1 .b8 $str$3[45] = {72, 105, 108, 111, 32, 37, 100, 32, 104, 97, 32, 101, 110, 116, 114, 97, 100, 111, 32, 97, 32, 98, 117, 115, 99, 97, 114, 32, 99, 97, 109, 105, 110, 111, 32, 91, 37, 100, 93, 91, 37, 100, 93, 10};
.global .align 1 .b8 $str$4[86] = {10, 68, 69, 82, 69, 67, 72, 65, 32, 77, 69, 77, 79, 82, 73, 65, 32, 67, 79, 77, 80, 65, 82, 84, 73, 68, 65, 32, 45, 32, 80, 111, 115, 65, 117, 120, 91, 37, 100, 93, 32, 104, 105, 108, 111, 91, 37, 100, 93, 32, 112, 111, 115, 73, 100, 32, 61, 32, 37, 100, 32, 45, 32, 66, 108, 111, 113, 117, 101, 91, 37, 100, 93, 91, 37, 100, 93, 32, 61, 32, 40, 37, 100, 41, 10};
.global .align 1 .b8 $str$5[79] = {10, 67, 111, 110, 100, 105, 99, 105, 111, 110, 32, 68, 69, 82, 69, 67, 72, 65, 32, 108, 108, 101, 118, 97, 32, 97, 32, 108, 97, 32, 112, 111, 115, 105, 99, 105, 111, 110, 91, 37, 100, 93, 32, 100, 101, 115, 100, 101, 32, 112, 111, 115, 91, 37, 100, 93, 32, 104, 105, 108, 111, 32, 37, 100, 32, 99, 111, 110, 32, 99, 111, 108, 111, 114, 32, 37, 100, 10};
.global .align 1 .b8 $str$6[29] = {10, 65, 66, 65, 74, 79, 32, 45, 32, 77, 69, 77, 32, 67, 79, 77, 80, 65, 82, 84, 73, 68, 65, 32, 91, 37, 100, 93};
.global .align 1 .b8 $str$7[58] = {10, 65, 118, 97, 110, 122, 97, 32, 97, 32, 108, 97, 32, 112, 111, 115, 32, 100, 101, 32, 65, 66, 65, 74, 79, 32, 91, 37, 100, 93, 32, 117, 108, 116, 105, 109, 97, 32, 112, 111, 115, 105, 99, 105, 111, 110, 32, 37, 100, 32, 104, 105, 108, 111, 32, 37, 100};
.global .align 1 .b8 $str$8[43] = {10, 73, 90, 81, 85, 73, 69, 82, 68, 65, 32, 67, 79, 77, 80, 65, 82, 84, 73, 68, 65, 32, 91, 37, 100, 93, 32, 45, 32, 80, 111, 115, 32, 115, 104, 97, 114, 101, 100, 32, 37, 100};
.global .align 1 .b8 $str$9[75] = {10, 73, 90, 81, 85, 73, 69, 82, 68, 65, 32, 77, 69, 77, 79, 82, 73, 65, 32, 67, 79, 77, 80, 65, 82, 84, 73, 68, 65, 32, 45, 32, 104, 105, 108, 111, 32, 37, 100, 32, 118, 97, 108, 111, 114, 32, 116, 97, 98, 108, 101, 114, 111, 32, 99, 111, 109, 112, 97, 114, 116, 105, 100, 111, 32, 45, 45, 62, 32, 40, 37, 100, 41, 10};
.global .align 1 .b8 $str$10[40] = {10, 65, 118, 97, 110, 122, 97, 32, 97, 32, 108, 97, 32, 112, 111, 115, 32, 73, 90, 81, 85, 73, 69, 82, 68, 65, 32, 91, 37, 100, 93, 32, 104, 105, 108, 111, 32, 37, 100};
.global .align 1 .b8 $str$11[59] = {10, 65, 82, 82, 73, 66, 65, 32, 77, 101, 109, 111, 114, 105, 97, 32, 99, 111, 109, 112, 97, 114, 116, 105, 100, 97, 32, 91, 37, 100, 93, 32, 117, 108, 116, 105, 109, 97, 32, 112, 111, 115, 105, 99, 105, 111, 110, 32, 37, 100, 32, 104, 105, 108, 111, 32, 37, 100};
.global .align 1 .b8 $str$12[56] = {10, 65, 118, 97, 110, 122, 97, 32, 97, 32, 108, 97, 32, 112, 111, 115, 32, 65, 82, 82, 73, 66, 65, 32, 91, 37, 100, 93, 32, 117, 108, 116, 105, 109, 97, 32, 112, 111, 115, 105, 99, 105, 111, 110, 32, 37, 100, 32, 104, 105, 108, 111, 32, 37, 100};
.global .align 1 .b8 $str$13[22] = {10, 78, 117, 109, 101, 114, 111, 32, 101, 108, 101, 109, 101, 110, 116, 111, 115, 32, 37, 100, 10};
.global .align 1 .b8 $str$14[25] = {10, 67, 97, 109, 105, 110, 111, 32, 69, 78, 67, 79, 78, 84, 82, 65, 68, 79, 32, 91, 37, 100, 93, 10};
.global .align 1 .b8 $str$15[58] = {10, 67, 97, 109, 105, 110, 111, 32, 110, 111, 32, 101, 110, 99, 111, 110, 116, 114, 97, 100, 111, 32, 100, 101, 115, 100, 101, 32, 108, 97, 32, 112, 111, 115, 105, 99, 105, 111, 110, 32, 37, 100, 32, 105, 110, 100, 101, 120, 32, 118, 97, 108, 101, 32, 37, 100, 10};
.global .align 1 .b8 $str$16[46] = {10, 67, 97, 109, 98, 105, 97, 109, 111, 115, 32, 108, 97, 32, 112, 111, 115, 105, 99, 105, 111, 110, 32, 37, 100, 32, 100, 101, 108, 32, 116, 97, 98, 108, 101, 114, 111, 32, 99, 111, 110, 32, 37, 100, 10};
.global .align 1 .b8 $str$17[15] = {10, 68, 69, 67, 95, 73, 78, 68, 69, 88, 32, 37, 100, 10};
.global .align 1 .b8 $str$18[28] = {72, 105, 108, 111, 32, 37, 100, 32, 101, 110, 116, 114, 97, 32, 97, 32, 97, 115, 105, 103, 110, 97, 114, 32, 66, 58, 32};
.global .align 1 .b8 $str$19[31] = {69, 110, 116, 114, 111, 32, 104, 105, 108, 111, 32, 37, 100, 32, 101, 32, 105, 110, 99, 114, 101, 109, 101, 110, 116, 111, 32, 37, 100, 10};
.global .align 1 .b8 $str$20[22] = {67, 111, 110, 116, 97, 100, 111, 114, 32, 84, 78, 84, 32, 45, 32, 82, 67, 32, 37, 100, 10};

.visible .entry _Z20kernelGenerarTableroPiiiiiii(
	.param .u64 .ptr .align 1 _Z20kernelGenerarTableroPiiiiiii_param_0,
	.param .u32 _Z20kernelGenerarTableroPiiiiiii_param_1,
	.param .u32 _Z20kernelGenerarTableroPiiiiiii_param_2,
	.param .u32 _Z20kernelGenerarTableroPiiiiiii_param_3,
	.param .u32 _Z20kernelGenerarTableroPiiiiiii_param_4,
	.param .u32 _Z20kernelGenerarTableroPiiiiiii_param_5,
	.param .u32 _Z20kernelGenerarTableroPiiiiiii_param_6
)
{
	.local .align 8 .b8 	__local_depot0[48];
	.reg .b64 	%SP;
	.reg .b64 	%SPL;
	.reg .pred 	%p<68>;
	.reg .b32 	%r<1215>;
	.reg .b64 	%rd<27>;
	// demoted variable
	.shared .align 4 .b8 _ZZ20kernelGenerarTableroPiiiiiiiE12t_compartido[40];
	mov.u64 	%SPL, __local_depot0;
	ld.param.u64 	%rd10, [_Z20kernelGenerarTableroPiiiiiii_param_0];
	ld.param.u32 	%r542, [_Z20kernelGenerarTableroPiiiiiii_param_1];
	ld.param.u32 	%r543, [_Z20kernelGenerarTableroPiiiiiii_param_2];
	ld.param.u32 	%r544, [_Z20kernelGenerarTableroPiiiiiii_param_3];
	ld.param.u32 	%r545, [_Z20kernelGenerarTableroPiiiiiii_param_4];
	mov.u32 	%r546, %ctaid.x;
	mov.u32 	%r547, %ntid.x;
	mov.u32 	%r548, %tid.x;
	mad.lo.s32 	%r549, %r546, %r547, %r548;
	mov.u32 	%r550, %ctaid.y;
	mov.u32 	%r551, %ntid.y;
	mov.u32 	%r552, %tid.y;
	mad.lo.s32 	%r553, %r550, %r551, %r552;
	mad.lo.s32 	%r554, %r545, %r549, %r553;
	setp.gt.s32 	%p1, %r544, %r545;
	mad.lo.s32 	%r555, %r544, %r553, %r549;
	selp.b32 	%r556, %r551, %r547, %p1;
	selp.b32 	%r1, %r555, %r554, %p1;
	mad.lo.s32 	%r2, %r556, %r552, %r548;
	setp.le.s32 	%p2, %r545, %r553;
	setp.le.s32 	%p3, %r544, %r549;
	or.pred  	%p4, %p3, %p2;
	@%p4 bra 	$L__BB0_117;
	add.u64 	%rd1, %SPL, 0;
	cvt.s64.s32 	%rd2, %r1;
	xor.b32  	%r557, %r542, -1429050551;
	mul.lo.s32 	%r558, %r557, 1099087573;
	setp.gt.s32 	%p5, %r542, -1;
	selp.b32 	%r559, -644748465, -1947113066, %p5;
	add.s32 	%r560, %r559, %r558;
	add.s32 	%r3, %r560, 6615241;
	add.s32 	%r951, %r558, 123456789;
	st.local.v2.u32 	[%rd1], {%r3, %r951};
	xor.b32  	%r561, %r558, 362436069;
	add.s32 	%r562, %r559, 521288629;
	st.local.v2.u32 	[%rd1+8], {%r561, %r562};
	xor.b32  	%r563, %r559, 88675123;
	add.s32 	%r947, %r558, 5783321;
	st.local.v2.u32 	[%rd1+16], {%r563, %r947};
	setp.eq.s32 	%p6, %r1, 0;
	@%p6 bra 	$L__BB0_116;
	mov.b32 	%r934, 0;
	mov.u64 	%rd13, precalc_xorwow_matrix;
	mov.u64 	%rd26, %rd2;
$L__BB0_3:
	mov.u64 	%rd3, %rd26;
	and.b64  	%rd4, %rd3, 3;
	setp.eq.s64 	%p7, %rd4, 0;
	@%p7 bra 	$L__BB0_115;
	mul.wide.u32 	%rd12, %r934, 3200;
	add.s64 	%rd5, %rd13, %rd12;
	mov.b32 	%r947, 0;
	mov.u32 	%r948, %r947;
	mov.u32 	%r949, %r947;
	mov.u32 	%r950, %r947;
	mov.u32 	%r951, %r947;
	mov.u32 	%r940, %r947;
$L__BB0_5:
	mul.wide.u32 	%rd14, %r940, 4;
	add.s64 	%rd15, %rd1, %rd14;
	ld.local.u32 	%r15, [%rd15+4];
	shl.b32 	%r16, %r940, 5;
	mov.b32 	%r946, 0;
$L__BB0_6:
	.pragma "nounroll";
	shr.u32 	%r567, %r15, %r946;
	and.b32  	%r568, %r567, 1;
	setp.eq.b32 	%p8, %r568, 1;
	not.pred 	%p9, %p8;
	add.s32 	%r569, %r16, %r946;
	mul.lo.s32 	%r570, %r569, 5;
	mul.wide.u32 	%rd16, %r570, 4;
	add.s64 	%rd6, %rd5, %rd16;
	@%p9 bra 	$L__BB0_8;
	ld.global.u32 	%r571, [%rd6];
	xor.b32  	%r951, %r951, %r571;
	ld.global.u32 	%r572, [%rd6+4];
	xor.b32  	%r950, %r950, %r572;
	ld.global.u32 	%r573, [%rd6+8];
	xor.b32  	%r949, %r949, %r573;
	ld.global.u32 	%r574, [%rd6+12];
	xor.b32  	%r948, %r948, %r574;
	ld.global.u32 	%r575, [%rd6+16];
	xor.b32  	%r947, %r947, %r575;
$L__BB0_8:
	and.b32  	%r577, %r567, 2;
	setp.eq.s32 	%p10, %r577, 0;
	@%p10 bra 	$L__BB0_10;
	ld.global.u32 	%r578, [%rd6+20];
	xor.b32  	%r951, %r951, %r578;
	ld.global.u32 	%r579, [%rd6+24];
	xor.b32  	%r950, %r950, %r579;
	ld.global.u32 	%r580, [%rd6+28];
	xor.b32  	%r949, %r949, %r580;
	ld.global.u32 	%r581, [%rd6+32];
	xor.b32  	%r948, %r948, %r581;
	ld.global.u32 	%r582, [%rd6+36];
	xor.b32  	%r947, %r947, %r582;
$L__BB0_10:
	and.b32  	%r584, %r567, 4;
	setp.eq.s32 	%p11, %r584, 0;
	@%p11 bra 	$L__BB0_12;
	ld.global.u32 	%r585, [%rd6+40];
	xor.b32  	%r951, %r951, %r585;
	ld.global.u32 	%r586, [%rd6+44];
	xor.b32  	%r950, %r950, %r586;
	ld.global.u32 	%r587, [%rd6+48];
	xor.b32  	%r949, %r949, %r587;
	ld.global.u32 	%r588, [%rd6+52];
	xor.b32  	%r948, %r948, %r588;
	ld.global.u32 	%r589, [%rd6+56];
	xor.b32  	%r947, %r947, %r589;
$L__BB0_12:
	and.b32  	%r591, %r567, 8;
	setp.eq.s32 	%p12, %r591, 0;
	@%p12 bra 	$L__BB0_14;
	ld.global.u32 	%r592, [%rd6+60];
	xor.b32  	%r951, %r951, %r592;
	ld.global.u32 	%r593, [%rd6+64];
	xor.b32  	%r950, %r950, %r593;
	ld.global.u32 	%r594, [%rd6+68];
	xor.b32  	%r949, %r949, %r594;
	ld.global.u32 	%r595, [%rd6+72];
	xor.b32  	%r948, %r948, %r595;
	ld.global.u32 	%r596, [%rd6+76];
	xor.b32  	%r947, %r947, %r596;
$L__BB0_14:
	and.b32  	%r598, %r567, 16;
	setp.eq.s32 	%p13, %r598, 0;
	@%p13 bra 	$L__BB0_16;
	ld.global.u32 	%r599, [%rd6+80];
	xor.b32  	%r951, %r951, %r599;
	ld.global.u32 	%r600, [%rd6+84];
	xor.b32  	%r950, %r950, %r600;
	ld.global.u32 	%r601, [%rd6+88];
	xor.b32  	%r949, %r949, %r601;
	ld.global.u32 	%r602, [%rd6+92];
	xor.b32  	%r948, %r948, %r602;
	ld.global.u32 	%r603, [%rd6+96];
	xor.b32  	%r947, %r947, %r603;
$L__BB0_16:
	and.b32  	%r605, %r567, 32;
	setp.eq.s32 	%p14, %r605, 0;
	@%p14 bra 	$L__BB0_18;
	ld.global.u32 	%r606, [%rd6+100];
	xor.b32  	%r951, %r951, %r606;
	ld.global.u32 	%r607, [%rd6+104];
	xor.b32  	%r950, %r950, %r607;
	ld.global.u32 	%r608, [%rd6+108];
	xor.b32  	%r949, %r949, %r608;
	ld.global.u32 	%r609, [%rd6+112];
	xor.b32  	%r948, %r948, %r609;
	ld.global.u32 	%r610, [%rd6+116];
	xor.b32  	%r947, %r947, %r610;
$L__BB0_18:
	and.b32  	%r612, %r567, 64;
	setp.eq.s32 	%p15, %r612, 0;
	@%p15 bra 	$L__BB0_20;
	ld.global.u32 	%r613, [%rd6+120];
	xor.b32  	%r951, %r951, %r613;
	ld.global.u32 	%r614, [%rd6+124];
	xor.b32  	%r950, %r950, %r614;
	ld.global.u32 	%r615, [%rd6+128];
	xor.b32  	%r949, %r949, %r615;
	ld.global.u32 	%r616, [%rd6+132];
	xor.b32  	%r948, %r948, %r616;
	ld.global.u32 	%r617, [%rd6+136];
	xor.b32  	%r947, %r947, %r617;
$L__BB0_20:
	and.b32  	%r619, %r567, 128;
	setp.eq.s32 	%p16, %r619, 0;
	@%p16 bra 	$L__BB0_22;
	ld.global.u32 	%r620, [%rd6+140];
	xor.b32  	%r951, %r951, %r620;
	ld.global.u32 	%r621, [%rd6+144];
	xor.b32  	%r950, %r950, %r621;
	ld.global.u32 	%r622, [%rd6+148];
	xor.b32  	%r949, %r949, %r622;
	ld.global.u32 	%r623, [%rd6+152];
	xor.b32  	%r948, %r948, %r623;
	ld.global.u32 	%r624, [%rd6+156];
	xor.b32  	%r947, %r947, %r624;
$L__BB0_22:
	and.b32  	%r626, %r567, 256;
	setp.eq.s32 	%p17, %r626, 0;
	@%p17 bra 	$L__BB0_24;
	ld.global.u32 	%r627, [%rd6+160];
	xor.b32  	%r951, %r951, %r627;
	ld.global.u32 	%r628, [%rd6+164];
	xor.b32  	%r950, %r950, %r628;
	ld.global.u32 	%r629, [%rd6+168];
	xor.b32  	%r949, %r949, %r629;
	ld.global.u32 	%r630, [%rd6+172];
	xor.b32  	%r948, %r948, %r630;
	ld.global.u32 	%r631, [%rd6+176];
	xor.b32  	%r947, %r947, %r631;
$L__BB0_24:
	and.b32  	%r633, %r567, 512;
	setp.eq.s32 	%p18, %r633, 0;
	@%p18 bra 	$L__BB0_26;
	ld.global.u32 	%r634, [%rd6+180];
	xor.b32  	%r951, %r951, %r634;
	ld.global.u32 	%r635, [%rd6+184];
	xor.b32  	%r950, %r950, %r635;
	ld.global.u32 	%r636, [%rd6+188];
	xor.b32  	%r949, %r949, %r636;
	ld.global.u32 	%r637, [%rd6+192];
	xor.b32  	%r948, %r948, %r637;
	ld.global.u32 	%r638, [%rd6+196];
	xor.b32  	%r947, %r947, %r638;
$L__BB0_26:
	and.b32  	%r640, %r567, 1024;
	setp.eq.s32 	%p19, %r640, 0;
	@%p19 bra 	$L__BB0_28;
	ld.global.u32 	%r641, [%rd6+200];
	xor.b32  	%r951, %r951, %r641;
	ld.global.u32 	%r642, [%rd6+204];
	xor.b32  	%r950, %r950, %r642;
	ld.global.u32 	%r643, [%rd6+208];
	xor.b32  	%r949, %r949, %r643;
	ld.global.u32 	%r644, [%rd6+212];
	xor.b32  	%r948, %r948, %r644;
	ld.global.u32 	%r645, [%rd6+216];
	xor.b32  	%r947, %r947, %r645;
$L__BB0_28:
	and.b32  	%r647, %r567, 2048;
	setp.eq.s32 	%p20, %r647, 0;
	@%p20 bra 	$L__BB0_30;
	ld.global.u32 	%r648, [%rd6+220];
	xor.b32  	%r951, %r951, %r648;
	ld.global.u32 	%r649, [%rd6+224];
	xor.b32  	%r950, %r950, %r649;
	ld.global.u32 	%r650, [%rd6+228];
	xor.b32  	%r949, %r949, %r650;
	ld.global.u32 	%r651, [%rd6+232];
	xor.b32  	%r948, %r948, %r651;
	ld.global.u32 	%r652, [%rd6+236];
	xor.b32  	%r947, %r947, %r652;
$L__BB0_30:
	and.b32  	%r654, %r567, 4096;
	setp.eq.s32 	%p21, %r654, 0;
	@%p21 bra 	$L__BB0_32;
	ld.global.u32 	%r655, [%rd6+240];
	xor.b32  	%r951, %r951, %r655;
	ld.global.u32 	%r656, [%rd6+244];
	xor.b32  	%r950, %r950, %r656;
	ld.global.u32 	%r657, [%rd6+248];
	xor.b32  	%r949, %r949, %r657;
	ld.global.u32 	%r658, [%rd6+252];
	xor.b32  	%r948, %r948, %r658;
	ld.global.u32 	%r659, [%rd6+256];
	xor.b32  	%r947, %r947, %r659;
$L__BB0_32:
	and.b32  	%r661, %r567, 8192;
	setp.eq.s32 	%p22, %r661, 0;
	@%p22 bra 	$L__BB0_34;
	ld.global.u32 	%r662, [%rd6+260];
	xor.b32  	%r951, %r951, %r662;
	ld.global.u32 	%r663, [%rd6+264];
	xor.b32  	%r950, %r950, %r663;
	ld.global.u32 	%r664, [%rd6+268];
	xor.b32  	%r949, %r949, %r664;
	ld.global.u32 	%r665, [%rd6+272];
	xor.b32  	%r948, %r948, %r665;
	ld.global.u32 	%r666, [%rd6+276];
	xor.b32  	%r947, %r947, %r666;
$L__BB0_34:
	and.b32  	%r668, %r567, 16384;
	setp.eq.s32 	%p23, %r668, 0;
	@%p23 bra 	$L__BB0_36;
	ld.global.u32 	%r669, [%rd6+280];
	xor.b32  	%r951, %r951, %r669;
	ld.global.u32 	%r670, [%rd6+284];
	xor.b32  	%r950, %r950, %r670;
	ld.global.u32 	%r671, [%rd6+288];
	xor.b32  	%r949, %r949, %r671;
	ld.global.u32 	%r672, [%rd6+292];
	xor.b32  	%r948, %r948, %r672;
	ld.global.u32 	%r673, [%rd6+296];
	xor.b32  	%r947, %r947, %r673;
$L__BB0_36:
	and.b32  	%r675, %r567, 32768;
	setp.eq.s32 	%p24, %r675, 0;
	@%p24 bra 	$L__BB0_38;
	ld.global.u32 	%r676, [%rd6+300];
	xor.b32  	%r951, %r951, %r676;
	ld.global.u32 	%r677, [%rd6+304];
	xor.b32  	%r950, %r950, %r677;
	ld.global.u32 	%r678, [%rd6+308];
	xor.b32  	%r949, %r949, %r678;
	ld.global.u32 	%r679, [%rd6+312];
	xor.b32  	%r948, %r948, %r679;
	ld.global.u32 	%r680, [%rd6+316];
	xor.b32  	%r947, %r947, %r680;
$L__BB0_38:
	add.s32 	%r946, %r946, 16;
	setp.ne.s32 	%p25, %r946, 32;
	@%p25 bra 	$L__BB0_6;
	mad.lo.s32 	%r681, %r940, -31, %r16;
	add.s32 	%r940, %r681, 1;
	setp.ne.s32 	%p26, %r940, 5;
	@%p26 bra 	$L__BB0_5;
	st.local.u32 	[%rd1+4], %r951;
	st.local.v2.u32 	[%rd1+8], {%r950, %r949};
	st.local.v2.u32 	[%rd1+16], {%r948, %r947};
	setp.eq.s64 	%p27, %rd4, 1;
	@%p27 bra 	$L__BB0_115;
	mov.b32 	%r947, 0;
	mov.u32 	%r1040, %r947;
	mov.u32 	%r1041, %r947;
	mov.u32 	%r1042, %r947;
	mov.u32 	%r951, %r947;
	mov.u32 	%r1032, %r947;
$L__BB0_42:
	mul.wide.u32 	%rd17, %r1032, 4;
	add.s64 	%rd18, %rd1, %rd17;
	ld.local.u32 	%r191, [%rd18+4];
	shl.b32 	%r192, %r1032, 5;
	mov.b32 	%r1038, 0;
$L__BB0_43:
	.pragma "nounroll";
	shr.u32 	%r684, %r191, %r1038;
	and.b32  	%r685, %r684, 1;
	setp.eq.b32 	%p28, %r685, 1;
	not.pred 	%p29, %p28;
	add.s32 	%r686, %r192, %r1038;
	mul.lo.s32 	%r687, %r686, 5;
	mul.wide.u32 	%rd19, %r687, 4;
	add.s64 	%rd7, %rd5, %rd19;
	@%p29 bra 	$L__BB0_45;
	ld.global.u32 	%r688, [%rd7];
	xor.b32  	%r951, %r951, %r688;
	ld.global.u32 	%r689, [%rd7+4];
	xor.b32  	%r1042, %r1042, %r689;
	ld.global.u32 	%r690, [%rd7+8];
	xor.b32  	%r1041, %r1041, %r690;
	ld.global.u32 	%r691, [%rd7+12];
	xor.b32  	%r1040, %r1040, %r691;
	ld.global.u32 	%r692, [%rd7+16];
	xor.b32  	%r947, %r947, %r692;
$L__BB0_45:
	and.b32  	%r694, %r684, 2;
	setp.eq.s32 	%p30, %r694, 0;
	@%p30 bra 	$L__BB0_47;
	ld.global.u32 	%r695, [%rd7+20];
	xor.b32  	%r951, %r951, %r695;
	ld.global.u32 	%r696, [%rd7+24];
	xor.b32  	%r1042, %r1042, %r696;
	ld.global.u32 	%r697, [%rd7+28];
	xor.b32  	%r1041, %r1041, %r697;
	ld.global.u32 	%r698, [%rd7+32];
	xor.b32  	%r1040, %r1040, %r698;
	ld.global.u32 	%r699, [%rd7+36];
	xor.b32  	%r947, %r947, %r699;
$L__BB0_47:
	and.b32  	%r701, %r684, 4;
	setp.eq.s32 	%p31, %r701, 0;
	@%p31 bra 	$L__BB0_49;
	ld.global.u32 	%r702, [%rd7+40];
	xor.b32  	%r951, %r951, %r702;
	ld.global.u32 	%r703, [%rd7+44];
	xor.b32  	%r1042, %r1042, %r703;
	ld.global.u32 	%r704, [%rd7+48];
	xor.b32  	%r1041, %r1041, %r704;
	ld.global.u32 	%r705, [%rd7+52];
	xor.b32  	%r1040, %r1040, %r705;
	ld.global.u32 	%r706, [%rd7+56];
	xor.b32  	%r947, %r947, %r706;
$L__BB0_49:
	and.b32  	%r708, %r684, 8;
	setp.eq.s32 	%p32, %r708, 0;
	@%p32 bra 	$L__BB0_51;
	ld.global.u32 	%r709, [%rd7+60];
	xor.b32  	%r951, %r951, %r709;
	ld.global.u32 	%r710, [%rd7+64];
	xor.b32  	%r1042, %r1042, %r710;
	ld.global.u32 	%r711, [%rd7+68];
	xor.b32  	%r1041, %r1041, %r711;
	ld.global.u32 	%r712, [%rd7+72];
	xor.b32  	%r1040, %r1040, %r712;
	ld.global.u32 	%r713, [%rd7+76];
	xor.b32  	%r947, %r947, %r713;
$L__BB0_51:
	and.b32  	%r715, %r684, 16;
	setp.eq.s32 	%p33, %r715, 0;
	@%p33 bra 	$L__BB0_53;
	ld.global.u32 	%r716, [%rd7+80];
	xor.b32  	%r951, %r951, %r716;
	ld.global.u32 	%r717, [%rd7+84];
	xor.b32  	%r1042, %r1042, %r717;
	ld.global.u32 	%r718, [%rd7+88];
	xor.b32  	%r1041, %r1041, %r718;
	ld.global.u32 	%r719, [%rd7+92];
	xor.b32  	%r1040, %r1040, %r719;
	ld.global.u32 	%r720, [%rd7+96];
	xor.b32  	%r947, %r947, %r720;
$L__BB0_53:
	and.b32  	%r722, %r684, 32;
	setp.eq.s32 	%p34, %r722, 0;
	@%p34 bra 	$L__BB0_55;
	ld.global.u32 	%r723, [%rd7+100];
	xor.b32  	%r951, %r951, %r723;
	ld.global.u32 	%r724, [%rd7+104];
	xor.b32  	%r1042, %r1042, %r724;
	ld.global.u32 	%r725, [%rd7+108];
	xor.b32  	%r1041, %r1041, %r725;
	ld.global.u32 	%r726, [%rd7+112];
	xor.b32  	%r1040, %r1040, %r726;
	ld.global.u32 	%r727, [%rd7+116];
	xor.b32  	%r947, %r947, %r727;
$L__BB0_55:
	and.b32  	%r729, %r684, 64;
	setp.eq.s32 	%p35, %r729, 0;
	@%p35 bra 	$L__BB0_57;
	ld.global.u32 	%r730, [%rd7+120];
	xor.b32  	%r951, %r951, %r730;
	ld.global.u32 	%r731, [%rd7+124];
	xor.b32  	%r1042, %r1042, %r731;
	ld.global.u32 	%r732, [%rd7+128];
	xor.b32  	%r1041, %r1041, %r732;
	ld.global.u32 	%r733, [%rd7+132];
	xor.b32  	%r1040, %r1040, %r733;
	ld.global.u32 	%r734, [%rd7+136];
	xor.b32  	%r947, %r947, %r734;
$L__BB0_57:
	and.b32  	%r736, %r684, 128;
	setp.eq.s32 	%p36, %r736, 0;
	@%p36 bra 	$L__BB0_59;
	ld.global.u32 	%r737, [%rd7+140];
	xor.b32  	%r951, %r951, %r737;
	ld.global.u32 	%r738, [%rd7+144];
	xor.b32  	%r1042, %r1042, %r738;
	ld.global.u32 	%r739, [%rd7+148];
	xor.b32  	%r1041, %r1041, %r739;
	ld.global.u32 	%r740, [%rd7+152];
	xor.b32  	%r1040, %r1040, %r740;
	ld.global.u32 	%r741, [%rd7+156];
	xor.b32  	%r947, %r947, %r741;
$L__BB0_59:
	and.b32  	%r743, %r684, 256;
	setp.eq.s32 	%p37, %r743, 0;
	@%p37 bra 	$L__BB0_61;
	ld.global.u32 	%r744, [%rd7+160];
	xor.b32  	%r951, %r951, %r744;
	ld.global.u32 	%r745, [%rd7+164];
	xor.b32  	%r1042, %r1042, %r745;
	ld.global.u32 	%r746, [%rd7+168];
	xor.b32  	%r1041, %r1041, %r746;
	ld.global.u32 	%r747, [%rd7+172];
	xor.b32  	%r1040, %r1040, %r747;
	ld.global.u32 	%r748, [%rd7+176];
	xor.b32  	%r947, %r947, %r748;
$L__BB0_61:
	and.b32  	%r750, %r684, 512;
	setp.eq.s32 	%p38, %r750, 0;
	@%p38 bra 	$L__BB0_63;
	ld.global.u32 	%r751, [%rd7+180];
	xor.b32  	%r951, %r951, %r751;
	ld.global.u32 	%r752, [%rd7+184];
	xor.b32  	%r1042, %r1042, %r752;
	ld.global.u32 	%r753, [%rd7+188];
	xor.b32  	%r1041, %r1041, %r753;
	ld.global.u32 	%r754, [%rd7+192];
	xor.b32  	%r1040, %r1040, %r754;
	ld.global.u32 	%r755, [%rd7+196];
	xor.b32  	%r947, %r947, %r755;
$L__BB0_63:
	and.b32  	%r757, %r684, 1024;
	setp.eq.s32 	%p39, %r757, 0;
	@%p39 bra 	$L__BB0_65;
	ld.global.u32 	%r758, [%rd7+200];
	xor.b32  	%r951, %r951, %r758;
	ld.global.u32 	%r759, [%rd7+204];
	xor.b32  	%r1042, %r1042, %r759;
	ld.global.u32 	%r760, [%rd7+208];
	xor.b32  	%r1041, %r1041, %r760;
	ld.global.u32 	%r761, [%rd7+212];
	xor.b32  	%r1040, %r1040, %r761;
	ld.global.u32 	%r762, [%rd7+216];
	xor.b32  	%r947, %r947, %r762;
$L__BB0_65:
	and.b32  	%r764, %r684, 2048;
	setp.eq.s32 	%p40, %r764, 0;
	@%p40 bra 	$L__BB0_67;
	ld.global.u32 	%r765, [%rd7+220];
	xor.b32  	%r951, %r951, %r765;
	ld.global.u32 	%r766, [%rd7+224];
	xor.b32  	%r1042, %r1042, %r766;
	ld.global.u32 	%r767, [%rd7+228];
	xor.b32  	%r1041, %r1041, %r767;
	ld.global.u32 	%r768, [%rd7+232];
	xor.b32  	%r1040, %r1040, %r768;
	ld.global.u32 	%r769, [%rd7+236];
	xor.b32  	%r947, %r947, %r769;
$L__BB0_67:
	and.b32  	%r771, %r684, 4096;
	setp.eq.s32 	%p41, %r771, 0;
	@%p41 bra 	$L__BB0_69;
	ld.global.u32 	%r772, [%rd7+240];
	xor.b32  	%r951, %r951, %r772;
	ld.global.u32 	%r773, [%rd7+244];
	xor.b32  	%r1042, %r1042, %r773;
	ld.global.u32 	%r774, [%rd7+248];
	xor.b32  	%r1041, %r1041, %r774;
	ld.global.u32 	%r775, [%rd7+252];
	xor.b32  	%r1040, %r1040, %r775;
	ld.global.u32 	%r776, [%rd7+256];
	xor.b32  	%r947, %r947, %r776;
$L__BB0_69:
	and.b32  	%r778, %r684, 8192;
	setp.eq.s32 	%p42, %r778, 0;
	@%p42 bra 	$L__BB0_71;
	ld.global.u32 	%r779, [%rd7+260];
	xor.b32  	%r951, %r951, %r779;
	ld.global.u32 	%r780, [%rd7+264];
	xor.b32  	%r1042, %r1042, %r780;
	ld.global.u32 	%r781, [%rd7+268];
	xor.b32  	%r1041, %r1041, %r781;
	ld.global.u32 	%r782, [%rd7+272];
	xor.b32  	%r1040, %r1040, %r782;
	ld.global.u32 	%r783, [%rd7+276];
	xor.b32  	%r947, %r947, %r783;
$L__BB0_71:
	and.b32  	%r785, %r684, 16384;
	setp.eq.s32 	%p43, %r785, 0;
	@%p43 bra 	$L__BB0_73;
	ld.global.u32 	%r786, [%rd7+280];
	xor.b32  	%r951, %r951, %r786;
	ld.global.u32 	%r787, [%rd7+284];
	xor.b32  	%r1042, %r1042, %r787;
	ld.global.u32 	%r788, [%rd7+288];
	xor.b32  	%r1041, %r1041, %r788;
	ld.global.u32 	%r789, [%rd7+292];
	xor.b32  	%r1040, %r1040, %r789;
	ld.global.u32 	%r790, [%rd7+296];
	xor.b32  	%r947, %r947, %r790;
$L__BB0_73:
	and.b32  	%r792, %r684, 32768;
	setp.eq.s32 	%p44, %r792, 0;
	@%p44 bra 	$L__BB0_75;
	ld.global.u32 	%r793, [%rd7+300];
	xor.b32  	%r951, %r951, %r793;
	ld.global.u32 	%r794, [%rd7+304];
	xor.b32  	%r1042, %r1042, %r794;
	ld.global.u32 	%r795, [%rd7+308];
	xor.b32  	%r1041, %r1041, %r795;
	ld.global.u32 	%r796, [%rd7+312];
	xor.b32  	%r1040, %r1040, %r796;
	ld.global.u32 	%r797, [%rd7+316];
	xor.b32  	%r947, %r947, %r797;
$L__BB0_75:
	add.s32 	%r1038, %r1038, 16;
	setp.ne.s32 	%p45, %r1038, 32;
	@%p45 bra 	$L__BB0_43;
	mad.lo.s32 	%r798, %r1032, -31, %r192;
	add.s32 	%r1032, %r798, 1;
	setp.ne.s32 	%p46, %r1032, 5;
	@%p46 bra 	$L__BB0_42;
	st.local.u32 	[%rd1+4], %r951;
	st.local.v2.u32 	[%rd1+8], {%r1042, %r1041};
	st.local.v2.u32 	[%rd1+16], {%r1040, %r947};
	setp.ne.s64 	%p47, %rd4, 3;
	@%p47 bra 	$L__BB0_115;
	mov.b32 	%r947, 0;
	mov.u32 	%r1132, %r947;
	mov.u32 	%r1133, %r947;
	mov.u32 	%r1134, %r947;
	mov.u32 	%r951, %r947;
	mov.u32 	%r1124, %r947;
$L__BB0_79:
	mul.wide.u32 	%rd20, %r1124, 4;
	add.s64 	%rd21, %rd1, %rd20;
	ld.local.u32 	%r367, [%rd21+4];
	shl.b32 	%r368, %r1124, 5;
	mov.b32 	%r1130, 0;
$L__BB0_80:
	.pragma "nounroll";
	shr.u32 	%r801, %r367, %r1130;
	and.b32  	%r802, %r801, 1;
	setp.eq.b32 	%p48, %r802, 1;
	not.pred 	%p49, %p48;
	add.s32 	%r803, %r368, %r1130;
	mul.lo.s32 	%r804, %r803, 5;
	mul.wide.u32 	%rd22, %r804, 4;
	add.s64 	%rd8, %rd5, %rd22;
	@%p49 bra 	$L__BB0_82;
	ld.global.u32 	%r805, [%rd8];
	xor.b32  	%r951, %r951, %r805;
	ld.global.u32 	%r806, [%rd8+4];
	xor.b32  	%r1134, %r1134, %r806;
	ld.global.u32 	%r807, [%rd8+8];
	xor.b32  	%r1133, %r1133, %r807;
	ld.global.u32 	%r808, [%rd8+12];
	xor.b32  	%r1132, %r1132, %r808;
	ld.global.u32 	%r809, [%rd8+16];
	xor.b32  	%r947, %r947, %r809;
$L__BB0_82:
	and.b32  	%r811, %r801, 2;
	setp.eq.s32 	%p50, %r811, 0;
	@%p50 bra 	$L__BB0_84;
	ld.global.u32 	%r812, [%rd8+20];
	xor.b32  	%r951, %r951, %r812;
	ld.global.u32 	%r813, [%rd8+24];
	xor.b32  	%r1134, %r1134, %r813;
	ld.global.u32 	%r814, [%rd8+28];
	xor.b32  	%r1133, %r1133, %r814;
	ld.global.u32 	%r815, [%rd8+32];
	xor.b32  	%r1132, %r1132, %r815;
	ld.global.u32 	%r816, [%rd8+36];
	xor.b32  	%r947, %r947, %r816;
$L__BB0_84:
	and.b32  	%r818, %r801, 4;
	setp.eq.s32 	%p51, %r818, 0;
	@%p51 bra 	$L__BB0_86;
	ld.global.u32 	%r819, [%rd8+40];
	xor.b32  	%r951, %r951, %r819;
	ld.global.u32 	%r820, [%rd8+44];
	xor.b32  	%r1134, %r1134, %r820;
	ld.global.u32 	%r821, [%rd8+48];
	xor.b32  	%r1133, %r1133, %r821;
	ld.global.u32 	%r822, [%rd8+52];
	xor.b32  	%r1132, %r1132, %r822;
	ld.global.u32 	%r823, [%rd8+56];
	xor.b32  	%r947, %r947, %r823;
$L__BB0_86:
	and.b32  	%r825, %r801, 8;
	setp.eq.s32 	%p52, %r825, 0;
	@%p52 bra 	$L__BB0_88;
	ld.global.u32 	%r826, [%rd8+60];
	xor.b32  	%r951, %r951, %r826;
	ld.global.u32 	%r827, [%rd8+64];
	xor.b32  	%r1134, %r1134, %r827;
	ld.global.u32 	%r828, [%rd8+68];
	xor.b32  	%r1133, %r1133, %r828;
	ld.global.u32 	%r829, [%rd8+72];
	xor.b32  	%r1132, %r1132, %r829;
	ld.global.u32 	%r830, [%rd8+76];
	xor.b32  	%r947, %r947, %r830;
$L__BB0_88:
	and.b32  	%r832, %r801, 16;
	setp.eq.s32 	%p53, %r832, 0;
	@%p53 bra 	$L__BB0_90;
	ld.global.u32 	%r833, [%rd8+80];
	xor.b32  	%r951, %r951, %r833;
	ld.global.u32 	%r834, [%rd8+84];
	xor.b32  	%r1134, %r1134, %r834;
	ld.global.u32 	%r835, [%rd8+88];
	xor.b32  	%r1133, %r1133, %r835;
	ld.global.u32 	%r836, [%rd8+92];
	xor.b32  	%r1132, %r1132, %r836;
	ld.global.u32 	%r837, [%rd8+96];
	xor.b32  	%r947, %r947, %r837;
$L__BB0_90:
	and.b32  	%r839, %r801, 32;
	setp.eq.s32 	%p54, %r839, 0;
	@%p54 bra 	$L__BB0_92;
	ld.global.u32 	%r840, [%rd8+100];
	xor.b32  	%r951, %r951, %r840;
	ld.global.u32 	%r841, [%rd8+104];
	xor.b32  	%r1134, %r1134, %r841;
	ld.global.u32 	%r842, [%rd8+108];
	xor.b32  	%r1133, %r1133, %r842;
	ld.global.u32 	%r843, [%rd8+112];
	xor.b32  	%r1132, %r1132, %r843;
	ld.global.u32 	%r844, [%rd8+116];
	xor.b32  	%r947, %r947, %r844;
$L__BB0_92:
	and.b32  	%r846, %r801, 64;
	setp.eq.s32 	%p55, %r846, 0;
	@%p55 bra 	$L__BB0_94;
	ld.global.u32 	%r847, [%rd8+120];
	xor.b32  	%r951, %r951, %r847;
	ld.global.u32 	%r848, [%rd8+124];
	xor.b32  	%r1134, %r1134, %r848;
	ld.global.u32 	%r849, [%rd8+128];
	xor.b32  	%r1133, %r1133, %r849;
	ld.global.u32 	%r850, [%rd8+132];
	xor.b32  	%r1132, %r1132, %r850;
	ld.global.u32 	%r851, [%rd8+136];
	xor.b32  	%r947, %r947, %r851;
$L__BB0_94:
	and.b32  	%r853, %r801, 128;
	setp.eq.s32 	%p56, %r853, 0;
	@%p56 bra 	$L__BB0_96;
	ld.global.u32 	%r854, [%rd8+140];
	xor.b32  	%r951, %r951, %r854;
	ld.global.u32 	%r855, [%rd8+144];
	xor.b32  	%r1134, %r1134, %r855;
	ld.global.u32 	%r856, [%rd8+148];
	xor.b32  	%r1133, %r1133, %r856;
	ld.global.u32 	%r857, [%rd8+152];
	xor.b32  	%r1132, %r1132, %r857;
	ld.global.u32 	%r858, [%rd8+156];
	xor.b32  	%r947, %r947, %r858;
$L__BB0_96:
	and.b32  	%r860, %r801, 256;
	setp.eq.s32 	%p57, %r860, 0;
	@%p57 bra 	$L__BB0_98;
	ld.global.u32 	%r861, [%rd8+160];
	xor.b32  	%r951, %r951, %r861;
	ld.global.u32 	%r862, [%rd8+164];
	xor.b32  	%r1134, %r1134, %r862;
	ld.global.u32 	%r863, [%rd8+168];
	xor.b32  	%r1133, %r1133, %r863;
	ld.global.u32 	%r864, [%rd8+172];
	xor.b32  	%r1132, %r1132, %r864;
	ld.global.u32 	%r865, [%rd8+176];
	xor.b32  	%r947, %r947, %r865;
$L__BB0_98:
	and.b32  	%r867, %r801, 512;
	setp.eq.s32 	%p58, %r867, 0;
	@%p58 bra 	$L__BB0_100;
	ld.global.u32 	%r868, [%rd8+180];
	xor.b32  	%r951, %r951, %r868;
	ld.global.u32 	%r869, [%rd8+184];
	xor.b32  	%r1134, %r1134, %r869;
	ld.global.u32 	%r870, [%rd8+188];
	xor.b32  	%r1133, %r1133, %r870;
	ld.global.u32 	%r871, [%rd8+192];
	xor.b32  	%r1132, %r1132, %r871;
	ld.global.u32 	%r872, [%rd8+196];
	xor.b32  	%r947, %r947, %r872;
$L__BB0_100:
	and.b32  	%r874, %r801, 1024;
	setp.eq.s32 	%p59, %r874, 0;
	@%p59 bra 	$L__BB0_102;
	ld.global.u32 	%r875, [%rd8+200];
	xor.b32  	%r951, %r951, %r875;
	ld.global.u32 	%r876, [%rd8+204];
	xor.b32  	%r1134, %r1134, %r876;
	ld.global.u32 	%r877, [%rd8+208];
	xor.b32  	%r1133, %r1133, %r877;
	ld.global.u32 	%r878, [%rd8+212];
	xor.b32  	%r1132, %r1132, %r878;
	ld.global.u32 	%r879, [%rd8+216];
	xor.b32  	%r947, %r947, %r879;
$L__BB0_102:
	and.b32  	%r881, %r801, 2048;
	setp.eq.s32 	%p60, %r881, 0;
	@%p60 bra 	$L__BB0_104;
	ld.global.u32 	%r882, [%rd8+220];
	xor.b32  	%r951, %r951, %r882;
	ld.global.u32 	%r883, [%rd8+224];
	xor.b32  	%r1134, %r1134, %r883;
	ld.global.u32 	%r884, [%rd8+228];
	xor.b32  	%r1133, %r1133, %r884;
	ld.global.u32 	%r885, [%rd8+232];
	xor.b32  	%r1132, %r1132, %r885;
	ld.global.u32 	%r886, [%rd8+236];
	xor.b32  	%r947, %r947, %r886;
$L__BB0_104:
	and.b32  	%r888, %r801, 4096;
	setp.eq.s32 	%p61, %r888, 0;
	@%p61 bra 	$L__BB0_106;
	ld.global.u32 	%r889, [%rd8+240];
	xor.b32  	%r951, %r951, %r889;
	ld.global.u32 	%r890, [%rd8+244];
	xor.b32  	%r1134, %r1134, %r890;
	ld.global.u32 	%r891, [%rd8+248];
	xor.b32  	%r1133, %r1133, %r891;
	ld.global.u32 	%r892, [%rd8+252];
	xor.b32  	%r1132, %r1132, %r892;
	ld.global.u32 	%r893, [%rd8+256];
	xor.b32  	%r947, %r947, %r893;
$L__BB0_106:
	and.b32  	%r895, %r801, 8192;
	setp.eq.s32 	%p62, %r895, 0;
	@%p62 bra 	$L__BB0_108;
	ld.global.u32 	%r896, [%rd8+260];
	xor.b32  	%r951, %r951, %r896;
	ld.global.u32 	%r897, [%rd8+264];
	xor.b32  	%r1134, %r1134, %r897;
	ld.global.u32 	%r898, [%rd8+268];
	xor.b32  	%r1133, %r1133, %r898;
	ld.global.u32 	%r899, [%rd8+272];
	xor.b32  	%r1132, %r1132, %r899;
	ld.global.u32 	%r900, [%rd8+276];
	xor.b32  	%r947, %r947, %r900;
$L__BB0_108:
	and.b32  	%r902, %r801, 16384;
	setp.eq.s32 	%p63, %r902, 0;
	@%p63 bra 	$L__BB0_110;
	ld.global.u32 	%r903, [%rd8+280];
	xor.b32  	%r951, %r951, %r903;
	ld.global.u32 	%r904, [%rd8+284];
	xor.b32  	%r1134, %r1134, %r904;
	ld.global.u32 	%r905, [%rd8+288];
	xor.b32  	%r1133, %r1133, %r905;
	ld.global.u32 	%r906, [%rd8+292];
	xor.b32  	%r1132, %r1132, %r906;
	ld.global.u32 	%r907, [%rd8+296];
	xor.b32  	%r947, %r947, %r907;
$L__BB0_110:
	and.b32  	%r909, %r801, 32768;
	setp.eq.s32 	%p64, %r909, 0;
	@%p64 bra 	$L__BB0_112;
	ld.global.u32 	%r910, [%rd8+300];
	xor.b32  	%r951, %r951, %r910;
	ld.global.u32 	%r911, [%rd8+304];
	xor.b32  	%r1134, %r1134, %r911;
	ld.global.u32 	%r912, [%rd8+308];
	xor.b32  	%r1133, %r1133, %r912;
	ld.global.u32 	%r913, [%rd8+312];
	xor.b32  	%r1132, %r1132, %r913;
	ld.global.u32 	%r914, [%rd8+316];
	xor.b32  	%r947, %r947, %r914;
$L__BB0_112:
	add.s32 	%r1130, %r1130, 16;
	setp.ne.s32 	%p65, %r1130, 32;
	@%p65 bra 	$L__BB0_80;
	mad.lo.s32 	%r915, %r1124, -31, %r368;
	add.s32 	%r1124, %r915, 1;
	setp.ne.s32 	%p66, %r1124, 5;
	@%p66 bra 	$L__BB0_79;
	st.local.u32 	[%rd1+4], %r951;
	st.local.v2.u32 	[%rd1+8], {%r1134, %r1133};
	st.local.v2.u32 	[%rd1+16], {%r1132, %r947};
$L__BB0_115:
	shr.u64 	%rd26, %rd3, 2;
	add.s32 	%r934, %r934, 1;
	setp.gt.u64 	%p67, %rd3, 3;
	@%p67 bra 	$L__BB0_3;
$L__BB0_116:
	shr.u32 	%r916, %r951, 2;
	xor.b32  	%r917, %r916, %r951;
	shl.b32 	%r918, %r947, 4;
	shl.b32 	%r919, %r917, 1;
	xor.b32  	%r920, %r919, %r918;
	xor.b32  	%r921, %r920, %r917;
	xor.b32  	%r922, %r921, %r947;
	add.s32 	%r923, %r3, %r922;
	add.s32 	%r924, %r923, 362437;
	rem.u32 	%r925, %r924, %r543;
	add.s32 	%r926, %r925, 1;
	abs.s32 	%r927, %r926;
	shl.b32 	%r928, %r2, 2;
	mov.u32 	%r929, _ZZ20kernelGenerarTableroPiiiiiiiE12t_compartido;
	add.s32 	%r930, %r929, %r928;
	st.shared.u32 	[%r930], %r927;
	bar.sync 	0;
	ld.shared.u32 	%r931, [%r930];
	cvta.to.global.u64 	%rd23, %rd10;
	shl.b64 	%rd24, %rd2, 2;
	add.s64 	%rd25, %rd23, %rd24;
	st.global.u32 	[%rd25], %r931;
$L__BB0_117:
	ret;

}
	// .globl	_Z11kernelBombaPiiii
.visible .entry _Z11kernelBombaPiiii(
	.param .u64 .ptr .align 1 _Z11kernelBombaPiiii_param_0,
	.param .u32 _Z11kernelBombaPiiii_param_1,
	.param .u32 _Z11kernelBombaPiiii_param_2,
	.param .u32 _Z11kernelBombaPiiii_param_3
)
{
	.local .align 8 .b8 	__local_depot1[24];
	.reg .b64 	%SP;
	.reg .b64 	%SPL;
	.reg .pred 	%p<10>;
	.reg .b32 	%r<43>;
	.reg .b64 	%rd<13>;
	// demoted variable
	.shared .align 4 .b8 _ZZ11kernelBombaPiiiiE12t_compartido[40];
	mov.u64 	%SPL, __local_depot1;
	cvta.local.u64 	%SP, %SPL;
	ld.param.u64 	%rd3, [_Z11kernelBombaPiiii_param_0];
	ld.param.u32 	%r8, [_Z11kernelBombaPiiii_param_1];
	ld.param.u32 	%r9, [_Z11kernelBombaPiiii_param_2];
	ld.param.u32 	%r10, [_Z11kernelBombaPiiii_param_3];
	add.u64 	%rd4, %SP, 0;
	add.u64 	%rd1, %SPL, 0;
	mov.u32 	%r11, %ctaid.x;
	mov.u32 	%r12, %ntid.x;
	mov.u32 	%r13, %tid.x;
	mad.lo.s32 	%r1, %r11, %r12, %r13;
	mov.u32 	%r14, %ctaid.y;
	mov.u32 	%r15, %ntid.y;
	mov.u32 	%r16, %tid.y;
	mad.lo.s32 	%r2, %r14, %r15, %r16;
	mad.lo.s32 	%r17, %r8, %r1, %r2;
	setp.lt.s32 	%p1, %r9, %r8;
	mad.lo.s32 	%r18, %r9, %r2, %r1;
	selp.b32 	%r19, %r12, %r15, %p1;
	selp.b32 	%r3, %r17, %r18, %p1;
	mad.lo.s32 	%r4, %r19, %r16, %r13;
	setp.le.s32 	%p2, %r8, %r2;
	setp.le.s32 	%p3, %r9, %r1;
	or.pred  	%p4, %p2, %p3;
	@%p4 bra 	$L__BB1_7;
	div.s32 	%r21, %r3, %r9;
	div.s32 	%r23, %r10, %r9;
	cvta.to.global.u64 	%rd5, %rd3;
	mul.wide.s32 	%rd6, %r3, 4;
	add.s64 	%rd2, %rd5, %rd6;
	ld.global.u32 	%r25, [%rd2];
	shl.b32 	%r26, %r4, 2;
	mov.u32 	%r27, _ZZ11kernelBombaPiiiiE12t_compartido;
	add.s32 	%r5, %r27, %r26;
	st.shared.u32 	[%r5], %r25;
	bar.sync 	0;
	setp.ne.s32 	%p5, %r23, %r21;
	mul.lo.s32 	%r28, %r23, %r9;
	sub.s32 	%r29, %r10, %r28;
	mul.lo.s32 	%r30, %r21, %r9;
	sub.s32 	%r31, %r3, %r30;
	setp.ne.s32 	%p6, %r29, %r31;
	mov.b32 	%r42, 0;
	and.pred  	%p7, %p5, %p6;
	@%p7 bra 	$L__BB1_3;
	st.local.v2.u32 	[%rd1], {%r2, %r1};
	st.local.v2.u32 	[%rd1+8], {%r8, %r9};
	st.local.v2.u32 	[%rd1+16], {%r4, %r3};
	mov.u64 	%rd7, $str;
	cvta.global.u64 	%rd8, %rd7;
	{ // callseq 0, 0
	.param .b64 param0;
	st.param.b64 	[param0], %rd8;
	.param .b64 param1;
	st.param.b64 	[param1], %rd4;
	.param .b32 retval0;
	call.uni (retval0), 
	vprintf, 
	(
	param0, 
	param1
	);
	ld.param.b32 	%r33, [retval0];
	} // callseq 0
	mov.b32 	%r35, -1;
	st.shared.u32 	[%r5], %r35;
	mov.b32 	%r42, 1;
$L__BB1_3:
	setp.ne.s32 	%p8, %r3, %r10;
	@%p8 bra 	$L__BB1_5;
	mov.b32 	%r37, -1;
	st.shared.u32 	[%r5], %r37;
	mov.b32 	%r42, 1;
$L__BB1_5:
	bar.sync 	0;
	setp.eq.s32 	%p9, %r42, 0;
	@%p9 bra 	$L__BB1_7;
	ld.shared.u32 	%r38, [%r5];
	st.global.u32 	[%rd2], %r38;
	st.local.v2.u32 	[%rd1], {%r4, %r3};
	st.local.u32 	[%rd1+8], %r38;
	mov.u64 	%rd10, $str$1;
	cvta.global.u64 	%rd11, %rd10;
	{ // callseq 1, 0
	.param .b64 param0;
	st.param.b64 	[param0], %rd11;
	.param .b64 param1;
	st.param.b64 	[param1], %rd4;
	.param .b32 retval0;
	call.uni (retval0), 
	vprintf, 
	(
	param0, 
	param1
	);
	ld.param.b32 	%r39, [retval0];
	} // callseq 1
$L__BB1_7:
	ret;

}
	// .globl	_Z9kernelTNTPiiii
.visible .entry _Z9kernelTNTPiiii(
	.param .u64 .ptr .align 1 _Z9kernelTNTPiiii_param_0,
	.param .u32 _Z9kernelTNTPiiii_param_1,
	.param .u32 _Z9kernelTNTPiiii_param_2,
	.param .u32 _Z9kernelTNTPiiii_param_3
)
{
	.local .align 16 .b8 	__local_depot2[16];
	.reg .b64 	%SP;
	.reg .b64 	%SPL;
	.reg .pred 	%p<27>;
	.reg .b32 	%r<48>;
	.reg .b64 	%rd<9>;
	// demoted variable
	.shared .align 4 .b8 _ZZ9kernelTNTPiiiiE12t_compartido[40];
	mov.u64 	%SPL, __local_depot2;
	cvta.local.u64 	%SP, %SPL;
	ld.param.u64 	%rd2, [_Z9kernelTNTPiiii_param_0];
	ld.param.u32 	%r9, [_Z9kernelTNTPiiii_param_1];
	ld.param.u32 	%r10, [_Z9kernelTNTPiiii_param_2];
	ld.param.u32 	%r11, [_Z9kernelTNTPiiii_param_3];
	mov.u32 	%r12, %ctaid.x;
	mov.u32 	%r13, %ntid.x;
	mov.u32 	%r14, %tid.x;
	mad.lo.s32 	%r15, %r12, %r13, %r14;
	mov.u32 	%r16, %ctaid.y;
	mov.u32 	%r17, %ntid.y;
	mov.u32 	%r18, %tid.y;
	mad.lo.s32 	%r19, %r16, %r17, %r18;
	mad.lo.s32 	%r20, %r9, %r15, %r19;
	setp.lt.s32 	%p3, %r10, %r9;
	mad.lo.s32 	%r21, %r10, %r19, %r15;
	selp.b32 	%r22, %r13, %r17, %p3;
	selp.b32 	%r1, %r20, %r21, %p3;
	mad.lo.s32 	%r2, %r22, %r18, %r14;
	setp.le.s32 	%p4, %r9, %r19;
	setp.le.s32 	%p5, %r10, %r15;
	or.pred  	%p6, %p4, %p5;
	@%p6 bra 	$L__BB2_9;
	cvta.to.global.u64 	%rd3, %rd2;
	mul.wide.s32 	%rd4, %r1, 4;
	add.s64 	%rd1, %rd3, %rd4;
	ld.global.u32 	%r23, [%rd1];
	shl.b32 	%r24, %r2, 2;
	mov.u32 	%r25, _ZZ9kernelTNTPiiiiE12t_compartido;
	add.s32 	%r3, %r25, %r24;
	st.shared.u32 	[%r3], %r23;
	bar.sync 	0;
	div.s32 	%r26, %r1, %r10;
	mul.lo.s32 	%r27, %r26, %r10;
	sub.s32 	%r5, %r1, %r27;
	div.s32 	%r28, %r11, %r10;
	mul.lo.s32 	%r30, %r28, %r10;
	sub.s32 	%r6, %r11, %r30;
	add.s32 	%r31, %r28, 4;
	add.s32 	%r32, %r28, -4;
	setp.gt.s32 	%p8, %r32, %r26;
	setp.gt.s32 	%p9, %r26, %r31;
	mov.pred 	%p26, 0;
	or.pred  	%p10, %p8, %p9;
	@%p10 bra 	$L__BB2_3;
	add.s32 	%r33, %r6, -4;
	setp.le.s32 	%p26, %r33, %r5;
$L__BB2_3:
	add.s32 	%r35, %r6, 4;
	setp.le.s32 	%p11, %r5, %r35;
	and.pred  	%p12, %p26, %p11;
	setp.gt.s32 	%p13, %r26, -1;
	and.pred  	%p14, %p13, %p12;
	setp.lt.s32 	%p15, %r26, %r9;
	and.pred  	%p16, %p15, %p14;
	setp.gt.s32 	%p17, %r5, -1;
	setp.lt.s32 	%p18, %r5, %r10;
	and.pred  	%p19, %p17, %p18;
	and.pred  	%p20, %p16, %p19;
	not.pred 	%p21, %p20;
	mul.lo.s32 	%r36, %r10, %r9;
	setp.ge.s32 	%p22, %r1, %r36;
	mov.b32 	%r47, 0;
	or.pred  	%p23, %p21, %p22;
	@%p23 bra 	$L__BB2_5;
	ld.shared.u32 	%r38, [%r3];
	ld.global.u32 	%r39, [%rd1];
	add.u64 	%rd5, %SP, 0;
	add.u64 	%rd6, %SPL, 0;
	st.local.v4.u32 	[%rd6], {%r1, %r2, %r38, %r39};
	mov.u64 	%rd7, $str$2;
	cvta.global.u64 	%rd8, %rd7;
	{ // callseq 2, 0
	.param .b64 param0;
	st.param.b64 	[param0], %rd8;
	.param .b64 param1;
	st.param.b64 	[param1], %rd5;
	.param .b32 retval0;
	call.uni (retval0), 
	vprintf, 
	(
	param0, 
	param1
	);
	ld.param.b32 	%r40, [retval0];
	} // callseq 2
	mov.b32 	%r42, -1;
	st.shared.u32 	[%r3], %r42;
	mov.b32 	%r47, 1;
$L__BB2_5:
	setp.ne.s32 	%p24, %r1, %r11;
	@%p24 bra 	$L__BB2_7;
	mov.b32 	%r44, -1;
	st.shared.u32 	[%r3], %r44;
	mov.b32 	%r47, 1;
$L__BB2_7:
	bar.sync 	0;
	setp.eq.s32 	%p25, %r47, 0;
	@%p25 bra 	$L__BB2_9;
	ld.shared.u32 	%r45, [%r3];
	st.global.u32 	[%rd1], %r45;
$L__BB2_9:
	ret;

}
	// .globl	_Z18kernelRompeCabezasPiiiii
.visible .entry _Z18kernelRompeCabezasPiiiii(
	.param .u64 .ptr .align 1 _Z18kernelRompeCabezasPiiiii_param_0,
	.param .u32 _Z18kernelRompeCabezasPiiiii_param_1,
	.param .u32 _Z18kernelRompeCabezasPiiiii_param_2,
	.param .u32 _Z18kernelRompeCabezasPiiiii_param_3,
	.param .u32 _Z18kernelRompeCabezasPiiiii_param_4
)
{
	.reg .pred 	%p<10>;
	.reg .b32 	%r<26>;
	.reg .b64 	%rd<5>;
	// demoted variable
	.shared .align 4 .b8 _ZZ18kernelRompeCabezasPiiiiiE12t_compartido[40];
	ld.param.u64 	%rd2, [_Z18kernelRompeCabezasPiiiii_param_0];
	ld.param.u32 	%r4, [_Z18kernelRompeCabezasPiiiii_param_1];
	ld.param.u32 	%r5, [_Z18kernelRompeCabezasPiiiii_param_2];
	ld.param.u32 	%r6, [_Z18kernelRompeCabezasPiiiii_param_3];
	ld.param.u32 	%r7, [_Z18kernelRompeCabezasPiiiii_param_4];
	mov.u32 	%r8, %ctaid.x;
	mov.u32 	%r9, %ntid.x;
	mov.u32 	%r10, %tid.x;
	mad.lo.s32 	%r11, %r8, %r9, %r10;
	mov.u32 	%r12, %ctaid.y;
	mov.u32 	%r13, %ntid.y;
	mov.u32 	%r14, %tid.y;
	mad.lo.s32 	%r15, %r12, %r13, %r14;
	mad.lo.s32 	%r16, %r4, %r11, %r15;
	setp.gt.s32 	%p1, %r5, %r4;
	mad.lo.s32 	%r17, %r5, %r15, %r11;
	selp.b32 	%r18, %r13, %r9, %p1;
	selp.b32 	%r1, %r17, %r16, %p1;
	mad.lo.s32 	%r2, %r18, %r14, %r10;
	setp.le.s32 	%p2, %r4, %r15;
	setp.le.s32 	%p3, %r5, %r11;
	or.pred  	%p4, %p2, %p3;
	@%p4 bra 	$L__BB3_4;
	cvta.to.global.u64 	%rd3, %rd2;
	mul.wide.s32 	%rd4, %r1, 4;
	add.s64 	%rd1, %rd3, %rd4;
	ld.global.u32 	%r19, [%rd1];
	shl.b32 	%r20, %r2, 2;
	mov.u32 	%r21, _ZZ18kernelRompeCabezasPiiiiiE12t_compartido;
	add.s32 	%r3, %r21, %r20;
	st.shared.u32 	[%r3], %r19;
	bar.sync 	0;
	ld.shared.u32 	%r22, [%r3];
	setp.ne.s32 	%p5, %r22, %r6;
	mul.lo.s32 	%r23, %r5, %r4;
	setp.ge.s32 	%p6, %r1, %r23;
	or.pred  	%p7, %p5, %p6;
	setp.ne.s32 	%p8, %r1, %r7;
	and.pred  	%p9, %p8, %p7;
	@%p9 bra 	$L__BB3_3;
	mov.b32 	%r24, -1;
	st.shared.u32 	[%r3], %r24;
$L__BB3_3:
	bar.sync 	0;
	ld.shared.u32 	%r25, [%r3];
	st.global.u32 	[%rd1], %r25;
$L__BB3_4:
	ret;

}
	// .globl	_Z26kernelReemplazarPosicionesPiiiiiS_
.visible .entry _Z26kernelReemplazarPosicionesPiiiiiS_(
	.param .u64 .ptr .align 1 _Z26kernelReemplazarPosicionesPiiiiiS__param_0,
	.param .u32 _Z26kernelReemplazarPosicionesPiiiiiS__param_1,
	.param .u32 _Z26kernelReemplazarPosicionesPiiiiiS__param_2,
	.param .u32 _Z26kernelReemplazarPosicionesPiiiiiS__param_3,
	.param .u32 _Z26kernelReemplazarPosicionesPiiiiiS__param_4,
	.param .u64 .ptr .align 1 _Z26kernelReemplazarPosicionesPiiiiiS__param_5
)
{
	.local .align 8 .b8 	__local_depot4[144];
	.reg .b64 	%SP;
	.reg .b64 	%SPL;
	.reg .pred 	%p<234>;
	.reg .b32 	%r<3686>;
	.reg .b64 	%rd<75>;
	// demoted variable
	.shared .align 4 .b8 _ZZ26kernelReemplazarPosicionesPiiiiiS_E12t_compartido[40];
	mov.u64 	%SPL, __local_depot4;
	ld.param.u64 	%rd30, [_Z26kernelReemplazarPosicionesPiiiiiS__param_0];
	ld.param.u32 	%r1652, [_Z26kernelReemplazarPosicionesPiiiiiS__param_1];
	ld.param.u32 	%r1653, [_Z26kernelReemplazarPosicionesPiiiiiS__param_2];
	ld.param.u32 	%r1654, [_Z26kernelReemplazarPosicionesPiiiiiS__param_3];
	ld.param.u32 	%r1655, [_Z26kernelReemplazarPosicionesPiiiiiS__param_4];
	ld.param.u64 	%rd31, [_Z26kernelReemplazarPosicionesPiiiiiS__param_5];
	cvta.to.global.u64 	%rd1, %rd30;
	cvta.to.global.u64 	%rd2, %rd31;
	add.u64 	%rd3, %SPL, 0;
	add.u64 	%rd4, %SPL, 48;
	add.u64 	%rd5, %SPL, 96;
	mov.b32 	%r1656, 0;
	st.global.u32 	[%rd2], %r1656;
	mov.u32 	%r1657, %ctaid.x;
	mov.u32 	%r2829, %ntid.x;
	mov.u32 	%r2, %tid.x;
	mad.lo.s32 	%r3, %r1657, %r2829, %r2;
	mov.u32 	%r1658, %ctaid.y;
	mov.u32 	%r4, %ntid.y;
	mov.u32 	%r5, %tid.y;
	mad.lo.s32 	%r6, %r1658, %r4, %r5;
	mad.lo.s32 	%r2830, %r1652, %r3, %r6;
	mul.hi.u32 	%r1659, %r6, -858993459;
	shr.u32 	%r2831, %r1659, 2;
	setp.lt.s32 	%p2, %r1653, %r1652;
	mov.u32 	%r2828, %r1652;
	@%p2 bra 	$L__BB4_2;
	mad.lo.s32 	%r2830, %r1653, %r6, %r3;
	shr.u32 	%r2831, %r6, 1;
	mov.u32 	%r2828, %r1653;
	mov.u32 	%r2829, %r4;
$L__BB4_2:
	mad.lo.s32 	%r15, %r2829, %r5, %r2;
	setp.lt.s32 	%p3, %r2828, -9;
	cvt.s64.s32 	%rd6, %r2830;
	mul.wide.s32 	%rd35, %r2830, 4;
	add.s64 	%rd7, %rd1, %rd35;
	shl.b32 	%r1660, %r15, 2;
	mov.u32 	%r1661, _ZZ26kernelReemplazarPosicionesPiiiiiS_E12t_compartido;
	add.s32 	%r16, %r1661, %r1660;
	@%p3 bra 	$L__BB4_29;
	setp.lt.s32 	%p4, %r6, %r1652;
	setp.lt.s32 	%p5, %r3, %r1653;
	and.pred  	%p1, %p4, %p5;
	add.s32 	%r1663, %r2828, 9;
	max.s32 	%r1664, %r1663, 0;
	add.s32 	%r17, %r1664, 1;
	and.b32  	%r18, %r17, 3;
	setp.lt.s32 	%p6, %r1663, 3;
	mov.b32 	%r2834, 0;
	@%p6 bra 	$L__BB4_22;
	and.b32  	%r2834, %r17, -4;
	mov.b32 	%r2832, 0;
	not.pred 	%p7, %p1;
$L__BB4_5:
	@%p7 bra 	$L__BB4_9;
	mad.lo.s32 	%r1666, %r2832, 5, %r2;
	setp.ge.u32 	%p8, %r1666, %r1653;
	@%p8 bra 	$L__BB4_9;
	shl.b32 	%r1667, %r2832, 1;
	add.s32 	%r1668, %r1667, %r5;
	setp.ge.u32 	%p9, %r1668, %r1652;
	@%p9 bra 	$L__BB4_9;
	ld.global.u32 	%r1669, [%rd7];
	st.shared.u32 	[%r16], %r1669;
$L__BB4_9:
	add.s32 	%r21, %r2832, 1;
	@%p7 bra 	$L__BB4_13;
	mad.lo.s32 	%r1670, %r21, 5, %r2;
	setp.ge.u32 	%p11, %r1670, %r1653;
	@%p11 bra 	$L__BB4_13;
	shl.b32 	%r1671, %r21, 1;
	add.s32 	%r1672, %r1671, %r5;
	setp.ge.u32 	%p12, %r1672, %r1652;
	@%p12 bra 	$L__BB4_13;
	ld.global.u32 	%r1673, [%rd7];
	st.shared.u32 	[%r16], %r1673;
$L__BB4_13:
	add.s32 	%r22, %r2832, 2;
	@%p7 bra 	$L__BB4_17;
	mad.lo.s32 	%r1674, %r22, 5, %r2;
	setp.ge.u32 	%p14, %r1674, %r1653;
	@%p14 bra 	$L__BB4_17;
	shl.b32 	%r1675, %r22, 1;
	add.s32 	%r1676, %r1675, %r5;
	setp.ge.u32 	%p15, %r1676, %r1652;
	@%p15 bra 	$L__BB4_17;
	ld.global.u32 	%r1677, [%rd7];
	st.shared.u32 	[%r16], %r1677;
$L__BB4_17:
	add.s32 	%r23, %r2832, 3;
	@%p7 bra 	$L__BB4_21;
	mad.lo.s32 	%r1678, %r23, 5, %r2;
	setp.ge.u32 	%p17, %r1678, %r1653;
	@%p17 bra 	$L__BB4_21;
	shl.b32 	%r1679, %r23, 1;
	add.s32 	%r1680, %r1679, %r5;
	setp.ge.u32 	%p18, %r1680, %r1652;
	@%p18 bra 	$L__BB4_21;
	ld.global.u32 	%r1681, [%rd7];
	st.shared.u32 	[%r16], %r1681;
$L__BB4_21:
	add.s32 	%r2832, %r2832, 4;
	setp.ne.s32 	%p19, %r2832, %r2834;
	@%p19 bra 	$L__BB4_5;
$L__BB4_22:
	setp.eq.s32 	%p20, %r18, 0;
	@%p20 bra 	$L__BB4_29;
	mov.b32 	%r2835, 0;
	not.pred 	%p21, %p1;
$L__BB4_24:
	.pragma "nounroll";
	@%p21 bra 	$L__BB4_28;
	mad.lo.s32 	%r1683, %r2834, 5, %r2;
	setp.ge.u32 	%p22, %r1683, %r1653;
	@%p22 bra 	$L__BB4_28;
	shl.b32 	%r1684, %r2834, 1;
	add.s32 	%r1685, %r1684, %r5;
	setp.ge.u32 	%p23, %r1685, %r1652;
	@%p23 bra 	$L__BB4_28;
	ld.global.u32 	%r1686, [%rd7];
	st.shared.u32 	[%r16], %r1686;
$L__BB4_28:
	add.s32 	%r2834, %r2834, 1;
	add.s32 	%r2835, %r2835, 1;
	setp.ne.s32 	%p24, %r2835, %r18;
	@%p24 bra 	$L__BB4_24;
$L__BB4_29:
	bar.sync 	0;
	setp.le.s32 	%p25, %r1652, %r6;
	setp.le.s32 	%p26, %r1653, %r3;
	or.pred  	%p27, %p25, %p26;
	@%p27 bra 	$L__BB4_394;
	cvt.u32.u64 	%r1687, %rd6;
	bar.sync 	0;
	div.s32 	%r30, %r1687, %r1653;
	add.s32 	%r1688, %r6, -1;
	shr.u32 	%r1689, %r1688, 31;
	add.s32 	%r1690, %r1688, %r1689;
	shr.s32 	%r1691, %r1690, 1;
	setp.ne.s32 	%p28, %r1691, %r2831;
	@%p28 bra 	$L__BB4_273;
	ld.shared.u32 	%r2070, [%r16];
	setp.ne.s32 	%p98, %r2070, -1;
	@%p98 bra 	$L__BB4_272;
	setp.lt.u32 	%p99, %r15, 6;
	mad.lo.s32 	%r2071, %r15, 5, %r2;
	setp.ge.u32 	%p100, %r2071, %r1653;
	or.pred  	%p101, %p99, %p100;
	@%p101 bra 	$L__BB4_156;
	shl.b32 	%r2073, %r15, 1;
	add.s32 	%r2074, %r2073, %r5;
	setp.ge.u32 	%p102, %r2074, %r1652;
	@%p102 bra 	$L__BB4_156;
	setp.gt.s32 	%p166, %r30, 0;
	setp.le.s32 	%p167, %r30, %r1652;
	and.pred  	%p168, %p166, %p167;
	@%p168 bra 	$L__BB4_153;
	ld.shared.u32 	%r2836, [%r16+-20];
$L__BB4_36:
	setp.eq.s32 	%p170, %r2836, -1;
	@%p170 bra 	$L__BB4_155;
	xor.b32  	%r2452, %r1654, -1429050551;
	mul.lo.s32 	%r2453, %r2452, 1099087573;
	setp.gt.s32 	%p171, %r1654, -1;
	selp.b32 	%r2454, -644748465, -1947113066, %p171;
	add.s32 	%r2455, %r2454, %r2453;
	add.s32 	%r34, %r2455, 6615241;
	add.s32 	%r2856, %r2453, 123456789;
	st.local.v2.u32 	[%rd3], {%r34, %r2856};
	xor.b32  	%r2456, %r2453, 362436069;
	add.s32 	%r2457, %r2454, 521288629;
	st.local.v2.u32 	[%rd3+8], {%r2456, %r2457};
	xor.b32  	%r2458, %r2454, 88675123;
	add.s32 	%r2852, %r2453, 5783321;
	st.local.v2.u32 	[%rd3+16], {%r2458, %r2852};
	setp.eq.s32 	%p172, %r1687, 0;
	@%p172 bra 	$L__BB4_152;
	mov.b32 	%r2839, 0;
	mov.u64 	%rd60, precalc_xorwow_matrix;
$L__BB4_39:
	mov.u64 	%rd8, %rd6;
	and.b64  	%rd9, %rd8, 3;
	setp.eq.s64 	%p173, %rd9, 0;
	@%p173 bra 	$L__BB4_151;
	mul.wide.u32 	%rd59, %r2839, 3200;
	add.s64 	%rd10, %rd60, %rd59;
	mov.b32 	%r2852, 0;
	mov.u32 	%r2853, %r2852;
	mov.u32 	%r2854, %r2852;
	mov.u32 	%r2855, %r2852;
	mov.u32 	%r2856, %r2852;
	mov.u32 	%r2845, %r2852;
$L__BB4_41:
	mul.wide.u32 	%rd61, %r2845, 4;
	add.s64 	%rd62, %rd3, %rd61;
	ld.local.u32 	%r46, [%rd62+4];
	shl.b32 	%r47, %r2845, 5;
	mov.b32 	%r2851, 0;
$L__BB4_42:
	.pragma "nounroll";
	shr.u32 	%r2462, %r46, %r2851;
	and.b32  	%r2463, %r2462, 1;
	setp.eq.b32 	%p174, %r2463, 1;
	not.pred 	%p175, %p174;
	add.s32 	%r2464, %r47, %r2851;
	mul.lo.s32 	%r2465, %r2464, 5;
	mul.wide.u32 	%rd63, %r2465, 4;
	add.s64 	%rd11, %rd10, %rd63;
	@%p175 bra 	$L__BB4_44;
	ld.global.u32 	%r2466, [%rd11];
	xor.b32  	%r2856, %r2856, %r2466;
	ld.global.u32 	%r2467, [%rd11+4];
	xor.b32  	%r2855, %r2855, %r2467;
	ld.global.u32 	%r2468, [%rd11+8];
	xor.b32  	%r2854, %r2854, %r2468;
	ld.global.u32 	%r2469, [%rd11+12];
	xor.b32  	%r2853, %r2853, %r2469;
	ld.global.u32 	%r2470, [%rd11+16];
	xor.b32  	%r2852, %r2852, %r2470;
$L__BB4_44:
	and.b32  	%r2472, %r2462, 2;
	setp.eq.s32 	%p176, %r2472, 0;
	@%p176 bra 	$L__BB4_46;
	ld.global.u32 	%r2473, [%rd11+20];
	xor.b32  	%r2856, %r2856, %r2473;
	ld.global.u32 	%r2474, [%rd11+24];
	xor.b32  	%r2855, %r2855, %r2474;
	ld.global.u32 	%r2475, [%rd11+28];
	xor.b32  	%r2854, %r2854, %r2475;
	ld.global.u32 	%r2476, [%rd11+32];
	xor.b32  	%r2853, %r2853, %r2476;
	ld.global.u32 	%r2477, [%rd11+36];
	xor.b32  	%r2852, %r2852, %r2477;
$L__BB4_46:
	and.b32  	%r2479, %r2462, 4;
	setp.eq.s32 	%p177, %r2479, 0;
	@%p177 bra 	$L__BB4_48;
	ld.global.u32 	%r2480, [%rd11+40];
	xor.b32  	%r2856, %r2856, %r2480;
	ld.global.u32 	%r2481, [%rd11+44];
	xor.b32  	%r2855, %r2855, %r2481;
	ld.global.u32 	%r2482, [%rd11+48];
	xor.b32  	%r2854, %r2854, %r2482;
	ld.global.u32 	%r2483, [%rd11+52];
	xor.b32  	%r2853, %r2853, %r2483;
	ld.global.u32 	%r2484, [%rd11+56];
	xor.b32  	%r2852, %r2852, %r2484;
$L__BB4_48:
	and.b32  	%r2486, %r2462, 8;
	setp.eq.s32 	%p178, %r2486, 0;
	@%p178 bra 	$L__BB4_50;
	ld.global.u32 	%r2487, [%rd11+60];
	xor.b32  	%r2856, %r2856, %r2487;
	ld.global.u32 	%r2488, [%rd11+64];
	xor.b32  	%r2855, %r2855, %r2488;
	ld.global.u32 	%r2489, [%rd11+68];
	xor.b32  	%r2854, %r2854, %r2489;
	ld.global.u32 	%r2490, [%rd11+72];
	xor.b32  	%r2853, %r2853, %r2490;
	ld.global.u32 	%r2491, [%rd11+76];
	xor.b32  	%r2852, %r2852, %r2491;
$L__BB4_50:
	and.b32  	%r2493, %r2462, 16;
	setp.eq.s32 	%p179, %r2493, 0;
	@%p179 bra 	$L__BB4_52;
	ld.global.u32 	%r2494, [%rd11+80];
	xor.b32  	%r2856, %r2856, %r2494;
	ld.global.u32 	%r2495, [%rd11+84];
	xor.b32  	%r2855, %r2855, %r2495;
	ld.global.u32 	%r2496, [%rd11+88];
	xor.b32  	%r2854, %r2854, %r2496;
	ld.global.u32 	%r2497, [%rd11+92];
	xor.b32  	%r2853, %r2853, %r2497;
	ld.global.u32 	%r2498, [%rd11+96];
	xor.b32  	%r2852, %r2852, %r2498;
$L__BB4_52:
	and.b32  	%r2500, %r2462, 32;
	setp.eq.s32 	%p180, %r2500, 0;
	@%p180 bra 	$L__BB4_54;
	ld.global.u32 	%r2501, [%rd11+100];
	xor.b32  	%r2856, %r2856, %r2501;
	ld.global.u32 	%r2502, [%rd11+104];
	xor.b32  	%r2855, %r2855, %r2502;
	ld.global.u32 	%r2503, [%rd11+108];
	xor.b32  	%r2854, %r2854, %r2503;
	ld.global.u32 	%r2504, [%rd11+112];
	xor.b32  	%r2853, %r2853, %r2504;
	ld.global.u32 	%r2505, [%rd11+116];
	xor.b32  	%r2852, %r2852, %r2505;
$L__BB4_54:
	and.b32  	%r2507, %r2462, 64;
	setp.eq.s32 	%p181, %r2507, 0;
	@%p181 bra 	$L__BB4_56;
	ld.global.u32 	%r2508, [%rd11+120];
	xor.b32  	%r2856, %r2856, %r2508;
	ld.global.u32 	%r2509, [%rd11+124];
	xor.b32  	%r2855, %r2855, %r2509;
	ld.global.u32 	%r2510, [%rd11+128];
	xor.b32  	%r2854, %r2854, %r2510;
	ld.global.u32 	%r2511, [%rd11+132];
	xor.b32  	%r2853, %r2853, %r2511;
	ld.global.u32 	%r2512, [%rd11+136];
	xor.b32  	%r2852, %r2852, %r2512;
$L__BB4_56:
	and.b32  	%r2514, %r2462, 128;
	setp.eq.s32 	%p182, %r2514, 0;
	@%p182 bra 	$L__BB4_58;
	ld.global.u32 	%r2515, [%rd11+140];
	xor.b32  	%r2856, %r2856, %r2515;
	ld.global.u32 	%r2516, [%rd11+144];
	xor.b32  	%r2855, %r2855, %r2516;
	ld.global.u32 	%r2517, [%rd11+148];
	xor.b32  	%r2854, %r2854, %r2517;
	ld.global.u32 	%r2518, [%rd11+152];
	xor.b32  	%r2853, %r2853, %r2518;
	ld.global.u32 	%r2519, [%rd11+156];
	xor.b32  	%r2852, %r2852, %r2519;
$L__BB4_58:
	and.b32  	%r2521, %r2462, 256;
	setp.eq.s32 	%p183, %r2521, 0;
	@%p183 bra 	$L__BB4_60;
	ld.global.u32 	%r2522, [%rd11+160];
	xor.b32  	%r2856, %r2856, %r2522;
	ld.global.u32 	%r2523, [%rd11+164];
	xor.b32  	%r2855, %r2855, %r2523;
	ld.global.u32 	%r2524, [%rd11+168];
	xor.b32  	%r2854, %r2854, %r2524;
	ld.global.u32 	%r2525, [%rd11+172];
	xor.b32  	%r2853, %r2853, %r2525;
	ld.global.u32 	%r2526, [%rd11+176];
	xor.b32  	%r2852, %r2852, %r2526;
$L__BB4_60:
	and.b32  	%r2528, %r2462, 512;
	setp.eq.s32 	%p184, %r2528, 0;
	@%p184 bra 	$L__BB4_62;
	ld.global.u32 	%r2529, [%rd11+180];
	xor.b32  	%r2856, %r2856, %r2529;
	ld.global.u32 	%r2530, [%rd11+184];
	xor.b32  	%r2855, %r2855, %r2530;
	ld.global.u32 	%r2531, [%rd11+188];
	xor.b32  	%r2854, %r2854, %r2531;
	ld.global.u32 	%r2532, [%rd11+192];
	xor.b32  	%r2853, %r2853, %r2532;
	ld.global.u32 	%r2533, [%rd11+196];
	xor.b32  	%r2852, %r2852, %r2533;
$L__BB4_62:
	and.b32  	%r2535, %r2462, 1024;
	setp.eq.s32 	%p185, %r2535, 0;
	@%p185 bra 	$L__BB4_64;
	ld.global.u32 	%r2536, [%rd11+200];
	xor.b32  	%r2856, %r2856, %r2536;
	ld.global.u32 	%r2537, [%rd11+204];
	xor.b32  	%r2855, %r2855, %r2537;
	ld.global.u32 	%r2538, [%rd11+208];
	xor.b32  	%r2854, %r2854, %r2538;
	ld.global.u32 	%r2539, [%rd11+212];
	xor.b32  	%r2853, %r2853, %r2539;
	ld.global.u32 	%r2540, [%rd11+216];
	xor.b32  	%r2852, %r2852, %r2540;
$L__BB4_64:
	and.b32  	%r2542, %r2462, 2048;
	setp.eq.s32 	%p186, %r2542, 0;
	@%p186 bra 	$L__BB4_66;
	ld.global.u32 	%r2543, [%rd11+220];
	xor.b32  	%r2856, %r2856, %r2543;
	ld.global.u32 	%r2544, [%rd11+224];
	xor.b32  	%r2855, %r2855, %r2544;
	ld.global.u32 	%r2545, [%rd11+228];
	xor.b32  	%r2854, %r2854, %r2545;
	ld.global.u32 	%r2546, [%rd11+232];
	xor.b32  	%r2853, %r2853, %r2546;
	ld.global.u32 	%r2547, [%rd11+236];
	xor.b32  	%r2852, %r2852, %r2547;
$L__BB4_66:
	and.b32  	%r2549, %r2462, 4096;
	setp.eq.s32 	%p187, %r2549, 0;
	@%p187 bra 	$L__BB4_68;
	ld.global.u32 	%r2550, [%rd11+240];
	xor.b32  	%r2856, %r2856, %r2550;
	ld.global.u32 	%r2551, [%rd11+244];
	xor.b32  	%r2855, %r2855, %r2551;
	ld.global.u32 	%r2552, [%rd11+248];
	xor.b32  	%r2854, %r2854, %r2552;
	ld.global.u32 	%r2553, [%rd11+252];
	xor.b32  	%r2853, %r2853, %r2553;
	ld.global.u32 	%r2554, [%rd11+256];
	xor.b32  	%r2852, %r2852, %r2554;
$L__BB4_68:
	and.b32  	%r2556, %r2462, 8192;
	setp.eq.s32 	%p188, %r2556, 0;
	@%p188 bra 	$L__BB4_70;
	ld.global.u32 	%r2557, [%rd11+260];
	xor.b32  	%r2856, %r2856, %r2557;
	ld.global.u32 	%r2558, [%rd11+264];
	xor.b32  	%r2855, %r2855, %r2558;
	ld.global.u32 	%r2559, [%rd11+268];
	xor.b32  	%r2854, %r2854, %r2559;
	ld.global.u32 	%r2560, [%rd11+272];
	xor.b32  	%r2853, %r2853, %r2560;
	ld.global.u32 	%r2561, [%rd11+276];
	xor.b32  	%r2852, %r2852, %r2561;
$L__BB4_70:
	and.b32  	%r2563, %r2462, 16384;
	setp.eq.s32 	%p189, %r2563, 0;
	@%p189 bra 	$L__BB4_72;
	ld.global.u32 	%r2564, [%rd11+280];
	xor.b32  	%r2856, %r2856, %r2564;
	ld.global.u32 	%r2565, [%rd11+284];
	xor.b32  	%r2855, %r2855, %r2565;
	ld.global.u32 	%r2566, [%rd11+288];
	xor.b32  	%r2854, %r2854, %r2566;
	ld.global.u32 	%r2567, [%rd11+292];
	xor.b32  	%r2853, %r2853, %r2567;
	ld.global.u32 	%r2568, [%rd11+296];
	xor.b32  	%r2852, %r2852, %r2568;
$L__BB4_72:
	and.b32  	%r2570, %r2462, 32768;
	setp.eq.s32 	%p190, %r2570, 0;
	@%p190 bra 	$L__BB4_74;
	ld.global.u32 	%r2571, [%rd11+300];
	xor.b32  	%r2856, %r2856, %r2571;
	ld.global.u32 	%r2572, [%rd11+304];
	xor.b32  	%r2855, %r2855, %r2572;
	ld.global.u32 	%r2573, [%rd11+308];
	xor.b32  	%r2854, %r2854, %r2573;
	ld.global.u32 	%r2574, [%rd11+312];
	xor.b32  	%r2853, %r2853, %r2574;
	ld.global.u32 	%r2575, [%rd11+316];
	xor.b32  	%r2852, %r2852, %r2575;
$L__BB4_74:
	add.s32 	%r2851, %r2851, 16;
	setp.ne.s32 	%p191, %r2851, 32;
	@%p191 bra 	$L__BB4_42;
	mad.lo.s32 	%r2576, %r2845, -31, %r47;
	add.s32 	%r2845, %r2576, 1;
	setp.ne.s32 	%p192, %r2845, 5;
	@%p192 bra 	$L__BB4_41;
	st.local.u32 	[%rd3+4], %r2856;
	st.local.v2.u32 	[%rd3+8], {%r2855, %r2854};
	st.local.v2.u32 	[%rd3+16], {%r2853, %r2852};
	setp.eq.s64 	%p193, %rd9, 1;
	@%p193 bra 	$L__BB4_151;
	mov.b32 	%r2852, 0;
	mov.u32 	%r2945, %r2852;
	mov.u32 	%r2946, %r2852;
	mov.u32 	%r2947, %r2852;
	mov.u32 	%r2856, %r2852;
	mov.u32 	%r2937, %r2852;
$L__BB4_78:
	mul.wide.u32 	%rd64, %r2937, 4;
	add.s64 	%rd65, %rd3, %rd64;
	ld.local.u32 	%r222, [%rd65+4];
	shl.b32 	%r223, %r2937, 5;
	mov.b32 	%r2943, 0;
$L__BB4_79:
	.pragma "nounroll";
	shr.u32 	%r2579, %r222, %r2943;
	and.b32  	%r2580, %r2579, 1;
	setp.eq.b32 	%p194, %r2580, 1;
	not.pred 	%p195, %p194;
	add.s32 	%r2581, %r223, %r2943;
	mul.lo.s32 	%r2582, %r2581, 5;
	mul.wide.u32 	%rd66, %r2582, 4;
	add.s64 	%rd12, %rd10, %rd66;
	@%p195 bra 	$L__BB4_81;
	ld.global.u32 	%r2583, [%rd12];
	xor.b32  	%r2856, %r2856, %r2583;
	ld.global.u32 	%r2584, [%rd12+4];
	xor.b32  	%r2947, %r2947, %r2584;
	ld.global.u32 	%r2585, [%rd12+8];
	xor.b32  	%r2946, %r2946, %r2585;
	ld.global.u32 	%r2586, [%rd12+12];
	xor.b32  	%r2945, %r2945, %r2586;
	ld.global.u32 	%r2587, [%rd12+16];
	xor.b32  	%r2852, %r2852, %r2587;
$L__BB4_81:
	and.b32  	%r2589, %r2579, 2;
	setp.eq.s32 	%p196, %r2589, 0;
	@%p196 bra 	$L__BB4_83;
	ld.global.u32 	%r2590, [%rd12+20];
	xor.b32  	%r2856, %r2856, %r2590;
	ld.global.u32 	%r2591, [%rd12+24];
	xor.b32  	%r2947, %r2947, %r2591;
	ld.global.u32 	%r2592, [%rd12+28];
	xor.b32  	%r2946, %r2946, %r2592;
	ld.global.u32 	%r2593, [%rd12+32];
	xor.b32  	%r2945, %r2945, %r2593;
	ld.global.u32 	%r2594, [%rd12+36];
	xor.b32  	%r2852, %r2852, %r2594;
$L__BB4_83:
	and.b32  	%r2596, %r2579, 4;
	setp.eq.s32 	%p197, %r2596, 0;
	@%p197 bra 	$L__BB4_85;
	ld.global.u32 	%r2597, [%rd12+40];
	xor.b32  	%r2856, %r2856, %r2597;
	ld.global.u32 	%r2598, [%rd12+44];
	xor.b32  	%r2947, %r2947, %r2598;
	ld.global.u32 	%r2599, [%rd12+48];
	xor.b32  	%r2946, %r2946, %r2599;
	ld.global.u32 	%r2600, [%rd12+52];
	xor.b32  	%r2945, %r2945, %r2600;
	ld.global.u32 	%r2601, [%rd12+56];
	xor.b32  	%r2852, %r2852, %r2601;
$L__BB4_85:
	and.b32  	%r2603, %r2579, 8;
	setp.eq.s32 	%p198, %r2603, 0;
	@%p198 bra 	$L__BB4_87;
	ld.global.u32 	%r2604, [%rd12+60];
	xor.b32  	%r2856, %r2856, %r2604;
	ld.global.u32 	%r2605, [%rd12+64];
	xor.b32  	%r2947, %r2947, %r2605;
	ld.global.u32 	%r2606, [%rd12+68];
	xor.b32  	%r2946, %r2946, %r2606;
	ld.global.u32 	%r2607, [%rd12+72];
	xor.b32  	%r2945, %r2945, %r2607;
	ld.global.u32 	%r2608, [%rd12+76];
	xor.b32  	%r2852, %r2852, %r2608;
$L__BB4_87:
	and.b32  	%r2610, %r2579, 16;
	setp.eq.s32 	%p199, %r2610, 0;
	@%p199 bra 	$L__BB4_89;
	ld.global.u32 	%r2611, [%rd12+80];
	xor.b32  	%r2856, %r2856, %r2611;
	ld.global.u32 	%r2612, [%rd12+84];
	xor.b32  	%r2947, %r2947, %r2612;
	ld.global.u32 	%r2613, [%rd12+88];
	xor.b32  	%r2946, %r2946, %r2613;
	ld.global.u32 	%r2614, [%rd12+92];
	xor.b32  	%r2945, %r2945, %r2614;
	ld.global.u32 	%r2615, [%rd12+96];
	xor.b32  	%r2852, %r2852, %r2615;
$L__BB4_89:
	and.b32  	%r2617, %r2579, 32;
	setp.eq.s32 	%p200, %r2617, 0;
	@%p200 bra 	$L__BB4_91;
	ld.global.u32 	%r2618, [%rd12+100];
	xor.b32  	%r2856, %r2856, %r2618;
	ld.global.u32 	%r2619, [%rd12+104];
	xor.b32  	%r2947, %r2947, %r2619;
	ld.global.u32 	%r2620, [%rd12+108];
	xor.b32  	%r2946, %r2946, %r2620;
	ld.global.u32 	%r2621, [%rd12+112];
	xor.b32  	%r2945, %r2945, %r2621;
	ld.global.u32 	%r2622, [%rd12+116];
	xor.b32  	%r2852, %r2852, %r2622;
$L__BB4_91:
	and.b32  	%r2624, %r2579, 64;
	setp.eq.s32 	%p201, %r2624, 0;
	@%p201 bra 	$L__BB4_93;
	ld.global.u32 	%r2625, [%rd12+120];
	xor.b32  	%r2856, %r2856, %r2625;
	ld.global.u32 	%r2626, [%rd12+124];
	xor.b32  	%r2947, %r2947, %r2626;
	ld.global.u32 	%r2627, [%rd12+128];
	xor.b32  	%r2946, %r2946, %r2627;
	ld.global.u32 	%r2628, [%rd12+132];
	xor.b32  	%r2945, %r2945, %r2628;
	ld.global.u32 	%r2629, [%rd12+136];
	xor.b32  	%r2852, %r2852, %r2629;
$L__BB4_93:
	and.b32  	%r2631, %r2579, 128;
	setp.eq.s32 	%p202, %r2631, 0;
	@%p202 bra 	$L__BB4_95;
	ld.global.u32 	%r2632, [%rd12+140];
	xor.b32  	%r2856, %r2856, %r2632;
	ld.global.u32 	%r2633, [%rd12+144];
	xor.b32  	%r2947, %r2947, %r2633;
	ld.global.u32 	%r2634, [%rd12+148];
	xor.b32  	%r2946, %r2946, %r2634;
	ld.global.u32 	%r2635, [%rd12+152];
	xor.b32  	%r2945, %r2945, %r2635;
	ld.global.u32 	%r2636, [%rd12+156];
	xor.b32  	%r2852, %r2852, %r2636;
$L__BB4_95:
	and.b32  	%r2638, %r2579, 256;
	setp.eq.s32 	%p203, %r2638, 0;
	@%p203 bra 	$L__BB4_97;
	ld.global.u32 	%r2639, [%rd12+160];
	xor.b32  	%r2856, %r2856, %r2639;
	ld.global.u32 	%r2640, [%rd12+164];
	xor.b32  	%r2947, %r2947, %r2640;
	ld.global.u32 	%r2641, [%rd12+168];
	xor.b32  	%r2946, %r2946, %r2641;
	ld.global.u32 	%r2642, [%rd12+172];
	xor.b32  	%r2945, %r2945, %r2642;
	ld.global.u32 	%r2643, [%rd12+176];
	xor.b32  	%r2852, %r2852, %r2643;
$L__BB4_97:
	and.b32  	%r2645, %r2579, 512;
	setp.eq.s32 	%p204, %r2645, 0;
	@%p204 bra 	$L__BB4_99;
	ld.global.u32 	%r2646, [%rd12+180];
	xor.b32  	%r2856, %r2856, %r2646;
	ld.global.u32 	%r2647, [%rd12+184];
	xor.b32  	%r2947, %r2947, %r2647;
	ld.global.u32 	%r2648, [%rd12+188];
	xor.b32  	%r2946, %r2946, %r2648;
	ld.global.u32 	%r2649, [%rd12+192];
	xor.b32  	%r2945, %r2945, %r2649;
	ld.global.u32 	%r2650, [%rd12+196];
	xor.b32  	%r2852, %r2852, %r2650;
$L__BB4_99:
	and.b32  	%r2652, %r2579, 1024;
	setp.eq.s32 	%p205, %r2652, 0;
	@%p205 bra 	$L__BB4_101;
	ld.global.u32 	%r2653, [%rd12+200];
	xor.b32  	%r2856, %r2856, %r2653;
	ld.global.u32 	%r2654, [%rd12+204];
	xor.b32  	%r2947, %r2947, %r2654;
	ld.global.u32 	%r2655, [%rd12+208];
	xor.b32  	%r2946, %r2946, %r2655;
	ld.global.u32 	%r2656, [%rd12+212];
	xor.b32  	%r2945, %r2945, %r2656;
	ld.global.u32 	%r2657, [%rd12+216];
	xor.b32  	%r2852, %r2852, %r2657;
$L__BB4_101:
	and.b32  	%r2659, %r2579, 2048;
	setp.eq.s32 	%p206, %r2659, 0;
	@%p206 bra 	$L__BB4_103;
	ld.global.u32 	%r2660, [%rd12+220];
	xor.b32  	%r2856, %r2856, %r2660;
	ld.global.u32 	%r2661, [%rd12+224];
	xor.b32  	%r2947, %r2947, %r2661;
	ld.global.u32 	%r2662, [%rd12+228];
	xor.b32  	%r2946, %r2946, %r2662;
	ld.global.u32 	%r2663, [%rd12+232];
	xor.b32  	%r2945, %r2945, %r2663;
	ld.global.u32 	%r2664, [%rd12+236];
	xor.b32  	%r2852, %r2852, %r2664;
$L__BB4_103:
	and.b32  	%r2666, %r2579, 4096;
	setp.eq.s32 	%p207, %r2666, 0;
	@%p207 bra 	$L__BB4_105;
	ld.global.u32 	%r2667, [%rd12+240];
	xor.b32  	%r2856, %r2856, %r2667;
	ld.global.u32 	%r2668, [%rd12+244];
	xor.b32  	%r2947, %r2947, %r2668;
	ld.global.u32 	%r2669, [%rd12+248];
	xor.b32  	%r2946, %r2946, %r2669;
	ld.global.u32 	%r2670, [%rd12+252];
	xor.b32  	%r2945, %r2945, %r2670;
	ld.global.u32 	%r2671, [%rd12+256];
	xor.b32  	%r2852, %r2852, %r2671;
$L__BB4_105:
	and.b32  	%r2673, %r2579, 8192;
	setp.eq.s32 	%p208, %r2673, 0;
	@%p208 bra 	$L__BB4_107;
	ld.global.u32 	%r2674, [%rd12+260];
	xor.b32  	%r2856, %r2856, %r2674;
	ld.global.u32 	%r2675, [%rd12+264];
	xor.b32  	%r2947, %r2947, %r2675;
	ld.global.u32 	%r2676, [%rd12+268];
	xor.b32  	%r2946, %r2946, %r2676;
	ld.global.u32 	%r2677, [%rd12+272];
	xor.b32  	%r2945, %r2945, %r2677;
	ld.global.u32 	%r2678, [%rd12+276];
	xor.b32  	%r2852, %r2852, %r2678;
$L__BB4_107:
	and.b32  	%r2680, %r2579, 16384;
	setp.eq.s32 	%p209, %r2680, 0;
	@%p209 bra 	$L__BB4_109;
	ld.global.u32 	%r2681, [%rd12+280];
	xor.b32  	%r2856, %r2856, %r2681;
	ld.global.u32 	%r2682, [%rd12+284];
	xor.b32  	%r2947, %r2947, %r2682;
	ld.global.u32 	%r2683, [%rd12+288];
	xor.b32  	%r2946, %r2946, %r2683;
	ld.global.u32 	%r2684, [%rd12+292];
	xor.b32  	%r2945, %r2945, %r2684;
	ld.global.u32 	%r2685, [%rd12+296];
	xor.b32  	%r2852, %r2852, %r2685;
$L__BB4_109:
	and.b32  	%r2687, %r2579, 32768;
	setp.eq.s32 	%p210, %r2687, 0;
	@%p210 bra 	$L__BB4_111;
	ld.global.u32 	%r2688, [%rd12+300];
	xor.b32  	%r2856, %r2856, %r2688;
	ld.global.u32 	%r2689, [%rd12+304];
	xor.b32  	%r2947, %r2947, %r2689;
	ld.global.u32 	%r2690, [%rd12+308];
	xor.b32  	%r2946, %r2946, %r2690;
	ld.global.u32 	%r2691, [%rd12+312];
	xor.b32  	%r2945, %r2945, %r2691;
	ld.global.u32 	%r2692, [%rd12+316];
	xor.b32  	%r2852, %r2852, %r2692;
$L__BB4_111:
	add.s32 	%r2943, %r2943, 16;
	setp.ne.s32 	%p211, %r2943, 32;
	@%p211 bra 	$L__BB4_79;
	mad.lo.s32 	%r2693, %r2937, -31, %r223;
	add.s32 	%r2937, %r2693, 1;
	setp.ne.s32 	%p212, %r2937, 5;
	@%p212 bra 	$L__BB4_78;
	st.local.u32 	[%rd3+4], %r2856;
	st.local.v2.u32 	[%rd3+8], {%r2947, %r2946};
	st.local.v2.u32 	[%rd3+16], {%r2945, %r2852};
	setp.ne.s64 	%p213, %rd9, 3;
	@%p213 bra 	$L__BB4_151;
	mov.b32 	%r2852, 0;
	mov.u32 	%r3037, %r2852;
	mov.u32 	%r3038, %r2852;
	mov.u32 	%r3039, %r2852;
	mov.u32 	%r2856, %r2852;
	mov.u32 	%r3029, %r2852;
$L__BB4_115:
	mul.wide.u32 	%rd67, %r3029, 4;
	add.s64 	%rd68, %rd3, %rd67;
	ld.local.u32 	%r398, [%rd68+4];
	shl.b32 	%r399, %r3029, 5;
	mov.b32 	%r3035, 0;
$L__BB4_116:
	.pragma "nounroll";
	shr.u32 	%r2696, %r398, %r3035;
	and.b32  	%r2697, %r2696, 1;
	setp.eq.b32 	%p214, %r2697, 1;
	not.pred 	%p215, %p214;
	add.s32 	%r2698, %r399, %r3035;
	mul.lo.s32 	%r2699, %r2698, 5;
	mul.wide.u32 	%rd69, %r2699, 4;
	add.s64 	%rd13, %rd10, %rd69;
	@%p215 bra 	$L__BB4_118;
	ld.global.u32 	%r2700, [%rd13];
	xor.b32  	%r2856, %r2856, %r2700;
	ld.global.u32 	%r2701, [%rd13+4];
	xor.b32  	%r3039, %r3039, %r2701;
	ld.global.u32 	%r2702, [%rd13+8];
	xor.b32  	%r3038, %r3038, %r2702;
	ld.global.u32 	%r2703, [%rd13+12];
	xor.b32  	%r3037, %r3037, %r2703;
	ld.global.u32 	%r2704, [%rd13+16];
	xor.b32  	%r2852, %r2852, %r2704;
$L__BB4_118:
	and.b32  	%r2706, %r2696, 2;
	setp.eq.s32 	%p216, %r2706, 0;
	@%p216 bra 	$L__BB4_120;
	ld.global.u32 	%r2707, [%rd13+20];
	xor.b32  	%r2856, %r2856, %r2707;
	ld.global.u32 	%r2708, [%rd13+24];
	xor.b32  	%r3039, %r3039, %r2708;
	ld.global.u32 	%r2709, [%rd13+28];
	xor.b32  	%r3038, %r3038, %r2709;
	ld.global.u32 	%r2710, [%rd13+32];
	xor.b32  	%r3037, %r3037, %r2710;
	ld.global.u32 	%r2711, [%rd13+36];
	xor.b32  	%r2852, %r2852, %r2711;
$L__BB4_120:
	and.b32  	%r2713, %r2696, 4;
	setp.eq.s32 	%p217, %r2713, 0;
	@%p217 bra 	$L__BB4_122;
	ld.global.u32 	%r2714, [%rd13+40];
	xor.b32  	%r2856, %r2856, %r2714;
	ld.global.u32 	%r2715, [%rd13+44];
	xor.b32  	%r3039, %r3039, %r2715;
	ld.global.u32 	%r2716, [%rd13+48];
	xor.b32  	%r3038, %r3038, %r2716;
	ld.global.u32 	%r2717, [%rd13+52];
	xor.b32  	%r3037, %r3037, %r2717;
	ld.global.u32 	%r2718, [%rd13+56];
	xor.b32  	%r2852, %r2852, %r2718;
$L__BB4_122:
	and.b32  	%r2720, %r2696, 8;
	setp.eq.s32 	%p218, %r2720, 0;
	@%p218 bra 	$L__BB4_124;
	ld.global.u32 	%r2721, [%rd13+60];
	xor.b32  	%r2856, %r2856, %r2721;
	ld.global.u32 	%r2722, [%rd13+64];
	xor.b32  	%r3039, %r3039, %r2722;
	ld.global.u32 	%r2723, [%rd13+68];
	xor.b32  	%r3038, %r3038, %r2723;
	ld.global.u32 	%r2724, [%rd13+72];
	xor.b32  	%r3037, %r3037, %r2724;
	ld.global.u32 	%r2725, [%rd13+76];
	xor.b32  	%r2852, %r2852, %r2725;
$L__BB4_124:
	and.b32  	%r2727, %r2696, 16;
	setp.eq.s32 	%p219, %r2727, 0;
	@%p219 bra 	$L__BB4_126;
	ld.global.u32 	%r2728, [%rd13+80];
	xor.b32  	%r2856, %r2856, %r2728;
	ld.global.u32 	%r2729, [%rd13+84];
	xor.b32  	%r3039, %r3039, %r2729;
	ld.global.u32 	%r2730, [%rd13+88];
	xor.b32  	%r3038, %r3038, %r2730;
	ld.global.u32 	%r2731, [%rd13+92];
	xor.b32  	%r3037, %r3037, %r2731;
	ld.global.u32 	%r2732, [%rd13+96];
	xor.b32  	%r2852, %r2852, %r2732;
$L__BB4_126:
	and.b32  	%r2734, %r2696, 32;
	setp.eq.s32 	%p220, %r2734, 0;
	@%p220 bra 	$L__BB4_128;
	ld.global.u32 	%r2735, [%rd13+100];
	xor.b32  	%r2856, %r2856, %r2735;
	ld.global.u32 	%r2736, [%rd13+104];
	xor.b32  	%r3039, %r3039, %r2736;
	ld.global.u32 	%r2737, [%rd13+108];
	xor.b32  	%r3038, %r3038, %r2737;
	ld.global.u32 	%r2738, [%rd13+112];
	xor.b32  	%r3037, %r3037, %r2738;
	ld.global.u32 	%r2739, [%rd13+116];
	xor.b32  	%r2852, %r2852, %r2739;
$L__BB4_128:
	and.b32  	%r2741, %r2696, 64;
	setp.eq.s32 	%p221, %r2741, 0;
	@%p221 bra 	$L__BB4_130;
	ld.global.u32 	%r2742, [%rd13+120];
	xor.b32  	%r2856, %r2856, %r2742;
	ld.global.u32 	%r2743, [%rd13+124];
	xor.b32  	%r3039, %r3039, %r2743;
	ld.global.u32 	%r2744, [%rd13+128];
	xor.b32  	%r3038, %r3038, %r2744;
	ld.global.u32 	%r2745, [%rd13+132];
	xor.b32  	%r3037, %r3037, %r2745;
	ld.global.u32 	%r2746, [%rd13+136];
	xor.b32  	%r2852, %r2852, %r2746;
$L__BB4_130:
	and.b32  	%r2748, %r2696, 128;
	setp.eq.s32 	%p222, %r2748, 0;
	@%p222 bra 	$L__BB4_132;
	ld.global.u32 	%r2749, [%rd13+140];
	xor.b32  	%r2856, %r2856, %r2749;
	ld.global.u32 	%r2750, [%rd13+144];
	xor.b32  	%r3039, %r3039, %r2750;
	ld.global.u32 	%r2751, [%rd13+148];
	xor.b32  	%r3038, %r3038, %r2751;
	ld.global.u32 	%r2752, [%rd13+152];
	xor.b32  	%r3037, %r3037, %r2752;
	ld.global.u32 	%r2753, [%rd13+156];
	xor.b32  	%r2852, %r2852, %r2753;
$L__BB4_132:
	and.b32  	%r2755, %r2696, 256;
	setp.eq.s32 	%p223, %r2755, 0;
	@%p223 bra 	$L__BB4_134;
	ld.global.u32 	%r2756, [%rd13+160];
	xor.b32  	%r2856, %r2856, %r2756;
	ld.global.u32 	%r2757, [%rd13+164];
	xor.b32  	%r3039, %r3039, %r2757;
	ld.global.u32 	%r2758, [%rd13+168];
	xor.b32  	%r3038, %r3038, %r2758;
	ld.global.u32 	%r2759, [%rd13+172];
	xor.b32  	%r3037, %r3037, %r2759;
	ld.global.u32 	%r2760, [%rd13+176];
	xor.b32  	%r2852, %r2852, %r2760;
$L__BB4_134:
	and.b32  	%r2762, %r2696, 512;
	setp.eq.s32 	%p224, %r2762, 0;
	@%p224 bra 	$L__BB4_136;
	ld.global.u32 	%r2763, [%rd13+180];
	xor.b32  	%r2856, %r2856, %r2763;
	ld.global.u32 	%r2764, [%rd13+184];
	xor.b32  	%r3039, %r3039, %r2764;
	ld.global.u32 	%r2765, [%rd13+188];
	xor.b32  	%r3038, %r3038, %r2765;
	ld.global.u32 	%r2766, [%rd13+192];
	xor.b32  	%r3037, %r3037, %r2766;
	ld.global.u32 	%r2767, [%rd13+196];
	xor.b32  	%r2852, %r2852, %r2767;
$L__BB4_136:
	and.b32  	%r2769, %r2696, 1024;
	setp.eq.s32 	%p225, %r2769, 0;
	@%p225 bra 	$L__BB4_138;
	ld.global.u32 	%r2770, [%rd13+200];
	xor.b32  	%r2856, %r2856, %r2770;
	ld.global.u32 	%r2771, [%rd13+204];
	xor.b32  	%r3039, %r3039, %r2771;
	ld.global.u32 	%r2772, [%rd13+208];
	xor.b32  	%r3038, %r3038, %r2772;
	ld.global.u32 	%r2773, [%rd13+212];
	xor.b32  	%r3037, %r3037, %r2773;
	ld.global.u32 	%r2774, [%rd13+216];
	xor.b32  	%r2852, %r2852, %r2774;
$L__BB4_138:
	and.b32  	%r2776, %r2696, 2048;
	setp.eq.s32 	%p226, %r2776, 0;
	@%p226 bra 	$L__BB4_140;
	ld.global.u32 	%r2777, [%rd13+220];
	xor.b32  	%r2856, %r2856, %r2777;
	ld.global.u32 	%r2778, [%rd13+224];
	xor.b32  	%r3039, %r3039, %r2778;
	ld.global.u32 	%r2779, [%rd13+228];
	xor.b32  	%r3038, %r3038, %r2779;
	ld.global.u32 	%r2780, [%rd13+232];
	xor.b32  	%r3037, %r3037, %r2780;
	ld.global.u32 	%r2781, [%rd13+236];
	xor.b32  	%r2852, %r2852, %r2781;
$L__BB4_140:
	and.b32  	%r2783, %r2696, 4096;
	setp.eq.s32 	%p227, %r2783, 0;
	@%p227 bra 	$L__BB4_142;
	ld.global.u32 	%r2784, [%rd13+240];
	xor.b32  	%r2856, %r2856, %r2784;
	ld.global.u32 	%r2785, [%rd13+244];
	xor.b32  	%r3039, %r3039, %r2785;
	ld.global.u32 	%r2786, [%rd13+248];
	xor.b32  	%r3038, %r3038, %r2786;
	ld.global.u32 	%r2787, [%rd13+252];
	xor.b32  	%r3037, %r3037, %r2787;
	ld.global.u32 	%r2788, [%rd13+256];
	xor.b32  	%r2852, %r2852, %r2788;
$L__BB4_142:
	and.b32  	%r2790, %r2696, 8192;
	setp.eq.s32 	%p228, %r2790, 0;
	@%p228 bra 	$L__BB4_144;
	ld.global.u32 	%r2791, [%rd13+260];
	xor.b32  	%r2856, %r2856, %r2791;
	ld.global.u32 	%r2792, [%rd13+264];
	xor.b32  	%r3039, %r3039, %r2792;
	ld.global.u32 	%r2793, [%rd13+268];
	xor.b32  	%r3038, %r3038, %r2793;
	ld.global.u32 	%r2794, [%rd13+272];
	xor.b32  	%r3037, %r3037, %r2794;
	ld.global.u32 	%r2795, [%rd13+276];
	xor.b32  	%r2852, %r2852, %r2795;
$L__BB4_144:
	and.b32  	%r2797, %r2696, 16384;
	setp.eq.s32 	%p229, %r2797, 0;
	@%p229 bra 	$L__BB4_146;
	ld.global.u32 	%r2798, [%rd13+280];
	xor.b32  	%r2856, %r2856, %r2798;
	ld.global.u32 	%r2799, [%rd13+284];
	xor.b32  	%r3039, %r3039, %r2799;
	ld.global.u32 	%r2800, [%rd13+288];
	xor.b32  	%r3038, %r3038, %r2800;
	ld.global.u32 	%r2801, [%rd13+292];
	xor.b32  	%r3037, %r3037, %r2801;
	ld.global.u32 	%r2802, [%rd13+296];
	xor.b32  	%r2852, %r2852, %r2802;
$L__BB4_146:
	and.b32  	%r2804, %r2696, 32768;
	setp.eq.s32 	%p230, %r2804, 0;
	@%p230 bra 	$L__BB4_148;
	ld.global.u32 	%r2805, [%rd13+300];
	xor.b32  	%r2856, %r2856, %r2805;
	ld.global.u32 	%r2806, [%rd13+304];
	xor.b32  	%r3039, %r3039, %r2806;
	ld.global.u32 	%r2807, [%rd13+308];
	xor.b32  	%r3038, %r3038, %r2807;
	ld.global.u32 	%r2808, [%rd13+312];
	xor.b32  	%r3037, %r3037, %r2808;
	ld.global.u32 	%r2809, [%rd13+316];
	xor.b32  	%r2852, %r2852, %r2809;
$L__BB4_148:
	add.s32 	%r3035, %r3035, 16;
	setp.ne.s32 	%p231, %r3035, 32;
	@%p231 bra 	$L__BB4_116;
	mad.lo.s32 	%r2810, %r3029, -31, %r399;
	add.s32 	%r3029, %r2810, 1;
	setp.ne.s32 	%p232, %r3029, 5;
	@%p232 bra 	$L__BB4_115;
	st.local.u32 	[%rd3+4], %r2856;
	st.local.v2.u32 	[%rd3+8], {%r3039, %r3038};
	st.local.v2.u32 	[%rd3+16], {%r3037, %r2852};
$L__BB4_151:
	shr.u64 	%rd6, %rd8, 2;
	add.s32 	%r2839, %r2839, 1;
	setp.gt.u64 	%p233, %rd8, 3;
	@%p233 bra 	$L__BB4_39;
$L__BB4_152:
	shr.u32 	%r2811, %r2856, 2;
	xor.b32  	%r2812, %r2811, %r2856;
	shl.b32 	%r2813, %r2852, 4;
	shl.b32 	%r2814, %r2812, 1;
	xor.b32  	%r2815, %r2814, %r2813;
	xor.b32  	%r2816, %r2815, %r2812;
	xor.b32  	%r2817, %r2816, %r2852;
	add.s32 	%r2818, %r34, %r2817;
	add.s32 	%r2819, %r2818, 362437;
	rem.u32 	%r2820, %r2819, %r1655;
	add.s32 	%r2821, %r2820, 1;
	abs.s32 	%r2822, %r2821;
	st.shared.u32 	[%r16], %r2822;
	atom.global.add.u32 	%r2823, [%rd2], 1;
	bra.uni 	$L__BB4_272;
$L__BB4_153:
	ld.shared.u32 	%r32, [%r16+-20];
	setp.eq.s32 	%p169, %r32, -1;
	mov.b32 	%r2836, -1;
	@%p169 bra 	$L__BB4_36;
	st.shared.u32 	[%r16], %r32;
	mov.b32 	%r2449, -1;
	st.shared.u32 	[%r16+-20], %r2449;
	atom.global.add.u32 	%r2450, [%rd2], 1;
$L__BB4_155:
	sub.s32 	%r2825, %r1687, %r1653;
	mul.wide.s32 	%rd70, %r2825, 4;
	add.s64 	%rd71, %rd1, %rd70;
	mov.b32 	%r2826, -1;
	st.global.u32 	[%rd71], %r2826;
	bra.uni 	$L__BB4_272;
$L__BB4_156:
	xor.b32  	%r2076, %r1654, -1429050551;
	mul.lo.s32 	%r2077, %r2076, 1099087573;
	setp.gt.s32 	%p103, %r1654, -1;
	selp.b32 	%r2078, -644748465, -1947113066, %p103;
	add.s32 	%r2079, %r2078, %r2077;
	add.s32 	%r573, %r2079, 6615241;
	add.s32 	%r3139, %r2077, 123456789;
	st.local.v2.u32 	[%rd4], {%r573, %r3139};
	xor.b32  	%r2080, %r2077, 362436069;
	add.s32 	%r2081, %r2078, 521288629;
	st.local.v2.u32 	[%rd4+8], {%r2080, %r2081};
	xor.b32  	%r2082, %r2078, 88675123;
	add.s32 	%r3135, %r2077, 5783321;
	st.local.v2.u32 	[%rd4+16], {%r2082, %r3135};
	setp.eq.s32 	%p104, %r1687, 0;
	@%p104 bra 	$L__BB4_271;
	mov.b32 	%r3122, 0;
	mov.u64 	%rd49, precalc_xorwow_matrix;
$L__BB4_158:
	mov.u64 	%rd15, %rd6;
	and.b64  	%rd16, %rd15, 3;
	setp.eq.s64 	%p105, %rd16, 0;
	@%p105 bra 	$L__BB4_270;
	mul.wide.u32 	%rd48, %r3122, 3200;
	add.s64 	%rd17, %rd49, %rd48;
	mov.b32 	%r3135, 0;
	mov.u32 	%r3136, %r3135;
	mov.u32 	%r3137, %r3135;
	mov.u32 	%r3138, %r3135;
	mov.u32 	%r3139, %r3135;
	mov.u32 	%r3128, %r3135;
$L__BB4_160:
	mul.wide.u32 	%rd50, %r3128, 4;
	add.s64 	%rd51, %rd4, %rd50;
	ld.local.u32 	%r585, [%rd51+4];
	shl.b32 	%r586, %r3128, 5;
	mov.b32 	%r3134, 0;
$L__BB4_161:
	.pragma "nounroll";
	shr.u32 	%r2086, %r585, %r3134;
	and.b32  	%r2087, %r2086, 1;
	setp.eq.b32 	%p106, %r2087, 1;
	not.pred 	%p107, %p106;
	add.s32 	%r2088, %r586, %r3134;
	mul.lo.s32 	%r2089, %r2088, 5;
	mul.wide.u32 	%rd52, %r2089, 4;
	add.s64 	%rd18, %rd17, %rd52;
	@%p107 bra 	$L__BB4_163;
	ld.global.u32 	%r2090, [%rd18];
	xor.b32  	%r3139, %r3139, %r2090;
	ld.global.u32 	%r2091, [%rd18+4];
	xor.b32  	%r3138, %r3138, %r2091;
	ld.global.u32 	%r2092, [%rd18+8];
	xor.b32  	%r3137, %r3137, %r2092;
	ld.global.u32 	%r2093, [%rd18+12];
	xor.b32  	%r3136, %r3136, %r2093;
	ld.global.u32 	%r2094, [%rd18+16];
	xor.b32  	%r3135, %r3135, %r2094;
$L__BB4_163:
	and.b32  	%r2096, %r2086, 2;
	setp.eq.s32 	%p108, %r2096, 0;
	@%p108 bra 	$L__BB4_165;
	ld.global.u32 	%r2097, [%rd18+20];
	xor.b32  	%r3139, %r3139, %r2097;
	ld.global.u32 	%r2098, [%rd18+24];
	xor.b32  	%r3138, %r3138, %r2098;
	ld.global.u32 	%r2099, [%rd18+28];
	xor.b32  	%r3137, %r3137, %r2099;
	ld.global.u32 	%r2100, [%rd18+32];
	xor.b32  	%r3136, %r3136, %r2100;
	ld.global.u32 	%r2101, [%rd18+36];
	xor.b32  	%r3135, %r3135, %r2101;
$L__BB4_165:
	and.b32  	%r2103, %r2086, 4;
	setp.eq.s32 	%p109, %r2103, 0;
	@%p109 bra 	$L__BB4_167;
	ld.global.u32 	%r2104, [%rd18+40];
	xor.b32  	%r3139, %r3139, %r2104;
	ld.global.u32 	%r2105, [%rd18+44];
	xor.b32  	%r3138, %r3138, %r2105;
	ld.global.u32 	%r2106, [%rd18+48];
	xor.b32  	%r3137, %r3137, %r2106;
	ld.global.u32 	%r2107, [%rd18+52];
	xor.b32  	%r3136, %r3136, %r2107;
	ld.global.u32 	%r2108, [%rd18+56];
	xor.b32  	%r3135, %r3135, %r2108;
$L__BB4_167:
	and.b32  	%r2110, %r2086, 8;
	setp.eq.s32 	%p110, %r2110, 0;
	@%p110 bra 	$L__BB4_169;
	ld.global.u32 	%r2111, [%rd18+60];
	xor.b32  	%r3139, %r3139, %r2111;
	ld.global.u32 	%r2112, [%rd18+64];
	xor.b32  	%r3138, %r3138, %r2112;
	ld.global.u32 	%r2113, [%rd18+68];
	xor.b32  	%r3137, %r3137, %r2113;
	ld.global.u32 	%r2114, [%rd18+72];
	xor.b32  	%r3136, %r3136, %r2114;
	ld.global.u32 	%r2115, [%rd18+76];
	xor.b32  	%r3135, %r3135, %r2115;
$L__BB4_169:
	and.b32  	%r2117, %r2086, 16;
	setp.eq.s32 	%p111, %r2117, 0;
	@%p111 bra 	$L__BB4_171;
	ld.global.u32 	%r2118, [%rd18+80];
	xor.b32  	%r3139, %r3139, %r2118;
	ld.global.u32 	%r2119, [%rd18+84];
	xor.b32  	%r3138, %r3138, %r2119;
	ld.global.u32 	%r2120, [%rd18+88];
	xor.b32  	%r3137, %r3137, %r2120;
	ld.global.u32 	%r2121, [%rd18+92];
	xor.b32  	%r3136, %r3136, %r2121;
	ld.global.u32 	%r2122, [%rd18+96];
	xor.b32  	%r3135, %r3135, %r2122;
$L__BB4_171:
	and.b32  	%r2124, %r2086, 32;
	setp.eq.s32 	%p112, %r2124, 0;
	@%p112 bra 	$L__BB4_173;
	ld.global.u32 	%r2125, [%rd18+100];
	xor.b32  	%r3139, %r3139, %r2125;
	ld.global.u32 	%r2126, [%rd18+104];
	xor.b32  	%r3138, %r3138, %r2126;
	ld.global.u32 	%r2127, [%rd18+108];
	xor.b32  	%r3137, %r3137, %r2127;
	ld.global.u32 	%r2128, [%rd18+112];
	xor.b32  	%r3136, %r3136, %r2128;
	ld.global.u32 	%r2129, [%rd18+116];
	xor.b32  	%r3135, %r3135, %r2129;
$L__BB4_173:
	and.b32  	%r2131, %r2086, 64;
	setp.eq.s32 	%p113, %r2131, 0;
	@%p113 bra 	$L__BB4_175;
	ld.global.u32 	%r2132, [%rd18+120];
	xor.b32  	%r3139, %r3139, %r2132;
	ld.global.u32 	%r2133, [%rd18+124];
	xor.b32  	%r3138, %r3138, %r2133;
	ld.global.u32 	%r2134, [%rd18+128];
	xor.b32  	%r3137, %r3137, %r2134;
	ld.global.u32 	%r2135, [%rd18+132];
	xor.b32  	%r3136, %r3136, %r2135;
	ld.global.u32 	%r2136, [%rd18+136];
	xor.b32  	%r3135, %r3135, %r2136;
$L__BB4_175:
	and.b32  	%r2138, %r2086, 128;
	setp.eq.s32 	%p114, %r2138, 0;
	@%p114 bra 	$L__BB4_177;
	ld.global.u32 	%r2139, [%rd18+140];
	xor.b32  	%r3139, %r3139, %r2139;
	ld.global.u32 	%r2140, [%rd18+144];
	xor.b32  	%r3138, %r3138, %r2140;
	ld.global.u32 	%r2141, [%rd18+148];
	xor.b32  	%r3137, %r3137, %r2141;
	ld.global.u32 	%r2142, [%rd18+152];
	xor.b32  	%r3136, %r3136, %r2142;
	ld.global.u32 	%r2143, [%rd18+156];
	xor.b32  	%r3135, %r3135, %r2143;
$L__BB4_177:
	and.b32  	%r2145, %r2086, 256;
	setp.eq.s32 	%p115, %r2145, 0;
	@%p115 bra 	$L__BB4_179;
	ld.global.u32 	%r2146, [%rd18+160];
	xor.b32  	%r3139, %r3139, %r2146;
	ld.global.u32 	%r2147, [%rd18+164];
	xor.b32  	%r3138, %r3138, %r2147;
	ld.global.u32 	%r2148, [%rd18+168];
	xor.b32  	%r3137, %r3137, %r2148;
	ld.global.u32 	%r2149, [%rd18+172];
	xor.b32  	%r3136, %r3136, %r2149;
	ld.global.u32 	%r2150, [%rd18+176];
	xor.b32  	%r3135, %r3135, %r2150;
$L__BB4_179:
	and.b32  	%r2152, %r2086, 512;
	setp.eq.s32 	%p116, %r2152, 0;
	@%p116 bra 	$L__BB4_181;
	ld.global.u32 	%r2153, [%rd18+180];
	xor.b32  	%r3139, %r3139, %r2153;
	ld.global.u32 	%r2154, [%rd18+184];
	xor.b32  	%r3138, %r3138, %r2154;
	ld.global.u32 	%r2155, [%rd18+188];
	xor.b32  	%r3137, %r3137, %r2155;
	ld.global.u32 	%r2156, [%rd18+192];
	xor.b32  	%r3136, %r3136, %r2156;
	ld.global.u32 	%r2157, [%rd18+196];
	xor.b32  	%r3135, %r3135, %r2157;
$L__BB4_181:
	and.b32  	%r2159, %r2086, 1024;
	setp.eq.s32 	%p117, %r2159, 0;
	@%p117 bra 	$L__BB4_183;
	ld.global.u32 	%r2160, [%rd18+200];
	xor.b32  	%r3139, %r3139, %r2160;
	ld.global.u32 	%r2161, [%rd18+204];
	xor.b32  	%r3138, %r3138, %r2161;
	ld.global.u32 	%r2162, [%rd18+208];
	xor.b32  	%r3137, %r3137, %r2162;
	ld.global.u32 	%r2163, [%rd18+212];
	xor.b32  	%r3136, %r3136, %r2163;
	ld.global.u32 	%r2164, [%rd18+216];
	xor.b32  	%r3135, %r3135, %r2164;
$L__BB4_183:
	and.b32  	%r2166, %r2086, 2048;
	setp.eq.s32 	%p118, %r2166, 0;
	@%p118 bra 	$L__BB4_185;
	ld.global.u32 	%r2167, [%rd18+220];
	xor.b32  	%r3139, %r3139, %r2167;
	ld.global.u32 	%r2168, [%rd18+224];
	xor.b32  	%r3138, %r3138, %r2168;
	ld.global.u32 	%r2169, [%rd18+228];
	xor.b32  	%r3137, %r3137, %r2169;
	ld.global.u32 	%r2170, [%rd18+232];
	xor.b32  	%r3136, %r3136, %r2170;
	ld.global.u32 	%r2171, [%rd18+236];
	xor.b32  	%r3135, %r3135, %r2171;
$L__BB4_185:
	and.b32  	%r2173, %r2086, 4096;
	setp.eq.s32 	%p119, %r2173, 0;
	@%p119 bra 	$L__BB4_187;
	ld.global.u32 	%r2174, [%rd18+240];
	xor.b32  	%r3139, %r3139, %r2174;
	ld.global.u32 	%r2175, [%rd18+244];
	xor.b32  	%r3138, %r3138, %r2175;
	ld.global.u32 	%r2176, [%rd18+248];
	xor.b32  	%r3137, %r3137, %r2176;
	ld.global.u32 	%r2177, [%rd18+252];
	xor.b32  	%r3136, %r3136, %r2177;
	ld.global.u32 	%r2178, [%rd18+256];
	xor.b32  	%r3135, %r3135, %r2178;
$L__BB4_187:
	and.b32  	%r2180, %r2086, 8192;
	setp.eq.s32 	%p120, %r2180, 0;
	@%p120 bra 	$L__BB4_189;
	ld.global.u32 	%r2181, [%rd18+260];
	xor.b32  	%r3139, %r3139, %r2181;
	ld.global.u32 	%r2182, [%rd18+264];
	xor.b32  	%r3138, %r3138, %r2182;
	ld.global.u32 	%r2183, [%rd18+268];
	xor.b32  	%r3137, %r3137, %r2183;
	ld.global.u32 	%r2184, [%rd18+272];
	xor.b32  	%r3136, %r3136, %r2184;
	ld.global.u32 	%r2185, [%rd18+276];
	xor.b32  	%r3135, %r3135, %r2185;
$L__BB4_189:
	and.b32  	%r2187, %r2086, 16384;
	setp.eq.s32 	%p121, %r2187, 0;
	@%p121 bra 	$L__BB4_191;
	ld.global.u32 	%r2188, [%rd18+280];
	xor.b32  	%r3139, %r3139, %r2188;
	ld.global.u32 	%r2189, [%rd18+284];
	xor.b32  	%r3138, %r3138, %r2189;
	ld.global.u32 	%r2190, [%rd18+288];
	xor.b32  	%r3137, %r3137, %r2190;
	ld.global.u32 	%r2191, [%rd18+292];
	xor.b32  	%r3136, %r3136, %r2191;
	ld.global.u32 	%r2192, [%rd18+296];
	xor.b32  	%r3135, %r3135, %r2192;
$L__BB4_191:
	and.b32  	%r2194, %r2086, 32768;
	setp.eq.s32 	%p122, %r2194, 0;
	@%p122 bra 	$L__BB4_193;
	ld.global.u32 	%r2195, [%rd18+300];
	xor.b32  	%r3139, %r3139, %r2195;
	ld.global.u32 	%r2196, [%rd18+304];
	xor.b32  	%r3138, %r3138, %r2196;
	ld.global.u32 	%r2197, [%rd18+308];
	xor.b32  	%r3137, %r3137, %r2197;
	ld.global.u32 	%r2198, [%rd18+312];
	xor.b32  	%r3136, %r3136, %r2198;
	ld.global.u32 	%r2199, [%rd18+316];
	xor.b32  	%r3135, %r3135, %r2199;
$L__BB4_193:
	add.s32 	%r3134, %r3134, 16;
	setp.ne.s32 	%p123, %r3134, 32;
	@%p123 bra 	$L__BB4_161;
	mad.lo.s32 	%r2200, %r3128, -31, %r586;
	add.s32 	%r3128, %r2200, 1;
	setp.ne.s32 	%p124, %r3128, 5;
	@%p124 bra 	$L__BB4_160;
	st.local.u32 	[%rd4+4], %r3139;
	st.local.v2.u32 	[%rd4+8], {%r3138, %r3137};
	st.local.v2.u32 	[%rd4+16], {%r3136, %r3135};
	setp.eq.s64 	%p125, %rd16, 1;
	@%p125 bra 	$L__BB4_270;
	mov.b32 	%r3135, 0;
	mov.u32 	%r3228, %r3135;
	mov.u32 	%r3229, %r3135;
	mov.u32 	%r3230, %r3135;
	mov.u32 	%r3139, %r3135;
	mov.u32 	%r3220, %r3135;
$L__BB4_197:
	mul.wide.u32 	%rd53, %r3220, 4;
	add.s64 	%rd54, %rd4, %rd53;
	ld.local.u32 	%r761, [%rd54+4];
	shl.b32 	%r762, %r3220, 5;
	mov.b32 	%r3226, 0;
$L__BB4_198:
	.pragma "nounroll";
	shr.u32 	%r2203, %r761, %r3226;
	and.b32  	%r2204, %r2203, 1;
	setp.eq.b32 	%p126, %r2204, 1;
	not.pred 	%p127, %p126;
	add.s32 	%r2205, %r762, %r3226;
	mul.lo.s32 	%r2206, %r2205, 5;
	mul.wide.u32 	%rd55, %r2206, 4;
	add.s64 	%rd19, %rd17, %rd55;
	@%p127 bra 	$L__BB4_200;
	ld.global.u32 	%r2207, [%rd19];
	xor.b32  	%r3139, %r3139, %r2207;
	ld.global.u32 	%r2208, [%rd19+4];
	xor.b32  	%r3230, %r3230, %r2208;
	ld.global.u32 	%r2209, [%rd19+8];
	xor.b32  	%r3229, %r3229, %r2209;
	ld.global.u32 	%r2210, [%rd19+12];
	xor.b32  	%r3228, %r3228, %r2210;
	ld.global.u32 	%r2211, [%rd19+16];
	xor.b32  	%r3135, %r3135, %r2211;
$L__BB4_200:
	and.b32  	%r2213, %r2203, 2;
	setp.eq.s32 	%p128, %r2213, 0;
	@%p128 bra 	$L__BB4_202;
	ld.global.u32 	%r2214, [%rd19+20];
	xor.b32  	%r3139, %r3139, %r2214;
	ld.global.u32 	%r2215, [%rd19+24];
	xor.b32  	%r3230, %r3230, %r2215;
	ld.global.u32 	%r2216, [%rd19+28];
	xor.b32  	%r3229, %r3229, %r2216;
	ld.global.u32 	%r2217, [%rd19+32];
	xor.b32  	%r3228, %r3228, %r2217;
	ld.global.u32 	%r2218, [%rd19+36];
	xor.b32  	%r3135, %r3135, %r2218;
$L__BB4_202:
	and.b32  	%r2220, %r2203, 4;
	setp.eq.s32 	%p129, %r2220, 0;
	@%p129 bra 	$L__BB4_204;
	ld.global.u32 	%r2221, [%rd19+40];
	xor.b32  	%r3139, %r3139, %r2221;
	ld.global.u32 	%r2222, [%rd19+44];
	xor.b32  	%r3230, %r3230, %r2222;
	ld.global.u32 	%r2223, [%rd19+48];
	xor.b32  	%r3229, %r3229, %r2223;
	ld.global.u32 	%r2224, [%rd19+52];
	xor.b32  	%r3228, %r3228, %r2224;
	ld.global.u32 	%r2225, [%rd19+56];
	xor.b32  	%r3135, %r3135, %r2225;
$L__BB4_204:
	and.b32  	%r2227, %r2203, 8;
	setp.eq.s32 	%p130, %r2227, 0;
	@%p130 bra 	$L__BB4_206;
	ld.global.u32 	%r2228, [%rd19+60];
	xor.b32  	%r3139, %r3139, %r2228;
	ld.global.u32 	%r2229, [%rd19+64];
	xor.b32  	%r3230, %r3230, %r2229;
	ld.global.u32 	%r2230, [%rd19+68];
	xor.b32  	%r3229, %r3229, %r2230;
	ld.global.u32 	%r2231, [%rd19+72];
	xor.b32  	%r3228, %r3228, %r2231;
	ld.global.u32 	%r2232, [%rd19+76];
	xor.b32  	%r3135, %r3135, %r2232;
$L__BB4_206:
	and.b32  	%r2234, %r2203, 16;
	setp.eq.s32 	%p131, %r2234, 0;
	@%p131 bra 	$L__BB4_208;
	ld.global.u32 	%r2235, [%rd19+80];
	xor.b32  	%r3139, %r3139, %r2235;
	ld.global.u32 	%r2236, [%rd19+84];
	xor.b32  	%r3230, %r3230, %r2236;
	ld.global.u32 	%r2237, [%rd19+88];
	xor.b32  	%r3229, %r3229, %r2237;
	ld.global.u32 	%r2238, [%rd19+92];
	xor.b32  	%r3228, %r3228, %r2238;
	ld.global.u32 	%r2239, [%rd19+96];
	xor.b32  	%r3135, %r3135, %r2239;
$L__BB4_208:
	and.b32  	%r2241, %r2203, 32;
	setp.eq.s32 	%p132, %r2241, 0;
	@%p132 bra 	$L__BB4_210;
	ld.global.u32 	%r2242, [%rd19+100];
	xor.b32  	%r3139, %r3139, %r2242;
	ld.global.u32 	%r2243, [%rd19+104];
	xor.b32  	%r3230, %r3230, %r2243;
	ld.global.u32 	%r2244, [%rd19+108];
	xor.b32  	%r3229, %r3229, %r2244;
	ld.global.u32 	%r2245, [%rd19+112];
	xor.b32  	%r3228, %r3228, %r2245;
	ld.global.u32 	%r2246, [%rd19+116];
	xor.b32  	%r3135, %r3135, %r2246;
$L__BB4_210:
	and.b32  	%r2248, %r2203, 64;
	setp.eq.s32 	%p133, %r2248, 0;
	@%p133 bra 	$L__BB4_212;
	ld.global.u32 	%r2249, [%rd19+120];
	xor.b32  	%r3139, %r3139, %r2249;
	ld.global.u32 	%r2250, [%rd19+124];
	xor.b32  	%r3230, %r3230, %r2250;
	ld.global.u32 	%r2251, [%rd19+128];
	xor.b32  	%r3229, %r3229, %r2251;
	ld.global.u32 	%r2252, [%rd19+132];
	xor.b32  	%r3228, %r3228, %r2252;
	ld.global.u32 	%r2253, [%rd19+136];
	xor.b32  	%r3135, %r3135, %r2253;
$L__BB4_212:
	and.b32  	%r2255, %r2203, 128;
	setp.eq.s32 	%p134, %r2255, 0;
	@%p134 bra 	$L__BB4_214;
	ld.global.u32 	%r2256, [%rd19+140];
	xor.b32  	%r3139, %r3139, %r2256;
	ld.global.u32 	%r2257, [%rd19+144];
	xor.b32  	%r3230, %r3230, %r2257;
	ld.global.u32 	%r2258, [%rd19+148];
	xor.b32  	%r3229, %r3229, %r2258;
	ld.global.u32 	%r2259, [%rd19+152];
	xor.b32  	%r3228, %r3228, %r2259;
	ld.global.u32 	%r2260, [%rd19+156];
	xor.b32  	%r3135, %r3135, %r2260;
$L__BB4_214:
	and.b32  	%r2262, %r2203, 256;
	setp.eq.s32 	%p135, %r2262, 0;
	@%p135 bra 	$L__BB4_216;
	ld.global.u32 	%r2263, [%rd19+160];
	xor.b32  	%r3139, %r3139, %r2263;
	ld.global.u32 	%r2264, [%rd19+164];
	xor.b32  	%r3230, %r3230, %r2264;
	ld.global.u32 	%r2265, [%rd19+168];
	xor.b32  	%r3229, %r3229, %r2265;
	ld.global.u32 	%r2266, [%rd19+172];
	xor.b32  	%r3228, %r3228, %r2266;
	ld.global.u32 	%r2267, [%rd19+176];
	xor.b32  	%r3135, %r3135, %r2267;
$L__BB4_216:
	and.b32  	%r2269, %r2203, 512;
	setp.eq.s32 	%p136, %r2269, 0;
	@%p136 bra 	$L__BB4_218;
	ld.global.u32 	%r2270, [%rd19+180];
	xor.b32  	%r3139, %r3139, %r2270;
	ld.global.u32 	%r2271, [%rd19+184];
	xor.b32  	%r3230, %r3230, %r2271;
	ld.global.u32 	%r2272, [%rd19+188];
	xor.b32  	%r3229, %r3229, %r2272;
	ld.global.u32 	%r2273, [%rd19+192];
	xor.b32  	%r3228, %r3228, %r2273;
	ld.global.u32 	%r2274, [%rd19+196];
	xor.b32  	%r3135, %r3135, %r2274;
$L__BB4_218:
	and.b32  	%r2276, %r2203, 1024;
	setp.eq.s32 	%p137, %r2276, 0;
	@%p137 bra 	$L__BB4_220;
	ld.global.u32 	%r2277, [%rd19+200];
	xor.b32  	%r3139, %r3139, %r2277;
	ld.global.u32 	%r2278, [%rd19+204];
	xor.b32  	%r3230, %r3230, %r2278;
	ld.global.u32 	%r2279, [%rd19+208];
	xor.b32  	%r3229, %r3229, %r2279;
	ld.global.u32 	%r2280, [%rd19+212];
	xor.b32  	%r3228, %r3228, %r2280;
	ld.global.u32 	%r2281, [%rd19+216];
	xor.b32  	%r3135, %r3135, %r2281;
$L__BB4_220:
	and.b32  	%r2283, %r2203, 2048;
	setp.eq.s32 	%p138, %r2283, 0;
	@%p138 bra 	$L__BB4_222;
	ld.global.u32 	%r2284, [%rd19+220];
	xor.b32  	%r3139, %r3139, %r2284;
	ld.global.u32 	%r2285, [%rd19+224];
	xor.b32  	%r3230, %r3230, %r2285;
	ld.global.u32 	%r2286, [%rd19+228];
	xor.b32  	%r3229, %r3229, %r2286;
	ld.global.u32 	%r2287, [%rd19+232];
	xor.b32  	%r3228, %r3228, %r2287;
	ld.global.u32 	%r2288, [%rd19+236];
	xor.b32  	%r3135, %r3135, %r2288;
$L__BB4_222:
	and.b32  	%r2290, %r2203, 4096;
	setp.eq.s32 	%p139, %r2290, 0;
	@%p139 bra 	$L__BB4_224;
	ld.global.u32 	%r2291, [%rd19+240];
	xor.b32  	%r3139, %r3139, %r2291;
	ld.global.u32 	%r2292, [%rd19+244];
	xor.b32  	%r3230, %r3230, %r2292;
	ld.global.u32 	%r2293, [%rd19+248];
	xor.b32  	%r3229, %r3229, %r2293;
	ld.global.u32 	%r2294, [%rd19+252];
	xor.b32  	%r3228, %r3228, %r2294;
	ld.global.u32 	%r2295, [%rd19+256];
	xor.b32  	%r3135, %r3135, %r2295;
$L__BB4_224:
	and.b32  	%r2297, %r2203, 8192;
	setp.eq.s32 	%p140, %r2297, 0;
	@%p140 bra 	$L__BB4_226;
	ld.global.u32 	%r2298, [%rd19+260];
	xor.b32  	%r3139, %r3139, %r2298;
	ld.global.u32 	%r2299, [%rd19+264];
	xor.b32  	%r3230, %r3230, %r2299;
	ld.global.u32 	%r2300, [%rd19+268];
	xor.b32  	%r3229, %r3229, %r2300;
	ld.global.u32 	%r2301, [%rd19+272];
	xor.b32  	%r3228, %r3228, %r2301;
	ld.global.u32 	%r2302, [%rd19+276];
	xor.b32  	%r3135, %r3135, %r2302;
$L__BB4_226:
	and.b32  	%r2304, %r2203, 16384;
	setp.eq.s32 	%p141, %r2304, 0;
	@%p141 bra 	$L__BB4_228;
	ld.global.u32 	%r2305, [%rd19+280];
	xor.b32  	%r3139, %r3139, %r2305;
	ld.global.u32 	%r2306, [%rd19+284];
	xor.b32  	%r3230, %r3230, %r2306;
	ld.global.u32 	%r2307, [%rd19+288];
	xor.b32  	%r3229, %r3229, %r2307;
	ld.global.u32 	%r2308, [%rd19+292];
	xor.b32  	%r3228, %r3228, %r2308;
	ld.global.u32 	%r2309, [%rd19+296];
	xor.b32  	%r3135, %r3135, %r2309;
$L__BB4_228:
	and.b32  	%r2311, %r2203, 32768;
	setp.eq.s32 	%p142, %r2311, 0;
	@%p142 bra 	$L__BB4_230;
	ld.global.u32 	%r2312, [%rd19+300];
	xor.b32  	%r3139, %r3139, %r2312;
	ld.global.u32 	%r2313, [%rd19+304];
	xor.b32  	%r3230, %r3230, %r2313;
	ld.global.u32 	%r2314, [%rd19+308];
	xor.b32  	%r3229, %r3229, %r2314;
	ld.global.u32 	%r2315, [%rd19+312];
	xor.b32  	%r3228, %r3228, %r2315;
	ld.global.u32 	%r2316, [%rd19+316];
	xor.b32  	%r3135, %r3135, %r2316;
$L__BB4_230:
	add.s32 	%r3226, %r3226, 16;
	setp.ne.s32 	%p143, %r3226, 32;
	@%p143 bra 	$L__BB4_198;
	mad.lo.s32 	%r2317, %r3220, -31, %r762;
	add.s32 	%r3220, %r2317, 1;
	setp.ne.s32 	%p144, %r3220, 5;
	@%p144 bra 	$L__BB4_197;
	st.local.u32 	[%rd4+4], %r3139;
	st.local.v2.u32 	[%rd4+8], {%r3230, %r3229};
	st.local.v2.u32 	[%rd4+16], {%r3228, %r3135};
	setp.ne.s64 	%p145, %rd16, 3;
	@%p145 bra 	$L__BB4_270;
	mov.b32 	%r3135, 0;
	mov.u32 	%r3320, %r3135;
	mov.u32 	%r3321, %r3135;
	mov.u32 	%r3322, %r3135;
	mov.u32 	%r3139, %r3135;
	mov.u32 	%r3312, %r3135;
$L__BB4_234:
	mul.wide.u32 	%rd56, %r3312, 4;
	add.s64 	%rd57, %rd4, %rd56;
	ld.local.u32 	%r937, [%rd57+4];
	shl.b32 	%r938, %r3312, 5;
	mov.b32 	%r3318, 0;
$L__BB4_235:
	.pragma "nounroll";
	shr.u32 	%r2320, %r937, %r3318;
	and.b32  	%r2321, %r2320, 1;
	setp.eq.b32 	%p146, %r2321, 1;
	not.pred 	%p147, %p146;
	add.s32 	%r2322, %r938, %r3318;
	mul.lo.s32 	%r2323, %r2322, 5;
	mul.wide.u32 	%rd58, %r2323, 4;
	add.s64 	%rd20, %rd17, %rd58;
	@%p147 bra 	$L__BB4_237;
	ld.global.u32 	%r2324, [%rd20];
	xor.b32  	%r3139, %r3139, %r2324;
	ld.global.u32 	%r2325, [%rd20+4];
	xor.b32  	%r3322, %r3322, %r2325;
	ld.global.u32 	%r2326, [%rd20+8];
	xor.b32  	%r3321, %r3321, %r2326;
	ld.global.u32 	%r2327, [%rd20+12];
	xor.b32  	%r3320, %r3320, %r2327;
	ld.global.u32 	%r2328, [%rd20+16];
	xor.b32  	%r3135, %r3135, %r2328;
$L__BB4_237:
	and.b32  	%r2330, %r2320, 2;
	setp.eq.s32 	%p148, %r2330, 0;
	@%p148 bra 	$L__BB4_239;
	ld.global.u32 	%r2331, [%rd20+20];
	xor.b32  	%r3139, %r3139, %r2331;
	ld.global.u32 	%r2332, [%rd20+24];
	xor.b32  	%r3322, %r3322, %r2332;
	ld.global.u32 	%r2333, [%rd20+28];
	xor.b32  	%r3321, %r3321, %r2333;
	ld.global.u32 	%r2334, [%rd20+32];
	xor.b32  	%r3320, %r3320, %r2334;
	ld.global.u32 	%r2335, [%rd20+36];
	xor.b32  	%r3135, %r3135, %r2335;
$L__BB4_239:
	and.b32  	%r2337, %r2320, 4;
	setp.eq.s32 	%p149, %r2337, 0;
	@%p149 bra 	$L__BB4_241;
	ld.global.u32 	%r2338, [%rd20+40];
	xor.b32  	%r3139, %r3139, %r2338;
	ld.global.u32 	%r2339, [%rd20+44];
	xor.b32  	%r3322, %r3322, %r2339;
	ld.global.u32 	%r2340, [%rd20+48];
	xor.b32  	%r3321, %r3321, %r2340;
	ld.global.u32 	%r2341, [%rd20+52];
	xor.b32  	%r3320, %r3320, %r2341;
	ld.global.u32 	%r2342, [%rd20+56];
	xor.b32  	%r3135, %r3135, %r2342;
$L__BB4_241:
	and.b32  	%r2344, %r2320, 8;
	setp.eq.s32 	%p150, %r2344, 0;
	@%p150 bra 	$L__BB4_243;
	ld.global.u32 	%r2345, [%rd20+60];
	xor.b32  	%r3139, %r3139, %r2345;
	ld.global.u32 	%r2346, [%rd20+64];
	xor.b32  	%r3322, %r3322, %r2346;
	ld.global.u32 	%r2347, [%rd20+68];
	xor.b32  	%r3321, %r3321, %r2347;
	ld.global.u32 	%r2348, [%rd20+72];
	xor.b32  	%r3320, %r3320, %r2348;
	ld.global.u32 	%r2349, [%rd20+76];
	xor.b32  	%r3135, %r3135, %r2349;
$L__BB4_243:
	and.b32  	%r2351, %r2320, 16;
	setp.eq.s32 	%p151, %r2351, 0;
	@%p151 bra 	$L__BB4_245;
	ld.global.u32 	%r2352, [%rd20+80];
	xor.b32  	%r3139, %r3139, %r2352;
	ld.global.u32 	%r2353, [%rd20+84];
	xor.b32  	%r3322, %r3322, %r2353;
	ld.global.u32 	%r2354, [%rd20+88];
	xor.b32  	%r3321, %r3321, %r2354;
	ld.global.u32 	%r2355, [%rd20+92];
	xor.b32  	%r3320, %r3320, %r2355;
	ld.global.u32 	%r2356, [%rd20+96];
	xor.b32  	%r3135, %r3135, %r2356;
$L__BB4_245:
	and.b32  	%r2358, %r2320, 32;
	setp.eq.s32 	%p152, %r2358, 0;
	@%p152 bra 	$L__BB4_247;
	ld.global.u32 	%r2359, [%rd20+100];
	xor.b32  	%r3139, %r3139, %r2359;
	ld.global.u32 	%r2360, [%rd20+104];
	xor.b32  	%r3322, %r3322, %r2360;
	ld.global.u32 	%r2361, [%rd20+108];
	xor.b32  	%r3321, %r3321, %r2361;
	ld.global.u32 	%r2362, [%rd20+112];
	xor.b32  	%r3320, %r3320, %r2362;
	ld.global.u32 	%r2363, [%rd20+116];
	xor.b32  	%r3135, %r3135, %r2363;
$L__BB4_247:
	and.b32  	%r2365, %r2320, 64;
	setp.eq.s32 	%p153, %r2365, 0;
	@%p153 bra 	$L__BB4_249;
	ld.global.u32 	%r2366, [%rd20+120];
	xor.b32  	%r3139, %r3139, %r2366;
	ld.global.u32 	%r2367, [%rd20+124];
	xor.b32  	%r3322, %r3322, %r2367;
	ld.global.u32 	%r2368, [%rd20+128];
	xor.b32  	%r3321, %r3321, %r2368;
	ld.global.u32 	%r2369, [%rd20+132];
	xor.b32  	%r3320, %r3320, %r2369;
	ld.global.u32 	%r2370, [%rd20+136];
	xor.b32  	%r3135, %r3135, %r2370;
$L__BB4_249:
	and.b32  	%r2372, %r2320, 128;
	setp.eq.s32 	%p154, %r2372, 0;
	@%p154 bra 	$L__BB4_251;
	ld.global.u32 	%r2373, [%rd20+140];
	xor.b32  	%r3139, %r3139, %r2373;
	ld.global.u32 	%r2374, [%rd20+144];
	xor.b32  	%r3322, %r3322, %r2374;
	ld.global.u32 	%r2375, [%rd20+148];
	xor.b32  	%r3321, %r3321, %r2375;
	ld.global.u32 	%r2376, [%rd20+152];
	xor.b32  	%r3320, %r3320, %r2376;
	ld.global.u32 	%r2377, [%rd20+156];
	xor.b32  	%r3135, %r3135, %r2377;
$L__BB4_251:
	and.b32  	%r2379, %r2320, 256;
	setp.eq.s32 	%p155, %r2379, 0;
	@%p155 bra 	$L__BB4_253;
	ld.global.u32 	%r2380, [%rd20+160];
	xor.b32  	%r3139, %r3139, %r2380;
	ld.global.u32 	%r2381, [%rd20+164];
	xor.b32  	%r3322, %r3322, %r2381;
	ld.global.u32 	%r2382, [%rd20+168];
	xor.b32  	%r3321, %r3321, %r2382;
	ld.global.u32 	%r2383, [%rd20+172];
	xor.b32  	%r3320, %r3320, %r2383;
	ld.global.u32 	%r2384, [%rd20+176];
	xor.b32  	%r3135, %r3135, %r2384;
$L__BB4_253:
	and.b32  	%r2386, %r2320, 512;
	setp.eq.s32 	%p156, %r2386, 0;
	@%p156 bra 	$L__BB4_255;
	ld.global.u32 	%r2387, [%rd20+180];
	xor.b32  	%r3139, %r3139, %r2387;
	ld.global.u32 	%r2388, [%rd20+184];
	xor.b32  	%r3322, %r3322, %r2388;
	ld.global.u32 	%r2389, [%rd20+188];
	xor.b32  	%r3321, %r3321, %r2389;
	ld.global.u32 	%r2390, [%rd20+192];
	xor.b32  	%r3320, %r3320, %r2390;
	ld.global.u32 	%r2391, [%rd20+196];
	xor.b32  	%r3135, %r3135, %r2391;
$L__BB4_255:
	and.b32  	%r2393, %r2320, 1024;
	setp.eq.s32 	%p157, %r2393, 0;
	@%p157 bra 	$L__BB4_257;
	ld.global.u32 	%r2394, [%rd20+200];
	xor.b32  	%r3139, %r3139, %r2394;
	ld.global.u32 	%r2395, [%rd20+204];
	xor.b32  	%r3322, %r3322, %r2395;
	ld.global.u32 	%r2396, [%rd20+208];
	xor.b32  	%r3321, %r3321, %r2396;
	ld.global.u32 	%r2397, [%rd20+212];
	xor.b32  	%r3320, %r3320, %r2397;
	ld.global.u32 	%r2398, [%rd20+216];
	xor.b32  	%r3135, %r3135, %r2398;
$L__BB4_257:
	and.b32  	%r2400, %r2320, 2048;
	setp.eq.s32 	%p158, %r2400, 0;
	@%p158 bra 	$L__BB4_259;
	ld.global.u32 	%r2401, [%rd20+220];
	xor.b32  	%r3139, %r3139, %r2401;
	ld.global.u32 	%r2402, [%rd20+224];
	xor.b32  	%r3322, %r3322, %r2402;
	ld.global.u32 	%r2403, [%rd20+228];
	xor.b32  	%r3321, %r3321, %r2403;
	ld.global.u32 	%r2404, [%rd20+232];
	xor.b32  	%r3320, %r3320, %r2404;
	ld.global.u32 	%r2405, [%rd20+236];
	xor.b32  	%r3135, %r3135, %r2405;
$L__BB4_259:
	and.b32  	%r2407, %r2320, 4096;
	setp.eq.s32 	%p159, %r2407, 0;
	@%p159 bra 	$L__BB4_261;
	ld.global.u32 	%r2408, [%rd20+240];
	xor.b32  	%r3139, %r3139, %r2408;
	ld.global.u32 	%r2409, [%rd20+244];
	xor.b32  	%r3322, %r3322, %r2409;
	ld.global.u32 	%r2410, [%rd20+248];
	xor.b32  	%r3321, %r3321, %r2410;
	ld.global.u32 	%r2411, [%rd20+252];
	xor.b32  	%r3320, %r3320, %r2411;
	ld.global.u32 	%r2412, [%rd20+256];
	xor.b32  	%r3135, %r3135, %r2412;
$L__BB4_261:
	and.b32  	%r2414, %r2320, 8192;
	setp.eq.s32 	%p160, %r2414, 0;
	@%p160 bra 	$L__BB4_263;
	ld.global.u32 	%r2415, [%rd20+260];
	xor.b32  	%r3139, %r3139, %r2415;
	ld.global.u32 	%r2416, [%rd20+264];
	xor.b32  	%r3322, %r3322, %r2416;
	ld.global.u32 	%r2417, [%rd20+268];
	xor.b32  	%r3321, %r3321, %r2417;
	ld.global.u32 	%r2418, [%rd20+272];
	xor.b32  	%r3320, %r3320, %r2418;
	ld.global.u32 	%r2419, [%rd20+276];
	xor.b32  	%r3135, %r3135, %r2419;
$L__BB4_263:
	and.b32  	%r2421, %r2320, 16384;
	setp.eq.s32 	%p161, %r2421, 0;
	@%p161 bra 	$L__BB4_265;
	ld.global.u32 	%r2422, [%rd20+280];
	xor.b32  	%r3139, %r3139, %r2422;
	ld.global.u32 	%r2423, [%rd20+284];
	xor.b32  	%r3322, %r3322, %r2423;
	ld.global.u32 	%r2424, [%rd20+288];
	xor.b32  	%r3321, %r3321, %r2424;
	ld.global.u32 	%r2425, [%rd20+292];
	xor.b32  	%r3320, %r3320, %r2425;
	ld.global.u32 	%r2426, [%rd20+296];
	xor.b32  	%r3135, %r3135, %r2426;
$L__BB4_265:
	and.b32  	%r2428, %r2320, 32768;
	setp.eq.s32 	%p162, %r2428, 0;
	@%p162 bra 	$L__BB4_267;
	ld.global.u32 	%r2429, [%rd20+300];
	xor.b32  	%r3139, %r3139, %r2429;
	ld.global.u32 	%r2430, [%rd20+304];
	xor.b32  	%r3322, %r3322, %r2430;
	ld.global.u32 	%r2431, [%rd20+308];
	xor.b32  	%r3321, %r3321, %r2431;
	ld.global.u32 	%r2432, [%rd20+312];
	xor.b32  	%r3320, %r3320, %r2432;
	ld.global.u32 	%r2433, [%rd20+316];
	xor.b32  	%r3135, %r3135, %r2433;
$L__BB4_267:
	add.s32 	%r3318, %r3318, 16;
	setp.ne.s32 	%p163, %r3318, 32;
	@%p163 bra 	$L__BB4_235;
	mad.lo.s32 	%r2434, %r3312, -31, %r938;
	add.s32 	%r3312, %r2434, 1;
	setp.ne.s32 	%p164, %r3312, 5;
	@%p164 bra 	$L__BB4_234;
	st.local.u32 	[%rd4+4], %r3139;
	st.local.v2.u32 	[%rd4+8], {%r3322, %r3321};
	st.local.v2.u32 	[%rd4+16], {%r3320, %r3135};
$L__BB4_270:
	shr.u64 	%rd6, %rd15, 2;
	add.s32 	%r3122, %r3122, 1;
	setp.gt.u64 	%p165, %rd15, 3;
	@%p165 bra 	$L__BB4_158;
$L__BB4_271:
	shr.u32 	%r2435, %r3139, 2;
	xor.b32  	%r2436, %r2435, %r3139;
	shl.b32 	%r2437, %r3135, 4;
	shl.b32 	%r2438, %r2436, 1;
	xor.b32  	%r2439, %r2438, %r2437;
	xor.b32  	%r2440, %r2439, %r2436;
	xor.b32  	%r2441, %r2440, %r3135;
	add.s32 	%r2442, %r573, %r2441;
	add.s32 	%r2443, %r2442, 362437;
	rem.u32 	%r2444, %r2443, %r1655;
	add.s32 	%r2445, %r2444, 1;
	abs.s32 	%r2446, %r2445;
	st.shared.u32 	[%r16], %r2446;
	atom.global.add.u32 	%r2447, [%rd2], 1;
$L__BB4_272:
	bar.sync 	0;
	ld.shared.u32 	%r2827, [%r16];
	st.global.u32 	[%rd7], %r2827;
	bra.uni 	$L__BB4_394;
$L__BB4_273:
	ld.global.u32 	%r1692, [%rd7];
	setp.ne.s32 	%p29, %r1692, -1;
	@%p29 bra 	$L__BB4_394;
	setp.lt.s32 	%p30, %r30, 1;
	setp.gt.s32 	%p31, %r30, %r1652;
	sub.s32 	%r1694, %r1687, %r1653;
	mul.wide.s32 	%rd36, %r1694, 4;
	add.s64 	%rd22, %rd1, %rd36;
	ld.global.u32 	%r1112, [%rd22];
	or.pred  	%p32, %p30, %p31;
	@%p32 bra 	$L__BB4_277;
	setp.eq.s32 	%p33, %r1112, -1;
	@%p33 bra 	$L__BB4_277;
	st.global.u32 	[%rd7], %r1112;
	mov.b32 	%r1695, -1;
	st.global.u32 	[%rd22], %r1695;
	atom.global.add.u32 	%r1696, [%rd2], 1;
	bra.uni 	$L__BB4_394;
$L__BB4_277:
	setp.eq.s32 	%p34, %r1112, -1;
	@%p34 bra 	$L__BB4_394;
	xor.b32  	%r1698, %r1654, -1429050551;
	mul.lo.s32 	%r1699, %r1698, 1099087573;
	setp.gt.s32 	%p35, %r1654, -1;
	selp.b32 	%r1700, -644748465, -1947113066, %p35;
	add.s32 	%r1701, %r1700, %r1699;
	add.s32 	%r1113, %r1701, 6615241;
	add.s32 	%r3422, %r1699, 123456789;
	st.local.v2.u32 	[%rd5], {%r1113, %r3422};
	xor.b32  	%r1702, %r1699, 362436069;
	add.s32 	%r1703, %r1700, 521288629;
	st.local.v2.u32 	[%rd5+8], {%r1702, %r1703};
	xor.b32  	%r1704, %r1700, 88675123;
	add.s32 	%r3418, %r1699, 5783321;
	st.local.v2.u32 	[%rd5+16], {%r1704, %r3418};
	setp.eq.s32 	%p36, %r1687, 0;
	@%p36 bra 	$L__BB4_393;
	mov.b32 	%r3405, 0;
	mov.u64 	%rd38, precalc_xorwow_matrix;
$L__BB4_280:
	mov.u64 	%rd23, %rd6;
	and.b64  	%rd24, %rd23, 3;
	setp.eq.s64 	%p37, %rd24, 0;
	@%p37 bra 	$L__BB4_392;
	mul.wide.u32 	%rd37, %r3405, 3200;
	add.s64 	%rd25, %rd38, %rd37;
	mov.b32 	%r3418, 0;
	mov.u32 	%r3419, %r3418;
	mov.u32 	%r3420, %r3418;
	mov.u32 	%r3421, %r3418;
	mov.u32 	%r3422, %r3418;
	mov.u32 	%r3411, %r3418;
$L__BB4_282:
	mul.wide.u32 	%rd39, %r3411, 4;
	add.s64 	%rd40, %rd5, %rd39;
	ld.local.u32 	%r1125, [%rd40+4];
	shl.b32 	%r1126, %r3411, 5;
	mov.b32 	%r3417, 0;
$L__BB4_283:
	.pragma "nounroll";
	shr.u32 	%r1708, %r1125, %r3417;
	and.b32  	%r1709, %r1708, 1;
	setp.eq.b32 	%p38, %r1709, 1;
	not.pred 	%p39, %p38;
	add.s32 	%r1710, %r1126, %r3417;
	mul.lo.s32 	%r1711, %r1710, 5;
	mul.wide.u32 	%rd41, %r1711, 4;
	add.s64 	%rd26, %rd25, %rd41;
	@%p39 bra 	$L__BB4_285;
	ld.global.u32 	%r1712, [%rd26];
	xor.b32  	%r3422, %r3422, %r1712;
	ld.global.u32 	%r1713, [%rd26+4];
	xor.b32  	%r3421, %r3421, %r1713;
	ld.global.u32 	%r1714, [%rd26+8];
	xor.b32  	%r3420, %r3420, %r1714;
	ld.global.u32 	%r1715, [%rd26+12];
	xor.b32  	%r3419, %r3419, %r1715;
	ld.global.u32 	%r1716, [%rd26+16];
	xor.b32  	%r3418, %r3418, %r1716;
$L__BB4_285:
	and.b32  	%r1718, %r1708, 2;
	setp.eq.s32 	%p40, %r1718, 0;
	@%p40 bra 	$L__BB4_287;
	ld.global.u32 	%r1719, [%rd26+20];
	xor.b32  	%r3422, %r3422, %r1719;
	ld.global.u32 	%r1720, [%rd26+24];
	xor.b32  	%r3421, %r3421, %r1720;
	ld.global.u32 	%r1721, [%rd26+28];
	xor.b32  	%r3420, %r3420, %r1721;
	ld.global.u32 	%r1722, [%rd26+32];
	xor.b32  	%r3419, %r3419, %r1722;
	ld.global.u32 	%r1723, [%rd26+36];
	xor.b32  	%r3418, %r3418, %r1723;
$L__BB4_287:
	and.b32  	%r1725, %r1708, 4;
	setp.eq.s32 	%p41, %r1725, 0;
	@%p41 bra 	$L__BB4_289;
	ld.global.u32 	%r1726, [%rd26+40];
	xor.b32  	%r3422, %r3422, %r1726;
	ld.global.u32 	%r1727, [%rd26+44];
	xor.b32  	%r3421, %r3421, %r1727;
	ld.global.u32 	%r1728, [%rd26+48];
	xor.b32  	%r3420, %r3420, %r1728;
	ld.global.u32 	%r1729, [%rd26+52];
	xor.b32  	%r3419, %r3419, %r1729;
	ld.global.u32 	%r1730, [%rd26+56];
	xor.b32  	%r3418, %r3418, %r1730;
$L__BB4_289:
	and.b32  	%r1732, %r1708, 8;
	setp.eq.s32 	%p42, %r1732, 0;
	@%p42 bra 	$L__BB4_291;
	ld.global.u32 	%r1733, [%rd26+60];
	xor.b32  	%r3422, %r3422, %r1733;
	ld.global.u32 	%r1734, [%rd26+64];
	xor.b32  	%r3421, %r3421, %r1734;
	ld.global.u32 	%r1735, [%rd26+68];
	xor.b32  	%r3420, %r3420, %r1735;
	ld.global.u32 	%r1736, [%rd26+72];
	xor.b32  	%r3419, %r3419, %r1736;
	ld.global.u32 	%r1737, [%rd26+76];
	xor.b32  	%r3418, %r3418, %r1737;
$L__BB4_291:
	and.b32  	%r1739, %r1708, 16;
	setp.eq.s32 	%p43, %r1739, 0;
	@%p43 bra 	$L__BB4_293;
	ld.global.u32 	%r1740, [%rd26+80];
	xor.b32  	%r3422, %r3422, %r1740;
	ld.global.u32 	%r1741, [%rd26+84];
	xor.b32  	%r3421, %r3421, %r1741;
	ld.global.u32 	%r1742, [%rd26+88];
	xor.b32  	%r3420, %r3420, %r1742;
	ld.global.u32 	%r1743, [%rd26+92];
	xor.b32  	%r3419, %r3419, %r1743;
	ld.global.u32 	%r1744, [%rd26+96];
	xor.b32  	%r3418, %r3418, %r1744;
$L__BB4_293:
	and.b32  	%r1746, %r1708, 32;
	setp.eq.s32 	%p44, %r1746, 0;
	@%p44 bra 	$L__BB4_295;
	ld.global.u32 	%r1747, [%rd26+100];
	xor.b32  	%r3422, %r3422, %r1747;
	ld.global.u32 	%r1748, [%rd26+104];
	xor.b32  	%r3421, %r3421, %r1748;
	ld.global.u32 	%r1749, [%rd26+108];
	xor.b32  	%r3420, %r3420, %r1749;
	ld.global.u32 	%r1750, [%rd26+112];
	xor.b32  	%r3419, %r3419, %r1750;
	ld.global.u32 	%r1751, [%rd26+116];
	xor.b32  	%r3418, %r3418, %r1751;
$L__BB4_295:
	and.b32  	%r1753, %r1708, 64;
	setp.eq.s32 	%p45, %r1753, 0;
	@%p45 bra 	$L__BB4_297;
	ld.global.u32 	%r1754, [%rd26+120];
	xor.b32  	%r3422, %r3422, %r1754;
	ld.global.u32 	%r1755, [%rd26+124];
	xor.b32  	%r3421, %r3421, %r1755;
	ld.global.u32 	%r1756, [%rd26+128];
	xor.b32  	%r3420, %r3420, %r1756;
	ld.global.u32 	%r1757, [%rd26+132];
	xor.b32  	%r3419, %r3419, %r1757;
	ld.global.u32 	%r1758, [%rd26+136];
	xor.b32  	%r3418, %r3418, %r1758;
$L__BB4_297:
	and.b32  	%r1760, %r1708, 128;
	setp.eq.s32 	%p46, %r1760, 0;
	@%p46 bra 	$L__BB4_299;
	ld.global.u32 	%r1761, [%rd26+140];
	xor.b32  	%r3422, %r3422, %r1761;
	ld.global.u32 	%r1762, [%rd26+144];
	xor.b32  	%r3421, %r3421, %r1762;
	ld.global.u32 	%r1763, [%rd26+148];
	xor.b32  	%r3420, %r3420, %r1763;
	ld.global.u32 	%r1764, [%rd26+152];
	xor.b32  	%r3419, %r3419, %r1764;
	ld.global.u32 	%r1765, [%rd26+156];
	xor.b32  	%r3418, %r3418, %r1765;
$L__BB4_299:
	and.b32  	%r1767, %r1708, 256;
	setp.eq.s32 	%p47, %r1767, 0;
	@%p47 bra 	$L__BB4_301;
	ld.global.u32 	%r1768, [%rd26+160];
	xor.b32  	%r3422, %r3422, %r1768;
	ld.global.u32 	%r1769, [%rd26+164];
	xor.b32  	%r3421, %r3421, %r1769;
	ld.global.u32 	%r1770, [%rd26+168];
	xor.b32  	%r3420, %r3420, %r1770;
	ld.global.u32 	%r1771, [%rd26+172];
	xor.b32  	%r3419, %r3419, %r1771;
	ld.global.u32 	%r1772, [%rd26+176];
	xor.b32  	%r3418, %r3418, %r1772;
$L__BB4_301:
	and.b32  	%r1774, %r1708, 512;
	setp.eq.s32 	%p48, %r1774, 0;
	@%p48 bra 	$L__BB4_303;
	ld.global.u32 	%r1775, [%rd26+180];
	xor.b32  	%r3422, %r3422, %r1775;
	ld.global.u32 	%r1776, [%rd26+184];
	xor.b32  	%r3421, %r3421, %r1776;
	ld.global.u32 	%r1777, [%rd26+188];
	xor.b32  	%r3420, %r3420, %r1777;
	ld.global.u32 	%r1778, [%rd26+192];
	xor.b32  	%r3419, %r3419, %r1778;
	ld.global.u32 	%r1779, [%rd26+196];
	xor.b32  	%r3418, %r3418, %r1779;
$L__BB4_303:
	and.b32  	%r1781, %r1708, 1024;
	setp.eq.s32 	%p49, %r1781, 0;
	@%p49 bra 	$L__BB4_305;
	ld.global.u32 	%r1782, [%rd26+200];
	xor.b32  	%r3422, %r3422, %r1782;
	ld.global.u32 	%r1783, [%rd26+204];
	xor.b32  	%r3421, %r3421, %r1783;
	ld.global.u32 	%r1784, [%rd26+208];
	xor.b32  	%r3420, %r3420, %r1784;
	ld.global.u32 	%r1785, [%rd26+212];
	xor.b32  	%r3419, %r3419, %r1785;
	ld.global.u32 	%r1786, [%rd26+216];
	xor.b32  	%r3418, %r3418, %r1786;
$L__BB4_305:
	and.b32  	%r1788, %r1708, 2048;
	setp.eq.s32 	%p50, %r1788, 0;
	@%p50 bra 	$L__BB4_307;
	ld.global.u32 	%r1789, [%rd26+220];
	xor.b32  	%r3422, %r3422, %r1789;
	ld.global.u32 	%r1790, [%rd26+224];
	xor.b32  	%r3421, %r3421, %r1790;
	ld.global.u32 	%r1791, [%rd26+228];
	xor.b32  	%r3420, %r3420, %r1791;
	ld.global.u32 	%r1792, [%rd26+232];
	xor.b32  	%r3419, %r3419, %r1792;
	ld.global.u32 	%r1793, [%rd26+236];
	xor.b32  	%r3418, %r3418, %r1793;
$L__BB4_307:
	and.b32  	%r1795, %r1708, 4096;
	setp.eq.s32 	%p51, %r1795, 0;
	@%p51 bra 	$L__BB4_309;
	ld.global.u32 	%r1796, [%rd26+240];
	xor.b32  	%r3422, %r3422, %r1796;
	ld.global.u32 	%r1797, [%rd26+244];
	xor.b32  	%r3421, %r3421, %r1797;
	ld.global.u32 	%r1798, [%rd26+248];
	xor.b32  	%r3420, %r3420, %r1798;
	ld.global.u32 	%r1799, [%rd26+252];
	xor.b32  	%r3419, %r3419, %r1799;
	ld.global.u32 	%r1800, [%rd26+256];
	xor.b32  	%r3418, %r3418, %r1800;
$L__BB4_309:
	and.b32  	%r1802, %r1708, 8192;
	setp.eq.s32 	%p52, %r1802, 0;
	@%p52 bra 	$L__BB4_311;
	ld.global.u32 	%r1803, [%rd26+260];
	xor.b32  	%r3422, %r3422, %r1803;
	ld.global.u32 	%r1804, [%rd26+264];
	xor.b32  	%r3421, %r3421, %r1804;
	ld.global.u32 	%r1805, [%rd26+268];
	xor.b32  	%r3420, %r3420, %r1805;
	ld.global.u32 	%r1806, [%rd26+272];
	xor.b32  	%r3419, %r3419, %r1806;
	ld.global.u32 	%r1807, [%rd26+276];
	xor.b32  	%r3418, %r3418, %r1807;
$L__BB4_311:
	and.b32  	%r1809, %r1708, 16384;
	setp.eq.s32 	%p53, %r1809, 0;
	@%p53 bra 	$L__BB4_313;
	ld.global.u32 	%r1810, [%rd26+280];
	xor.b32  	%r3422, %r3422, %r1810;
	ld.global.u32 	%r1811, [%rd26+284];
	xor.b32  	%r3421, %r3421, %r1811;
	ld.global.u32 	%r1812, [%rd26+288];
	xor.b32  	%r3420, %r3420, %r1812;
	ld.global.u32 	%r1813, [%rd26+292];
	xor.b32  	%r3419, %r3419, %r1813;
	ld.global.u32 	%r1814, [%rd26+296];
	xor.b32  	%r3418, %r3418, %r1814;
$L__BB4_313:
	and.b32  	%r1816, %r1708, 32768;
	setp.eq.s32 	%p54, %r1816, 0;
	@%p54 bra 	$L__BB4_315;
	ld.global.u32 	%r1817, [%rd26+300];
	xor.b32  	%r3422, %r3422, %r1817;
	ld.global.u32 	%r1818, [%rd26+304];
	xor.b32  	%r3421, %r3421, %r1818;
	ld.global.u32 	%r1819, [%rd26+308];
	xor.b32  	%r3420, %r3420, %r1819;
	ld.global.u32 	%r1820, [%rd26+312];
	xor.b32  	%r3419, %r3419, %r1820;
	ld.global.u32 	%r1821, [%rd26+316];
	xor.b32  	%r3418, %r3418, %r1821;
$L__BB4_315:
	add.s32 	%r3417, %r3417, 16;
	setp.ne.s32 	%p55, %r3417, 32;
	@%p55 bra 	$L__BB4_283;
	mad.lo.s32 	%r1822, %r3411, -31, %r1126;
	add.s32 	%r3411, %r1822, 1;
	setp.ne.s32 	%p56, %r3411, 5;
	@%p56 bra 	$L__BB4_282;
	st.local.u32 	[%rd5+4], %r3422;
	st.local.v2.u32 	[%rd5+8], {%r3421, %r3420};
	st.local.v2.u32 	[%rd5+16], {%r3419, %r3418};
	setp.eq.s64 	%p57, %rd24, 1;
	@%p57 bra 	$L__BB4_392;
	mov.b32 	%r3418, 0;
	mov.u32 	%r3511, %r3418;
	mov.u32 	%r3512, %r3418;
	mov.u32 	%r3513, %r3418;
	mov.u32 	%r3422, %r3418;
	mov.u32 	%r3503, %r3418;
$L__BB4_319:
	mul.wide.u32 	%rd42, %r3503, 4;
	add.s64 	%rd43, %rd5, %rd42;
	ld.local.u32 	%r1301, [%rd43+4];
	shl.b32 	%r1302, %r3503, 5;
	mov.b32 	%r3509, 0;
$L__BB4_320:
	.pragma "nounroll";
	shr.u32 	%r1825, %r1301, %r3509;
	and.b32  	%r1826, %r1825, 1;
	setp.eq.b32 	%p58, %r1826, 1;
	not.pred 	%p59, %p58;
	add.s32 	%r1827, %r1302, %r3509;
	mul.lo.s32 	%r1828, %r1827, 5;
	mul.wide.u32 	%rd44, %r1828, 4;
	add.s64 	%rd27, %rd25, %rd44;
	@%p59 bra 	$L__BB4_322;
	ld.global.u32 	%r1829, [%rd27];
	xor.b32  	%r3422, %r3422, %r1829;
	ld.global.u32 	%r1830, [%rd27+4];
	xor.b32  	%r3513, %r3513, %r1830;
	ld.global.u32 	%r1831, [%rd27+8];
	xor.b32  	%r3512, %r3512, %r1831;
	ld.global.u32 	%r1832, [%rd27+12];
	xor.b32  	%r3511, %r3511, %r1832;
	ld.global.u32 	%r1833, [%rd27+16];
	xor.b32  	%r3418, %r3418, %r1833;
$L__BB4_322:
	and.b32  	%r1835, %r1825, 2;
	setp.eq.s32 	%p60, %r1835, 0;
	@%p60 bra 	$L__BB4_324;
	ld.global.u32 	%r1836, [%rd27+20];
	xor.b32  	%r3422, %r3422, %r1836;
	ld.global.u32 	%r1837, [%rd27+24];
	xor.b32  	%r3513, %r3513, %r1837;
	ld.global.u32 	%r1838, [%rd27+28];
	xor.b32  	%r3512, %r3512, %r1838;
	ld.global.u32 	%r1839, [%rd27+32];
	xor.b32  	%r3511, %r3511, %r1839;
	ld.global.u32 	%r1840, [%rd27+36];
	xor.b32  	%r3418, %r3418, %r1840;
$L__BB4_324:
	and.b32  	%r1842, %r1825, 4;
	setp.eq.s32 	%p61, %r1842, 0;
	@%p61 bra 	$L__BB4_326;
	ld.global.u32 	%r1843, [%rd27+40];
	xor.b32  	%r3422, %r3422, %r1843;
	ld.global.u32 	%r1844, [%rd27+44];
	xor.b32  	%r3513, %r3513, %r1844;
	ld.global.u32 	%r1845, [%rd27+48];
	xor.b32  	%r3512, %r3512, %r1845;
	ld.global.u32 	%r1846, [%rd27+52];
	xor.b32  	%r3511, %r3511, %r1846;
	ld.global.u32 	%r1847, [%rd27+56];
	xor.b32  	%r3418, %r3418, %r1847;
$L__BB4_326:
	and.b32  	%r1849, %r1825, 8;
	setp.eq.s32 	%p62, %r1849, 0;
	@%p62 bra 	$L__BB4_328;
	ld.global.u32 	%r1850, [%rd27+60];
	xor.b32  	%r3422, %r3422, %r1850;
	ld.global.u32 	%r1851, [%rd27+64];
	xor.b32  	%r3513, %r3513, %r1851;
	ld.global.u32 	%r1852, [%rd27+68];
	xor.b32  	%r3512, %r3512, %r1852;
	ld.global.u32 	%r1853, [%rd27+72];
	xor.b32  	%r3511, %r3511, %r1853;
	ld.global.u32 	%r1854, [%rd27+76];
	xor.b32  	%r3418, %r3418, %r1854;
$L__BB4_328:
	and.b32  	%r1856, %r1825, 16;
	setp.eq.s32 	%p63, %r1856, 0;
	@%p63 bra 	$L__BB4_330;
	ld.global.u32 	%r1857, [%rd27+80];
	xor.b32  	%r3422, %r3422, %r1857;
	ld.global.u32 	%r1858, [%rd27+84];
	xor.b32  	%r3513, %r3513, %r1858;
	ld.global.u32 	%r1859, [%rd27+88];
	xor.b32  	%r3512, %r3512, %r1859;
	ld.global.u32 	%r1860, [%rd27+92];
	xor.b32  	%r3511, %r3511, %r1860;
	ld.global.u32 	%r1861, [%rd27+96];
	xor.b32  	%r3418, %r3418, %r1861;
$L__BB4_330:
	and.b32  	%r1863, %r1825, 32;
	setp.eq.s32 	%p64, %r1863, 0;
	@%p64 bra 	$L__BB4_332;
	ld.global.u32 	%r1864, [%rd27+100];
	xor.b32  	%r3422, %r3422, %r1864;
	ld.global.u32 	%r1865, [%rd27+104];
	xor.b32  	%r3513, %r3513, %r1865;
	ld.global.u32 	%r1866, [%rd27+108];
	xor.b32  	%r3512, %r3512, %r1866;
	ld.global.u32 	%r1867, [%rd27+112];
	xor.b32  	%r3511, %r3511, %r1867;
	ld.global.u32 	%r1868, [%rd27+116];
	xor.b32  	%r3418, %r3418, %r1868;
$L__BB4_332:
	and.b32  	%r1870, %r1825, 64;
	setp.eq.s32 	%p65, %r1870, 0;
	@%p65 bra 	$L__BB4_334;
	ld.global.u32 	%r1871, [%rd27+120];
	xor.b32  	%r3422, %r3422, %r1871;
	ld.global.u32 	%r1872, [%rd27+124];
	xor.b32  	%r3513, %r3513, %r1872;
	ld.global.u32 	%r1873, [%rd27+128];
	xor.b32  	%r3512, %r3512, %r1873;
	ld.global.u32 	%r1874, [%rd27+132];
	xor.b32  	%r3511, %r3511, %r1874;
	ld.global.u32 	%r1875, [%rd27+136];
	xor.b32  	%r3418, %r3418, %r1875;
$L__BB4_334:
	and.b32  	%r1877, %r1825, 128;
	setp.eq.s32 	%p66, %r1877, 0;
	@%p66 bra 	$L__BB4_336;
	ld.global.u32 	%r1878, [%rd27+140];
	xor.b32  	%r3422, %r3422, %r1878;
	ld.global.u32 	%r1879, [%rd27+144];
	xor.b32  	%r3513, %r3513, %r1879;
	ld.global.u32 	%r1880, [%rd27+148];
	xor.b32  	%r3512, %r3512, %r1880;
	ld.global.u32 	%r1881, [%rd27+152];
	xor.b32  	%r3511, %r3511, %r1881;
	ld.global.u32 	%r1882, [%rd27+156];
	xor.b32  	%r3418, %r3418, %r1882;
$L__BB4_336:
	and.b32  	%r1884, %r1825, 256;
	setp.eq.s32 	%p67, %r1884, 0;
	@%p67 bra 	$L__BB4_338;
	ld.global.u32 	%r1885, [%rd27+160];
	xor.b32  	%r3422, %r3422, %r1885;
	ld.global.u32 	%r1886, [%rd27+164];
	xor.b32  	%r3513, %r3513, %r1886;
	ld.global.u32 	%r1887, [%rd27+168];
	xor.b32  	%r3512, %r3512, %r1887;
	ld.global.u32 	%r1888, [%rd27+172];
	xor.b32  	%r3511, %r3511, %r1888;
	ld.global.u32 	%r1889, [%rd27+176];
	xor.b32  	%r3418, %r3418, %r1889;
$L__BB4_338:
	and.b32  	%r1891, %r1825, 512;
	setp.eq.s32 	%p68, %r1891, 0;
	@%p68 bra 	$L__BB4_340;
	ld.global.u32 	%r1892, [%rd27+180];
	xor.b32  	%r3422, %r3422, %r1892;
	ld.global.u32 	%r1893, [%rd27+184];
	xor.b32  	%r3513, %r3513, %r1893;
	ld.global.u32 	%r1894, [%rd27+188];
	xor.b32  	%r3512, %r3512, %r1894;
	ld.global.u32 	%r1895, [%rd27+192];
	xor.b32  	%r3511, %r3511, %r1895;
	ld.global.u32 	%r1896, [%rd27+196];
	xor.b32  	%r3418, %r3418, %r1896;
$L__BB4_340:
	and.b32  	%r1898, %r1825, 1024;
	setp.eq.s32 	%p69, %r1898, 0;
	@%p69 bra 	$L__BB4_342;
	ld.global.u32 	%r1899, [%rd27+200];
	xor.b32  	%r3422, %r3422, %r1899;
	ld.global.u32 	%r1900, [%rd27+204];
	xor.b32  	%r3513, %r3513, %r1900;
	ld.global.u32 	%r1901, [%rd27+208];
	xor.b32  	%r3512, %r3512, %r1901;
	ld.global.u32 	%r1902, [%rd27+212];
	xor.b32  	%r3511, %r3511, %r1902;
	ld.global.u32 	%r1903, [%rd27+216];
	xor.b32  	%r3418, %r3418, %r1903;
$L__BB4_342:
	and.b32  	%r1905, %r1825, 2048;
	setp.eq.s32 	%p70, %r1905, 0;
	@%p70 bra 	$L__BB4_344;
	ld.global.u32 	%r1906, [%rd27+220];
	xor.b32  	%r3422, %r3422, %r1906;
	ld.global.u32 	%r1907, [%rd27+224];
	xor.b32  	%r3513, %r3513, %r1907;
	ld.global.u32 	%r1908, [%rd27+228];
	xor.b32  	%r3512, %r3512, %r1908;
	ld.global.u32 	%r1909, [%rd27+232];
	xor.b32  	%r3511, %r3511, %r1909;
	ld.global.u32 	%r1910, [%rd27+236];
	xor.b32  	%r3418, %r3418, %r1910;
$L__BB4_344:
	and.b32  	%r1912, %r1825, 4096;
	setp.eq.s32 	%p71, %r1912, 0;
	@%p71 bra 	$L__BB4_346;
	ld.global.u32 	%r1913, [%rd27+240];
	xor.b32  	%r3422, %r3422, %r1913;
	ld.global.u32 	%r1914, [%rd27+244];
	xor.b32  	%r3513, %r3513, %r1914;
	ld.global.u32 	%r1915, [%rd27+248];
	xor.b32  	%r3512, %r3512, %r1915;
	ld.global.u32 	%r1916, [%rd27+252];
	xor.b32  	%r3511, %r3511, %r1916;
	ld.global.u32 	%r1917, [%rd27+256];
	xor.b32  	%r3418, %r3418, %r1917;
$L__BB4_346:
	and.b32  	%r1919, %r1825, 8192;
	setp.eq.s32 	%p72, %r1919, 0;
	@%p72 bra 	$L__BB4_348;
	ld.global.u32 	%r1920, [%rd27+260];
	xor.b32  	%r3422, %r3422, %r1920;
	ld.global.u32 	%r1921, [%rd27+264];
	xor.b32  	%r3513, %r3513, %r1921;
	ld.global.u32 	%r1922, [%rd27+268];
	xor.b32  	%r3512, %r3512, %r1922;
	ld.global.u32 	%r1923, [%rd27+272];
	xor.b32  	%r3511, %r3511, %r1923;
	ld.global.u32 	%r1924, [%rd27+276];
	xor.b32  	%r3418, %r3418, %r1924;
$L__BB4_348:
	and.b32  	%r1926, %r1825, 16384;
	setp.eq.s32 	%p73, %r1926, 0;
	@%p73 bra 	$L__BB4_350;
	ld.global.u32 	%r1927, [%rd27+280];
	xor.b32  	%r3422, %r3422, %r1927;
	ld.global.u32 	%r1928, [%rd27+284];
	xor.b32  	%r3513, %r3513, %r1928;
	ld.global.u32 	%r1929, [%rd27+288];
	xor.b32  	%r3512, %r3512, %r1929;
	ld.global.u32 	%r1930, [%rd27+292];
	xor.b32  	%r3511, %r3511, %r1930;
	ld.global.u32 	%r1931, [%rd27+296];
	xor.b32  	%r3418, %r3418, %r1931;
$L__BB4_350:
	and.b32  	%r1933, %r1825, 32768;
	setp.eq.s32 	%p74, %r1933, 0;
	@%p74 bra 	$L__BB4_352;
	ld.global.u32 	%r1934, [%rd27+300];
	xor.b32  	%r3422, %r3422, %r1934;
	ld.global.u32 	%r1935, [%rd27+304];
	xor.b32  	%r3513, %r3513, %r1935;
	ld.global.u32 	%r1936, [%rd27+308];
	xor.b32  	%r3512, %r3512, %r1936;
	ld.global.u32 	%r1937, [%rd27+312];
	xor.b32  	%r3511, %r3511, %r1937;
	ld.global.u32 	%r1938, [%rd27+316];
	xor.b32  	%r3418, %r3418, %r1938;
$L__BB4_352:
	add.s32 	%r3509, %r3509, 16;
	setp.ne.s32 	%p75, %r3509, 32;
	@%p75 bra 	$L__BB4_320;
	mad.lo.s32 	%r1939, %r3503, -31, %r1302;
	add.s32 	%r3503, %r1939, 1;
	setp.ne.s32 	%p76, %r3503, 5;
	@%p76 bra 	$L__BB4_319;
	st.local.u32 	[%rd5+4], %r3422;
	st.local.v2.u32 	[%rd5+8], {%r3513, %r3512};
	st.local.v2.u32 	[%rd5+16], {%r3511, %r3418};
	setp.ne.s64 	%p77, %rd24, 3;
	@%p77 bra 	$L__BB4_392;
	mov.b32 	%r3418, 0;
	mov.u32 	%r3603, %r3418;
	mov.u32 	%r3604, %r3418;
	mov.u32 	%r3605, %r3418;
	mov.u32 	%r3422, %r3418;
	mov.u32 	%r3595, %r3418;
$L__BB4_356:
	mul.wide.u32 	%rd45, %r3595, 4;
	add.s64 	%rd46, %rd5, %rd45;
	ld.local.u32 	%r1477, [%rd46+4];
	shl.b32 	%r1478, %r3595, 5;
	mov.b32 	%r3601, 0;
$L__BB4_357:
	.pragma "nounroll";
	shr.u32 	%r1942, %r1477, %r3601;
	and.b32  	%r1943, %r1942, 1;
	setp.eq.b32 	%p78, %r1943, 1;
	not.pred 	%p79, %p78;
	add.s32 	%r1944, %r1478, %r3601;
	mul.lo.s32 	%r1945, %r1944, 5;
	mul.wide.u32 	%rd47, %r1945, 4;
	add.s64 	%rd28, %rd25, %rd47;
	@%p79 bra 	$L__BB4_359;
	ld.global.u32 	%r1946, [%rd28];
	xor.b32  	%r3422, %r3422, %r1946;
	ld.global.u32 	%r1947, [%rd28+4];
	xor.b32  	%r3605, %r3605, %r1947;
	ld.global.u32 	%r1948, [%rd28+8];
	xor.b32  	%r3604, %r3604, %r1948;
	ld.global.u32 	%r1949, [%rd28+12];
	xor.b32  	%r3603, %r3603, %r1949;
	ld.global.u32 	%r1950, [%rd28+16];
	xor.b32  	%r3418, %r3418, %r1950;
$L__BB4_359:
	and.b32  	%r1952, %r1942, 2;
	setp.eq.s32 	%p80, %r1952, 0;
	@%p80 bra 	$L__BB4_361;
	ld.global.u32 	%r1953, [%rd28+20];
	xor.b32  	%r3422, %r3422, %r1953;
	ld.global.u32 	%r1954, [%rd28+24];
	xor.b32  	%r3605, %r3605, %r1954;
	ld.global.u32 	%r1955, [%rd28+28];
	xor.b32  	%r3604, %r3604, %r1955;
	ld.global.u32 	%r1956, [%rd28+32];
	xor.b32  	%r3603, %r3603, %r1956;
	ld.global.u32 	%r1957, [%rd28+36];
	xor.b32  	%r3418, %r3418, %r1957;
$L__BB4_361:
	and.b32  	%r1959, %r1942, 4;
	setp.eq.s32 	%p81, %r1959, 0;
	@%p81 bra 	$L__BB4_363;
	ld.global.u32 	%r1960, [%rd28+40];
	xor.b32  	%r3422, %r3422, %r1960;
	ld.global.u32 	%r1961, [%rd28+44];
	xor.b32  	%r3605, %r3605, %r1961;
	ld.global.u32 	%r1962, [%rd28+48];
	xor.b32  	%r3604, %r3604, %r1962;
	ld.global.u32 	%r1963, [%rd28+52];
	xor.b32  	%r3603, %r3603, %r1963;
	ld.global.u32 	%r1964, [%rd28+56];
	xor.b32  	%r3418, %r3418, %r1964;
$L__BB4_363:
	and.b32  	%r1966, %r1942, 8;
	setp.eq.s32 	%p82, %r1966, 0;
	@%p82 bra 	$L__BB4_365;
	ld.global.u32 	%r1967, [%rd28+60];
	xor.b32  	%r3422, %r3422, %r1967;
	ld.global.u32 	%r1968, [%rd28+64];
	xor.b32  	%r3605, %r3605, %r1968;
	ld.global.u32 	%r1969, [%rd28+68];
	xor.b32  	%r3604, %r3604, %r1969;
	ld.global.u32 	%r1970, [%rd28+72];
	xor.b32  	%r3603, %r3603, %r1970;
	ld.global.u32 	%r1971, [%rd28+76];
	xor.b32  	%r3418, %r3418, %r1971;
$L__BB4_365:
	and.b32  	%r1973, %r1942, 16;
	setp.eq.s32 	%p83, %r1973, 0;
	@%p83 bra 	$L__BB4_367;
	ld.global.u32 	%r1974, [%rd28+80];
	xor.b32  	%r3422, %r3422, %r1974;
	ld.global.u32 	%r1975, [%rd28+84];
	xor.b32  	%r3605, %r3605, %r1975;
	ld.global.u32 	%r1976, [%rd28+88];
	xor.b32  	%r3604, %r3604, %r1976;
	ld.global.u32 	%r1977, [%rd28+92];
	xor.b32  	%r3603, %r3603, %r1977;
	ld.global.u32 	%r1978, [%rd28+96];
	xor.b32  	%r3418, %r3418, %r1978;
$L__BB4_367:
	and.b32  	%r1980, %r1942, 32;
	setp.eq.s32 	%p84, %r1980, 0;
	@%p84 bra 	$L__BB4_369;
	ld.global.u32 	%r1981, [%rd28+100];
	xor.b32  	%r3422, %r3422, %r1981;
	ld.global.u32 	%r1982, [%rd28+104];
	xor.b32  	%r3605, %r3605, %r1982;
	ld.global.u32 	%r1983, [%rd28+108];
	xor.b32  	%r3604, %r3604, %r1983;
	ld.global.u32 	%r1984, [%rd28+112];
	xor.b32  	%r3603, %r3603, %r1984;
	ld.global.u32 	%r1985, [%rd28+116];
	xor.b32  	%r3418, %r3418, %r1985;
$L__BB4_369:
	and.b32  	%r1987, %r1942, 64;
	setp.eq.s32 	%p85, %r1987, 0;
	@%p85 bra 	$L__BB4_371;
	ld.global.u32 	%r1988, [%rd28+120];
	xor.b32  	%r3422, %r3422, %r1988;
	ld.global.u32 	%r1989, [%rd28+124];
	xor.b32  	%r3605, %r3605, %r1989;
	ld.global.u32 	%r1990, [%rd28+128];
	xor.b32  	%r3604, %r3604, %r1990;
	ld.global.u32 	%r1991, [%rd28+132];
	xor.b32  	%r3603, %r3603, %r1991;
	ld.global.u32 	%r1992, [%rd28+136];
	xor.b32  	%r3418, %r3418, %r1992;
$L__BB4_371:
	and.b32  	%r1994, %r1942, 128;
	setp.eq.s32 	%p86, %r1994, 0;
	@%p86 bra 	$L__BB4_373;
	ld.global.u32 	%r1995, [%rd28+140];
	xor.b32  	%r3422, %r3422, %r1995;
	ld.global.u32 	%r1996, [%rd28+144];
	xor.b32  	%r3605, %r3605, %r1996;
	ld.global.u32 	%r1997, [%rd28+148];
	xor.b32  	%r3604, %r3604, %r1997;
	ld.global.u32 	%r1998, [%rd28+152];
	xor.b32  	%r3603, %r3603, %r1998;
	ld.global.u32 	%r1999, [%rd28+156];
	xor.b32  	%r3418, %r3418, %r1999;
$L__BB4_373:
	and.b32  	%r2001, %r1942, 256;
	setp.eq.s32 	%p87, %r2001, 0;
	@%p87 bra 	$L__BB4_375;
	ld.global.u32 	%r2002, [%rd28+160];
	xor.b32  	%r3422, %r3422, %r2002;
	ld.global.u32 	%r2003, [%rd28+164];
	xor.b32  	%r3605, %r3605, %r2003;
	ld.global.u32 	%r2004, [%rd28+168];
	xor.b32  	%r3604, %r3604, %r2004;
	ld.global.u32 	%r2005, [%rd28+172];
	xor.b32  	%r3603, %r3603, %r2005;
	ld.global.u32 	%r2006, [%rd28+176];
	xor.b32  	%r3418, %r3418, %r2006;
$L__BB4_375:
	and.b32  	%r2008, %r1942, 512;
	setp.eq.s32 	%p88, %r2008, 0;
	@%p88 bra 	$L__BB4_377;
	ld.global.u32 	%r2009, [%rd28+180];
	xor.b32  	%r3422, %r3422, %r2009;
	ld.global.u32 	%r2010, [%rd28+184];
	xor.b32  	%r3605, %r3605, %r2010;
	ld.global.u32 	%r2011, [%rd28+188];
	xor.b32  	%r3604, %r3604, %r2011;
	ld.global.u32 	%r2012, [%rd28+192];
	xor.b32  	%r3603, %r3603, %r2012;
	ld.global.u32 	%r2013, [%rd28+196];
	xor.b32  	%r3418, %r3418, %r2013;
$L__BB4_377:
	and.b32  	%r2015, %r1942, 1024;
	setp.eq.s32 	%p89, %r2015, 0;
	@%p89 bra 	$L__BB4_379;
	ld.global.u32 	%r2016, [%rd28+200];
	xor.b32  	%r3422, %r3422, %r2016;
	ld.global.u32 	%r2017, [%rd28+204];
	xor.b32  	%r3605, %r3605, %r2017;
	ld.global.u32 	%r2018, [%rd28+208];
	xor.b32  	%r3604, %r3604, %r2018;
	ld.global.u32 	%r2019, [%rd28+212];
	xor.b32  	%r3603, %r3603, %r2019;
	ld.global.u32 	%r2020, [%rd28+216];
	xor.b32  	%r3418, %r3418, %r2020;
$L__BB4_379:
	and.b32  	%r2022, %r1942, 2048;
	setp.eq.s32 	%p90, %r2022, 0;
	@%p90 bra 	$L__BB4_381;
	ld.global.u32 	%r2023, [%rd28+220];
	xor.b32  	%r3422, %r3422, %r2023;
	ld.global.u32 	%r2024, [%rd28+224];
	xor.b32  	%r3605, %r3605, %r2024;
	ld.global.u32 	%r2025, [%rd28+228];
	xor.b32  	%r3604, %r3604, %r2025;
	ld.global.u32 	%r2026, [%rd28+232];
	xor.b32  	%r3603, %r3603, %r2026;
	ld.global.u32 	%r2027, [%rd28+236];
	xor.b32  	%r3418, %r3418, %r2027;
$L__BB4_381:
	and.b32  	%r2029, %r1942, 4096;
	setp.eq.s32 	%p91, %r2029, 0;
	@%p91 bra 	$L__BB4_383;
	ld.global.u32 	%r2030, [%rd28+240];
	xor.b32  	%r3422, %r3422, %r2030;
	ld.global.u32 	%r2031, [%rd28+244];
	xor.b32  	%r3605, %r3605, %r2031;
	ld.global.u32 	%r2032, [%rd28+248];
	xor.b32  	%r3604, %r3604, %r2032;
	ld.global.u32 	%r2033, [%rd28+252];
	xor.b32  	%r3603, %r3603, %r2033;
	ld.global.u32 	%r2034, [%rd28+256];
	xor.b32  	%r3418, %r3418, %r2034;
$L__BB4_383:
	and.b32  	%r2036, %r1942, 8192;
	setp.eq.s32 	%p92, %r2036, 0;
	@%p92 bra 	$L__BB4_385;
	ld.global.u32 	%r2037, [%rd28+260];
	xor.b32  	%r3422, %r3422, %r2037;
	ld.global.u32 	%r2038, [%rd28+264];
	xor.b32  	%r3605, %r3605, %r2038;
	ld.global.u32 	%r2039, [%rd28+268];
	xor.b32  	%r3604, %r3604, %r2039;
	ld.global.u32 	%r2040, [%rd28+272];
	xor.b32  	%r3603, %r3603, %r2040;
	ld.global.u32 	%r2041, [%rd28+276];
	xor.b32  	%r3418, %r3418, %r2041;
$L__BB4_385:
	and.b32  	%r2043, %r1942, 16384;
	setp.eq.s32 	%p93, %r2043, 0;
	@%p93 bra 	$L__BB4_387;
	ld.global.u32 	%r2044, [%rd28+280];
	xor.b32  	%r3422, %r3422, %r2044;
	ld.global.u32 	%r2045, [%rd28+284];
	xor.b32  	%r3605, %r3605, %r2045;
	ld.global.u32 	%r2046, [%rd28+288];
	xor.b32  	%r3604, %r3604, %r2046;
	ld.global.u32 	%r2047, [%rd28+292];
	xor.b32  	%r3603, %r3603, %r2047;
	ld.global.u32 	%r2048, [%rd28+296];
	xor.b32  	%r3418, %r3418, %r2048;
$L__BB4_387:
	and.b32  	%r2050, %r1942, 32768;
	setp.eq.s32 	%p94, %r2050, 0;
	@%p94 bra 	$L__BB4_389;
	ld.global.u32 	%r2051, [%rd28+300];
	xor.b32  	%r3422, %r3422, %r2051;
	ld.global.u32 	%r2052, [%rd28+304];
	xor.b32  	%r3605, %r3605, %r2052;
	ld.global.u32 	%r2053, [%rd28+308];
	xor.b32  	%r3604, %r3604, %r2053;
	ld.global.u32 	%r2054, [%rd28+312];
	xor.b32  	%r3603, %r3603, %r2054;
	ld.global.u32 	%r2055, [%rd28+316];
	xor.b32  	%r3418, %r3418, %r2055;
$L__BB4_389:
	add.s32 	%r3601, %r3601, 16;
	setp.ne.s32 	%p95, %r3601, 32;
	@%p95 bra 	$L__BB4_357;
	mad.lo.s32 	%r2056, %r3595, -31, %r1478;
	add.s32 	%r3595, %r2056, 1;
	setp.ne.s32 	%p96, %r3595, 5;
	@%p96 bra 	$L__BB4_356;
	st.local.u32 	[%rd5+4], %r3422;
	st.local.v2.u32 	[%rd5+8], {%r3605, %r3604};
	st.local.v2.u32 	[%rd5+16], {%r3603, %r3418};
$L__BB4_392:
	shr.u64 	%rd6, %rd23, 2;
	add.s32 	%r3405, %r3405, 1;
	setp.gt.u64 	%p97, %rd23, 3;
	@%p97 bra 	$L__BB4_280;
$L__BB4_393:
	shr.u32 	%r2057, %r3422, 2;
	xor.b32  	%r2058, %r2057, %r3422;
	shl.b32 	%r2059, %r3418, 4;
	shl.b32 	%r2060, %r2058, 1;
	xor.b32  	%r2061, %r2060, %r2059;
	xor.b32  	%r2062, %r2061, %r2058;
	xor.b32  	%r2063, %r2062, %r3418;
	add.s32 	%r2064, %r1113, %r2063;
	add.s32 	%r2065, %r2064, 362437;
	rem.u32 	%r2066, %r2065, %r1655;
	add.s32 	%r2067, %r2066, 1;
	abs.s32 	%r2068, %r2067;
	st.global.u32 	[%rd7], %r2068;
	atom.global.add.u32 	%r2069, [%rd2], 1;
$L__BB4_394:
	ret;

}
	// .globl	_Z22kernelEncontrarCaminosPiiiS_iPbi
.visible .entry _Z22kernelEncontrarCaminosPiiiS_iPbi(
	.param .u64 .ptr .align 1 _Z22kernelEncontrarCaminosPiiiS_iPbi_param_0,
	.param .u32 _Z22kernelEncontrarCaminosPiiiS_iPbi_param_1,
	.param .u32 _Z22kernelEncontrarCaminosPiiiS_iPbi_param_2,
	.param .u64 .ptr .align 1 _Z22kernelEncontrarCaminosPiiiS_iPbi_param_3,
	.param .u32 _Z22kernelEncontrarCaminosPiiiS_iPbi_param_4,
	.param .u64 .ptr .align 1 _Z22kernelEncontrarCaminosPiiiS_iPbi_param_5,
	.param .u32 _Z22kernelEncontrarCaminosPiiiS_iPbi_param_6
)
{
	.local .align 8 .b8 	__local_depot5[24];
	.reg .b64 	%SP;
	.reg .b64 	%SPL;
	.reg .pred 	%p<99>;
	.reg .b16 	%rs<26>;
	.reg .b32 	%r<172>;
	.reg .b64 	%rd<63>;
	// demoted variable
	.shared .align 4 .b8 _ZZ22kernelEncontrarCaminosPiiiS_iPbiE12t_compartido[40];
	mov.u64 	%SPL, __local_depot5;
	cvta.local.u64 	%SP, %SPL;
	ld.param.u64 	%rd8, [_Z22kernelEncontrarCaminosPiiiS_iPbi_param_0];
	ld.param.u32 	%r61, [_Z22kernelEncontrarCaminosPiiiS_iPbi_param_1];
	ld.param.u32 	%r62, [_Z22kernelEncontrarCaminosPiiiS_iPbi_param_2];
	ld.param.u64 	%rd9, [_Z22kernelEncontrarCaminosPiiiS_iPbi_param_3];
	ld.param.u32 	%r63, [_Z22kernelEncontrarCaminosPiiiS_iPbi_param_4];
	ld.param.u32 	%r64, [_Z22kernelEncontrarCaminosPiiiS_iPbi_param_6];
	cvta.to.global.u64 	%rd1, %rd9;
	cvta.to.global.u64 	%rd2, %rd8;
	add.u64 	%rd10, %SP, 0;
	add.u64 	%rd3, %SPL, 0;
	mov.u32 	%r65, %ctaid.x;
	mov.u32 	%r158, %ntid.x;
	mov.u32 	%r2, %tid.x;
	mad.lo.s32 	%r3, %r65, %r158, %r2;
	mov.u32 	%r66, %ctaid.y;
	mov.u32 	%r4, %ntid.y;
	mov.u32 	%r5, %tid.y;
	mad.lo.s32 	%r6, %r66, %r4, %r5;
	mad.lo.s32 	%r165, %r61, %r3, %r6;
	mul.hi.u32 	%r67, %r6, -858993459;
	shr.u32 	%r160, %r67, 2;
	shr.u32 	%r68, %r3, 31;
	add.s32 	%r69, %r3, %r68;
	shr.s32 	%r161, %r69, 1;
	setp.lt.s32 	%p8, %r62, %r61;
	mov.u32 	%r159, %r165;
	@%p8 bra 	$L__BB5_2;
	mad.lo.s32 	%r159, %r62, %r6, %r3;
	shr.u32 	%r160, %r6, 1;
	mul.hi.s32 	%r70, %r3, 1717986919;
	shr.u32 	%r71, %r70, 31;
	shr.s32 	%r72, %r70, 1;
	add.s32 	%r161, %r72, %r71;
	mov.u32 	%r158, %r4;
$L__BB5_2:
	add.s32 	%r73, %r3, 1;
	mul.hi.s32 	%r74, %r73, 1717986919;
	shr.u32 	%r75, %r74, 31;
	shr.s32 	%r76, %r74, 1;
	add.s32 	%r18, %r76, %r75;
	mad.lo.s32 	%r168, %r158, %r5, %r2;
	setp.le.s32 	%p9, %r61, %r6;
	setp.le.s32 	%p10, %r62, %r3;
	shl.b32 	%r77, %r168, 2;
	mov.u32 	%r78, _ZZ22kernelEncontrarCaminosPiiiS_iPbiE12t_compartido;
	add.s32 	%r20, %r78, %r77;
	or.pred  	%p11, %p9, %p10;
	@%p11 bra 	$L__BB5_4;
	mul.wide.s32 	%rd11, %r159, 4;
	add.s64 	%rd12, %rd2, %rd11;
	ld.global.u32 	%r79, [%rd12];
	st.shared.u32 	[%r20], %r79;
$L__BB5_4:
	setp.le.s32 	%p12, %r62, %r3;
	setp.le.s32 	%p13, %r61, %r6;
	bar.sync 	0;
	ld.shared.u32 	%r80, [%r20];
	setp.ne.s32 	%p14, %r80, %r64;
	setp.ne.s32 	%p15, %r80, -1;
	and.pred  	%p16, %p14, %p15;
	setp.ne.s32 	%p17, %r63, %r159;
	or.pred  	%p18, %p17, %p16;
	or.pred  	%p19, %p13, %p18;
	or.pred  	%p20, %p12, %p19;
	@%p20 bra 	$L__BB5_40;
	st.local.v2.u32 	[%rd3], {%r63, %r3};
	st.local.u32 	[%rd3+8], %r6;
	mov.u64 	%rd13, $str$3;
	cvta.global.u64 	%rd14, %rd13;
	{ // callseq 3, 0
	.param .b64 param0;
	st.param.b64 	[param0], %rd14;
	.param .b64 param1;
	st.param.b64 	[param1], %rd10;
	.param .b32 retval0;
	call.uni (retval0), 
	vprintf, 
	(
	param0, 
	param1
	);
	ld.param.b32 	%r81, [retval0];
	} // callseq 3
	mul.lo.s32 	%r23, %r62, %r61;
	setp.ge.s32 	%p21, %r63, %r23;
	mov.b16 	%rs22, 0;
	@%p21 bra 	$L__BB5_38;
	div.s32 	%r84, %r165, %r62;
	shl.b32 	%r85, %r168, 1;
	add.s32 	%r24, %r85, %r5;
	add.s32 	%r25, %r2, 25;
	mad.lo.s32 	%r26, %r168, 5, %r2;
	setp.gt.s32 	%p22, %r84, -1;
	setp.le.s32 	%p23, %r84, %r61;
	and.pred  	%p1, %p22, %p23;
	add.s32 	%r27, %r168, -5;
	add.s32 	%r86, %r6, -1;
	shr.u32 	%r87, %r86, 31;
	add.s32 	%r88, %r86, %r87;
	shr.s32 	%r28, %r88, 1;
	add.s32 	%r89, %r6, 1;
	shr.u32 	%r29, %r89, 1;
	add.s32 	%r90, %r3, -1;
	mul.hi.s32 	%r91, %r90, 1717986919;
	shr.u32 	%r92, %r91, 31;
	shr.s32 	%r93, %r91, 1;
	add.s32 	%r30, %r93, %r92;
	mov.b32 	%r166, 0;
	mov.u64 	%rd17, $str$4;
	mov.u64 	%rd53, $str$5;
	mov.u64 	%rd20, $str$6;
	mul.wide.s32 	%rd23, %r62, 4;
	mov.u32 	%r167, %r63;
$L__BB5_7:
	mov.u32 	%r32, %r165;
	mov.u32 	%r165, %r167;
	setp.ne.s32 	%p25, %r18, %r161;
	add.s32 	%r167, %r165, 1;
	rem.s32 	%r36, %r167, %r62;
	add.s32 	%r37, %r165, -1;
	rem.s32 	%r38, %r37, %r62;
	setp.gt.s32 	%p26, %r168, 8;
	shl.b32 	%r94, %r168, 2;
	mov.u32 	%r95, _ZZ22kernelEncontrarCaminosPiiiS_iPbiE12t_compartido;
	add.s32 	%r39, %r95, %r94;
	mov.pred 	%p96, 0;
	or.pred  	%p27, %p25, %p26;
	@%p27 bra 	$L__BB5_9;
	ld.shared.u32 	%r96, [%r39+4];
	setp.eq.s32 	%p96, %r96, %r64;
$L__BB5_9:
	setp.lt.s32 	%p28, %r36, 1;
	not.pred 	%p29, %p96;
	or.pred  	%p30, %p28, %p29;
	setp.eq.s32 	%p31, %r167, %r32;
	mul.wide.s32 	%rd16, %r165, 4;
	add.s64 	%rd4, %rd2, %rd16;
	or.pred  	%p32, %p30, %p31;
	@%p32 bra 	$L__BB5_12;
	setp.ge.u32 	%p33, %r24, %r61;
	mov.u32 	%r98, %tid.x;
	mad.lo.s32 	%r99, %r168, 5, %r98;
	add.s32 	%r100, %r99, 5;
	setp.ge.u32 	%p34, %r100, %r62;
	or.pred  	%p35, %p34, %p33;
	@%p35 bra 	$L__BB5_12;
	add.s32 	%r168, %r168, 1;
	st.local.v2.u32 	[%rd3], {%r167, %r63};
	st.local.v2.u32 	[%rd3+8], {%r168, %r161};
	st.local.v2.u32 	[%rd3+16], {%r160, %r18};
	cvta.global.u64 	%rd18, %rd17;
	{ // callseq 4, 0
	.param .b64 param0;
	st.param.b64 	[param0], %rd18;
	.param .b64 param1;
	st.param.b64 	[param1], %rd10;
	.param .b32 retval0;
	call.uni (retval0), 
	vprintf, 
	(
	param0, 
	param1
	);
	ld.param.b32 	%r101, [retval0];
	} // callseq 4
	add.s32 	%r166, %r166, 1;
	mov.b32 	%r103, -1;
	st.shared.u32 	[%r39+4], %r103;
	mov.b16 	%rs21, 0;
	mov.u16 	%rs22, %rs21;
	bra.uni 	$L__BB5_36;
$L__BB5_12:
	ld.global.u32 	%r104, [%rd4+4];
	setp.ne.s32 	%p38, %r64, %r104;
	or.pred  	%p39, %p28, %p38;
	or.pred  	%p40, %p39, %p31;
	@%p40 bra 	$L__BB5_14;
	st.local.v2.u32 	[%rd3], {%r167, %r63};
	st.local.v2.u32 	[%rd3+8], {%r165, %r64};
	cvta.global.u64 	%rd54, %rd53;
	{ // callseq 16, 0
	.param .b64 param0;
	st.param.b64 	[param0], %rd54;
	.param .b64 param1;
	st.param.b64 	[param1], %rd10;
	.param .b32 retval0;
	call.uni (retval0), 
	vprintf, 
	(
	param0, 
	param1
	);
	ld.param.b32 	%r150, [retval0];
	} // callseq 16
	add.s32 	%r166, %r166, 1;
	mov.b32 	%r152, -1;
	st.global.u32 	[%rd4+4], %r152;
	mov.b16 	%rs22, 0;
	mov.u16 	%rs21, %rs22;
	bra.uni 	$L__BB5_37;
$L__BB5_14:
	setp.ne.s32 	%p41, %r29, %r160;
	setp.gt.s32 	%p42, %r168, 4;
	or.pred  	%p43, %p41, %p42;
	@%p43 bra 	$L__BB5_19;
	ld.shared.u32 	%r105, [%r39+20];
	setp.ne.s32 	%p44, %r105, %r64;
	@%p44 bra 	$L__BB5_19;
	add.s32 	%r167, %r165, %r62;
	setp.ge.s32 	%p45, %r167, %r23;
	@%p45 bra 	$L__BB5_19;
	setp.ge.u32 	%p46, %r24, %r61;
	mad.lo.s32 	%r107, %r168, 5, %r25;
	setp.ge.u32 	%p47, %r107, %r62;
	or.pred  	%p48, %p47, %p46;
	@%p48 bra 	$L__BB5_19;
	add.s32 	%r166, %r166, 1;
	add.s32 	%r108, %r167, %r62;
	st.local.u32 	[%rd3], %r108;
	cvta.global.u64 	%rd21, %rd20;
	{ // callseq 5, 0
	.param .b64 param0;
	st.param.b64 	[param0], %rd21;
	.param .b64 param1;
	st.param.b64 	[param1], %rd10;
	.param .b32 retval0;
	call.uni (retval0), 
	vprintf, 
	(
	param0, 
	param1
	);
	ld.param.b32 	%r109, [retval0];
	} // callseq 5
	mov.b32 	%r111, -1;
	st.shared.u32 	[%r39+20], %r111;
	add.s32 	%r168, %r168, 5;
	mov.b16 	%rs21, 0;
	mov.u16 	%rs22, %rs21;
	bra.uni 	$L__BB5_36;
$L__BB5_19:
	add.s32 	%r167, %r165, %r62;
	add.s64 	%rd5, %rd4, %rd23;
	ld.global.u32 	%r112, [%rd5];
	setp.ne.s32 	%p49, %r64, %r112;
	setp.ge.s32 	%p50, %r167, %r23;
	or.pred  	%p51, %p50, %p49;
	@%p51 bra 	$L__BB5_21;
	add.s32 	%r166, %r166, 1;
	mov.b32 	%r143, -1;
	st.global.u32 	[%rd5], %r143;
	add.s32 	%r144, %r167, %r62;
	st.local.v2.u32 	[%rd3], {%r144, %r167};
	st.local.u32 	[%rd3+8], %r63;
	mov.u64 	%rd47, $str$7;
	cvta.global.u64 	%rd48, %rd47;
	add.u64 	%rd49, %SP, 0;
	{ // callseq 14, 0
	.param .b64 param0;
	st.param.b64 	[param0], %rd48;
	.param .b64 param1;
	st.param.b64 	[param1], %rd49;
	.param .b32 retval0;
	call.uni (retval0), 
	vprintf, 
	(
	param0, 
	param1
	);
	ld.param.b32 	%r145, [retval0];
	} // callseq 14
	mov.b16 	%rs21, 0;
	mov.u16 	%rs22, %rs21;
	bra.uni 	$L__BB5_36;
$L__BB5_21:
	setp.ne.s32 	%p53, %r30, %r161;
	setp.lt.s32 	%p54, %r168, 2;
	mov.pred 	%p97, 0;
	or.pred  	%p55, %p53, %p54;
	@%p55 bra 	$L__BB5_23;
	ld.shared.u32 	%r113, [%r39+-4];
	setp.eq.s32 	%p97, %r113, %r64;
$L__BB5_23:
	setp.ge.u32 	%p56, %r26, %r62;
	setp.ge.u32 	%p57, %r24, %r61;
	setp.lt.s32 	%p58, %r38, 1;
	not.pred 	%p59, %p97;
	or.pred  	%p60, %p58, %p59;
	setp.eq.s32 	%p61, %r37, %r32;
	or.pred  	%p62, %p60, %p61;
	or.pred  	%p63, %p62, %p56;
	or.pred  	%p64, %p63, %p57;
	@%p64 bra 	$L__BB5_25;
	add.s32 	%r168, %r168, -1;
	st.local.v2.u32 	[%rd3], {%r37, %r168};
	mov.u64 	%rd24, $str$8;
	cvta.global.u64 	%rd25, %rd24;
	add.u64 	%rd26, %SP, 0;
	{ // callseq 6, 0
	.param .b64 param0;
	st.param.b64 	[param0], %rd25;
	.param .b64 param1;
	st.param.b64 	[param1], %rd26;
	.param .b32 retval0;
	call.uni (retval0), 
	vprintf, 
	(
	param0, 
	param1
	);
	ld.param.b32 	%r115, [retval0];
	} // callseq 6
	ld.shared.u32 	%r117, [%r39];
	st.local.v2.u32 	[%rd3], {%r63, %r117};
	mov.u64 	%rd27, $str$9;
	cvta.global.u64 	%rd28, %rd27;
	{ // callseq 7, 0
	.param .b64 param0;
	st.param.b64 	[param0], %rd28;
	.param .b64 param1;
	st.param.b64 	[param1], %rd26;
	.param .b32 retval0;
	call.uni (retval0), 
	vprintf, 
	(
	param0, 
	param1
	);
	ld.param.b32 	%r118, [retval0];
	} // callseq 7
	add.s32 	%r166, %r166, 1;
	mov.b32 	%r120, -1;
	st.shared.u32 	[%r39+-4], %r120;
	mov.b16 	%rs21, 0;
	mov.u32 	%r167, %r37;
	mov.u16 	%rs22, %rs21;
	bra.uni 	$L__BB5_36;
$L__BB5_25:
	ld.global.u32 	%r121, [%rd4+-4];
	setp.ne.s32 	%p67, %r64, %r121;
	or.pred  	%p68, %p58, %p67;
	or.pred  	%p69, %p68, %p61;
	@%p69 bra 	$L__BB5_27;
	add.s32 	%r166, %r166, 1;
	st.local.v2.u32 	[%rd3], {%r37, %r63};
	mov.u64 	%rd44, $str$10;
	cvta.global.u64 	%rd45, %rd44;
	add.u64 	%rd46, %SP, 0;
	{ // callseq 13, 0
	.param .b64 param0;
	st.param.b64 	[param0], %rd45;
	.param .b64 param1;
	st.param.b64 	[param1], %rd46;
	.param .b32 retval0;
	call.uni (retval0), 
	vprintf, 
	(
	param0, 
	param1
	);
	ld.param.b32 	%r140, [retval0];
	} // callseq 13
	mov.b32 	%r142, -1;
	st.global.u32 	[%rd4], %r142;
	mov.b16 	%rs22, 0;
	mov.u16 	%rs21, %rs22;
	mov.u32 	%r167, %r37;
	bra.uni 	$L__BB5_37;
$L__BB5_27:
	setp.ne.s32 	%p71, %r28, %r160;
	setp.lt.s32 	%p72, %r168, 6;
	mov.pred 	%p98, 0;
	or.pred  	%p73, %p71, %p72;
	@%p73 bra 	$L__BB5_29;
	ld.shared.u32 	%r122, [%r39+-20];
	setp.eq.s32 	%p74, %r64, %r122;
	setp.ge.s32 	%p75, %r165, %r62;
	and.pred  	%p76, %p75, %p74;
	and.pred  	%p98, %p76, %p1;
$L__BB5_29:
	setp.ge.u32 	%p77, %r26, %r62;
	setp.ge.u32 	%p78, %r24, %r61;
	sub.s32 	%r167, %r165, %r62;
	setp.eq.s32 	%p79, %r167, %r32;
	not.pred 	%p80, %p98;
	or.pred  	%p81, %p80, %p79;
	or.pred  	%p82, %p81, %p77;
	or.pred  	%p83, %p82, %p78;
	@%p83 bra 	$L__BB5_31;
	add.s32 	%r166, %r166, 1;
	st.local.v2.u32 	[%rd3], {%r167, %r27};
	mov.u64 	%rd29, $str$11;
	cvta.global.u64 	%rd30, %rd29;
	add.u64 	%rd31, %SP, 0;
	{ // callseq 8, 0
	.param .b64 param0;
	st.param.b64 	[param0], %rd30;
	.param .b64 param1;
	st.param.b64 	[param1], %rd31;
	.param .b32 retval0;
	call.uni (retval0), 
	vprintf, 
	(
	param0, 
	param1
	);
	ld.param.b32 	%r124, [retval0];
	} // callseq 8
	add.s32 	%r168, %r168, -5;
	mov.b32 	%r126, -5;
	st.shared.u32 	[%r39+-20], %r126;
	mov.b16 	%rs21, 0;
	mov.u16 	%rs22, %rs21;
	bra.uni 	$L__BB5_36;
$L__BB5_31:
	mul.wide.s32 	%rd32, %r167, 4;
	add.s64 	%rd6, %rd2, %rd32;
	ld.global.u32 	%r127, [%rd6];
	setp.eq.s32 	%p85, %r64, %r127;
	setp.ge.s32 	%p86, %r165, %r62;
	and.pred  	%p87, %p86, %p85;
	and.pred  	%p88, %p87, %p1;
	not.pred 	%p89, %p88;
	or.pred  	%p90, %p89, %p79;
	@%p90 bra 	$L__BB5_33;
	add.s32 	%r166, %r166, 1;
	st.local.v2.u32 	[%rd3], {%r167, %r165};
	st.local.u32 	[%rd3+8], %r63;
	mov.u64 	%rd41, $str$12;
	cvta.global.u64 	%rd42, %rd41;
	add.u64 	%rd43, %SP, 0;
	{ // callseq 12, 0
	.param .b64 param0;
	st.param.b64 	[param0], %rd42;
	.param .b64 param1;
	st.param.b64 	[param1], %rd43;
	.param .b32 retval0;
	call.uni (retval0), 
	vprintf, 
	(
	param0, 
	param1
	);
	ld.param.b32 	%r137, [retval0];
	} // callseq 12
	mov.b32 	%r139, -1;
	st.global.u32 	[%rd6], %r139;
	mov.b16 	%rs22, 0;
	mov.u16 	%rs21, %rs22;
	bra.uni 	$L__BB5_37;
$L__BB5_33:
	ld.global.u32 	%r128, [%rd1];
	st.local.u32 	[%rd3], %r128;
	mov.u64 	%rd33, $str$13;
	cvta.global.u64 	%rd34, %rd33;
	add.u64 	%rd35, %SP, 0;
	{ // callseq 9, 0
	.param .b64 param0;
	st.param.b64 	[param0], %rd34;
	.param .b64 param1;
	st.param.b64 	[param1], %rd35;
	.param .b32 retval0;
	call.uni (retval0), 
	vprintf, 
	(
	param0, 
	param1
	);
	ld.param.b32 	%r129, [retval0];
	} // callseq 9
	st.local.u32 	[%rd3], %r63;
	mov.u64 	%rd36, $str$14;
	cvta.global.u64 	%rd37, %rd36;
	{ // callseq 10, 0
	.param .b64 param0;
	st.param.b64 	[param0], %rd37;
	.param .b64 param1;
	st.param.b64 	[param1], %rd35;
	.param .b32 retval0;
	call.uni (retval0), 
	vprintf, 
	(
	param0, 
	param1
	);
	ld.param.b32 	%r131, [retval0];
	} // callseq 10
	setp.lt.s32 	%p91, %r166, 1;
	mov.b16 	%rs22, 0;
	@%p91 bra 	$L__BB5_35;
	atom.global.add.u32 	%r133, [%rd1], 1;
	mov.b16 	%rs22, 1;
$L__BB5_35:
	st.local.v2.u32 	[%rd3], {%r165, %r166};
	mov.u64 	%rd38, $str$15;
	cvta.global.u64 	%rd39, %rd38;
	add.u64 	%rd40, %SP, 0;
	{ // callseq 11, 0
	.param .b64 param0;
	st.param.b64 	[param0], %rd39;
	.param .b64 param1;
	st.param.b64 	[param1], %rd40;
	.param .b32 retval0;
	call.uni (retval0), 
	vprintf, 
	(
	param0, 
	param1
	);
	ld.param.b32 	%r134, [retval0];
	} // callseq 11
	mov.b32 	%r136, -1;
	st.shared.u32 	[%r20], %r136;
	mov.b16 	%rs21, 1;
	mov.u32 	%r167, %r165;
$L__BB5_36:
	st.local.v2.u32 	[%rd3], {%r167, %r166};
	mov.u64 	%rd50, $str$16;
	cvta.global.u64 	%rd51, %rd50;
	add.u64 	%rd52, %SP, 0;
	{ // callseq 15, 0
	.param .b64 param0;
	st.param.b64 	[param0], %rd51;
	.param .b64 param1;
	st.param.b64 	[param1], %rd52;
	.param .b32 retval0;
	call.uni (retval0), 
	vprintf, 
	(
	param0, 
	param1
	);
	ld.param.b32 	%r147, [retval0];
	} // callseq 15
	ld.shared.u32 	%r149, [%r20];
	st.global.u32 	[%rd4], %r149;
$L__BB5_37:
	bar.sync 	0;
	setp.lt.s32 	%p92, %r167, %r23;
	or.b16  	%rs19, %rs22, %rs21;
	setp.eq.s16 	%p93, %rs19, 0;
	and.pred  	%p94, %p92, %p93;
	@%p94 bra 	$L__BB5_7;
$L__BB5_38:
	ld.param.u64 	%rd62, [_Z22kernelEncontrarCaminosPiiiS_iPbi_param_5];
	cvta.to.global.u64 	%rd56, %rd62;
	st.global.u8 	[%rd56], %rs22;
	ld.global.u32 	%r153, [%rd1];
	st.local.u32 	[%rd3], %r153;
	mov.u64 	%rd57, $str$17;
	cvta.global.u64 	%rd58, %rd57;
	add.u64 	%rd59, %SP, 0;
	{ // callseq 17, 0
	.param .b64 param0;
	st.param.b64 	[param0], %rd58;
	.param .b64 param1;
	st.param.b64 	[param1], %rd59;
	.param .b32 retval0;
	call.uni (retval0), 
	vprintf, 
	(
	param0, 
	param1
	);
	ld.param.b32 	%r154, [retval0];
	} // callseq 17
	ld.global.u32 	%r156, [%rd1];
	setp.lt.s32 	%p95, %r156, 1;
	@%p95 bra 	$L__BB5_40;
	mul.wide.s32 	%rd60, %r63, 4;
	add.s64 	%rd61, %rd2, %rd60;
	mov.b32 	%r157, -1;
	st.global.u32 	[%rd61], %r157;
$L__BB5_40:
	bar.sync 	0;
	ret;

}
	// .globl	_Z20kernelEncontrarBombaPiiiiS_S_
.visible .entry _Z20kernelEncontrarBombaPiiiiS_S_(
	.param .u64 .ptr .align 1 _Z20kernelEncontrarBombaPiiiiS_S__param_0,
	.param .u32 _Z20kernelEncontrarBombaPiiiiS_S__param_1,
	.param .u32 _Z20kernelEncontrarBombaPiiiiS_S__param_2,
	.param .u32 _Z20kernelEncontrarBombaPiiiiS_S__param_3,
	.param .u64 .ptr .align 1 _Z20kernelEncontrarBombaPiiiiS_S__param_4,
	.param .u64 .ptr .align 1 _Z20kernelEncontrarBombaPiiiiS_S__param_5
)
{
	.local .align 8 .b8 	__local_depot6[8];
	.reg .b64 	%SP;
	.reg .b64 	%SPL;
	.reg .pred 	%p<24>;
	.reg .b32 	%r<38>;
	.reg .b64 	%rd<13>;
	// demoted variable
	.shared .align 4 .b8 _ZZ20kernelEncontrarBombaPiiiiS_S_E12t_compartido[40];
	mov.u64 	%SPL, __local_depot6;
	cvta.local.u64 	%SP, %SPL;
	ld.param.u64 	%rd3, [_Z20kernelEncontrarBombaPiiiiS_S__param_0];
	ld.param.u32 	%r9, [_Z20kernelEncontrarBombaPiiiiS_S__param_1];
	ld.param.u32 	%r10, [_Z20kernelEncontrarBombaPiiiiS_S__param_2];
	ld.param.u32 	%r11, [_Z20kernelEncontrarBombaPiiiiS_S__param_3];
	ld.param.u64 	%rd4, [_Z20kernelEncontrarBombaPiiiiS_S__param_4];
	ld.param.u64 	%rd5, [_Z20kernelEncontrarBombaPiiiiS_S__param_5];
	cvta.to.global.u64 	%rd1, %rd5;
	cvta.to.global.u64 	%rd2, %rd4;
	mov.u32 	%r12, %ctaid.x;
	mov.u32 	%r13, %ntid.x;
	mov.u32 	%r14, %tid.x;
	mad.lo.s32 	%r1, %r12, %r13, %r14;
	mov.u32 	%r15, %ctaid.y;
	mov.u32 	%r16, %ntid.y;
	mov.u32 	%r17, %tid.y;
	mad.lo.s32 	%r2, %r15, %r16, %r17;
	mad.lo.s32 	%r18, %r9, %r1, %r2;
	setp.lt.s32 	%p1, %r10, %r9;
	mad.lo.s32 	%r19, %r10, %r2, %r1;
	selp.b32 	%r20, %r13, %r16, %p1;
	selp.b32 	%r3, %r18, %r19, %p1;
	mad.lo.s32 	%r21, %r20, %r17, %r14;
	div.s32 	%r4, %r3, %r10;
	div.s32 	%r5, %r11, %r10;
	setp.le.s32 	%p2, %r9, %r2;
	setp.le.s32 	%p3, %r10, %r1;
	shl.b32 	%r22, %r21, 2;
	mov.u32 	%r23, _ZZ20kernelEncontrarBombaPiiiiS_S_E12t_compartido;
	add.s32 	%r6, %r23, %r22;
	or.pred  	%p4, %p2, %p3;
	@%p4 bra 	$L__BB6_7;
	cvta.to.global.u64 	%rd6, %rd3;
	mul.wide.s32 	%rd7, %r3, 4;
	add.s64 	%rd8, %rd6, %rd7;
	ld.global.u32 	%r24, [%rd8];
	st.shared.u32 	[%r6], %r24;
	bar.sync 	0;
	setp.ne.s32 	%p5, %r4, %r5;
	cvt.u32.u64 	%r25, %rd4;
	setp.lt.s32 	%p6, %r25, 6;
	or.pred  	%p7, %p6, %p5;
	@%p7 bra 	$L__BB6_4;
	ld.shared.u32 	%r26, [%r6];
	setp.ne.s32 	%p8, %r26, -1;
	@%p8 bra 	$L__BB6_4;
	atom.global.add.u32 	%r27, [%rd2], 1;
$L__BB6_4:
	mul.lo.s32 	%r28, %r5, %r10;
	sub.s32 	%r29, %r11, %r28;
	mul.lo.s32 	%r30, %r4, %r10;
	sub.s32 	%r31, %r3, %r30;
	setp.ne.s32 	%p9, %r31, %r29;
	cvt.u32.u64 	%r32, %rd5;
	setp.lt.s32 	%p10, %r32, 6;
	or.pred  	%p11, %p10, %p9;
	@%p11 bra 	$L__BB6_7;
	ld.shared.u32 	%r33, [%r6];
	setp.ne.s32 	%p12, %r33, -1;
	@%p12 bra 	$L__BB6_7;
	atom.global.add.u32 	%r34, [%rd1], 1;
$L__BB6_7:
	ld.global.u32 	%r7, [%rd2];
	ld.global.u32 	%r8, [%rd1];
	setp.eq.s32 	%p13, %r7, %r8;
	setp.le.s32 	%p14, %r9, %r1;
	setp.le.s32 	%p15, %r10, %r2;
	or.pred  	%p16, %p14, %p15;
	or.pred  	%p17, %p16, %p13;
	@%p17 bra 	$L__BB6_11;
	setp.eq.s32 	%p18, %r7, 5;
	setp.eq.s32 	%p19, %r8, 1;
	and.pred  	%p20, %p18, %p19;
	@%p20 bra 	$L__BB6_10;
	setp.ne.s32 	%p21, %r8, 5;
	setp.ne.s32 	%p22, %r7, 1;
	or.pred  	%p23, %p21, %p22;
	@%p23 bra 	$L__BB6_11;
$L__BB6_10:
	add.u64 	%rd9, %SP, 0;
	add.u64 	%rd10, %SPL, 0;
	st.local.u32 	[%rd10], %r3;
	mov.u64 	%rd11, $str$18;
	cvta.global.u64 	%rd12, %rd11;
	{ // callseq 18, 0
	.param .b64 param0;
	st.param.b64 	[param0], %rd12;
	.param .b64 param1;
	st.param.b64 	[param1], %rd9;
	.param .b32 retval0;
	call.uni (retval0), 
	vprintf, 
	(
	param0, 
	param1
	);
	ld.param.b32 	%r35, [retval0];
	} // callseq 18
	mov.b32 	%r37, 66;
	st.shared.u32 	[%r6], %r37;
$L__BB6_11:
	ret;

}
	// .globl	_Z30kernelEncontrarRompecabezasTNTPiiiiS_ii
.visible .entry _Z30kernelEncontrarRompecabezasTNTPiiiiS_ii(
	.param .u64 .ptr .align 1 _Z30kernelEncontrarRompecabezasTNTPiiiiS_ii_param_0,
	.param .u32 _Z30kernelEncontrarRompecabezasTNTPiiiiS_ii_param_1,
	.param .u32 _Z30kernelEncontrarRompecabezasTNTPiiiiS_ii_param_2,
	.param .u32 _Z30kernelEncontrarRompecabezasTNTPiiiiS_ii_param_3,
	.param .u64 .ptr .align 1 _Z30kernelEncontrarRompecabezasTNTPiiiiS_ii_param_4,
	.param .u32 _Z30kernelEncontrarRompecabezasTNTPiiiiS_ii_param_5,
	.param .u32 _Z30kernelEncontrarRompecabezasTNTPiiiiS_ii_param_6
)
{
	.local .align 8 .b8 	__local_depot7[56];
	.reg .b64 	%SP;
	.reg .b64 	%SPL;
	.reg .pred 	%p<81>;
	.reg .b32 	%r<1231>;
	.reg .b64 	%rd<37>;
	// demoted variable
	.shared .align 4 .b8 _ZZ30kernelEncontrarRompecabezasTNTPiiiiS_iiE12t_compartido[40];
	mov.u64 	%SPL, __local_depot7;
	cvta.local.u64 	%SP, %SPL;
	ld.param.u64 	%rd13, [_Z30kernelEncontrarRompecabezasTNTPiiiiS_ii_param_0];
	ld.param.u32 	%r547, [_Z30kernelEncontrarRompecabezasTNTPiiiiS_ii_param_1];
	ld.param.u32 	%r548, [_Z30kernelEncontrarRompecabezasTNTPiiiiS_ii_param_2];
	ld.param.u32 	%r544, [_Z30kernelEncontrarRompecabezasTNTPiiiiS_ii_param_3];
	ld.param.u64 	%rd14, [_Z30kernelEncontrarRompecabezasTNTPiiiiS_ii_param_4];
	ld.param.u32 	%r545, [_Z30kernelEncontrarRompecabezasTNTPiiiiS_ii_param_5];
	ld.param.u32 	%r546, [_Z30kernelEncontrarRompecabezasTNTPiiiiS_ii_param_6];
	cvta.to.global.u64 	%rd1, %rd14;
	add.u64 	%rd15, %SP, 0;
	add.u64 	%rd2, %SPL, 0;
	add.u64 	%rd3, %SPL, 8;
	mov.u32 	%r549, %ctaid.x;
	mov.u32 	%r550, %ntid.x;
	mov.u32 	%r551, %tid.x;
	mad.lo.s32 	%r552, %r549, %r550, %r551;
	mov.u32 	%r553, %ctaid.y;
	mov.u32 	%r554, %ntid.y;
	mov.u32 	%r555, %tid.y;
	mad.lo.s32 	%r556, %r553, %r554, %r555;
	mad.lo.s32 	%r557, %r547, %r552, %r556;
	setp.lt.s32 	%p2, %r548, %r547;
	mad.lo.s32 	%r558, %r548, %r556, %r552;
	selp.b32 	%r559, %r550, %r554, %p2;
	selp.b32 	%r1, %r557, %r558, %p2;
	mad.lo.s32 	%r2, %r559, %r555, %r551;
	setp.le.s32 	%p3, %r547, %r556;
	setp.le.s32 	%p4, %r548, %r552;
	or.pred  	%p5, %p3, %p4;
	@%p5 bra 	$L__BB7_125;
	cvta.to.global.u64 	%rd17, %rd13;
	mul.wide.s32 	%rd18, %r1, 4;
	add.s64 	%rd4, %rd17, %rd18;
	ld.global.u32 	%r560, [%rd4];
	shl.b32 	%r561, %r2, 2;
	mov.u32 	%r562, _ZZ30kernelEncontrarRompecabezasTNTPiiiiS_iiE12t_compartido;
	add.s32 	%r3, %r562, %r561;
	st.shared.u32 	[%r3], %r560;
	bar.sync 	0;
	ld.shared.u32 	%r563, [%r3];
	setp.ne.s32 	%p6, %r563, -1;
	@%p6 bra 	$L__BB7_3;
	ld.global.u32 	%r564, [%rd1];
	st.local.v2.u32 	[%rd2], {%r1, %r564};
	mov.u64 	%rd19, $str$19;
	cvta.global.u64 	%rd20, %rd19;
	{ // callseq 19, 0
	.param .b64 param0;
	st.param.b64 	[param0], %rd20;
	.param .b64 param1;
	st.param.b64 	[param1], %rd15;
	.param .b32 retval0;
	call.uni (retval0), 
	vprintf, 
	(
	param0, 
	param1
	);
	ld.param.b32 	%r565, [retval0];
	} // callseq 19
	atom.global.add.u32 	%r567, [%rd1], 1;
$L__BB7_3:
	ld.global.u32 	%r568, [%rd1];
	st.local.u32 	[%rd2], %r568;
	mov.u64 	%rd22, $str$20;
	cvta.global.u64 	%rd23, %rd22;
	{ // callseq 20, 0
	.param .b64 param0;
	st.param.b64 	[param0], %rd23;
	.param .b64 param1;
	st.param.b64 	[param1], %rd15;
	.param .b32 retval0;
	call.uni (retval0), 
	vprintf, 
	(
	param0, 
	param1
	);
	ld.param.b32 	%r569, [retval0];
	} // callseq 20
	ld.global.u32 	%r4, [%rd1];
	setp.ne.s32 	%p7, %r4, 6;
	setp.ne.s32 	%p8, %r1, %r544;
	or.pred  	%p9, %p7, %p8;
	@%p9 bra 	$L__BB7_5;
	mov.b32 	%r944, 84;
	st.shared.u32 	[%r3], %r944;
	mov.b32 	%r945, 0;
	st.global.u32 	[%rd1], %r945;
	mov.pred 	%p80, -1;
	bra.uni 	$L__BB7_122;
$L__BB7_5:
	setp.ne.s32 	%p11, %r1, %r544;
	setp.lt.s32 	%p12, %r4, 7;
	mov.pred 	%p80, 0;
	or.pred  	%p13, %p12, %p11;
	@%p13 bra 	$L__BB7_122;
	xor.b32  	%r571, %r545, -1429050551;
	mul.lo.s32 	%r572, %r571, 1099087573;
	setp.gt.s32 	%p14, %r545, -1;
	selp.b32 	%r573, -644748465, -1947113066, %p14;
	add.s32 	%r574, %r573, %r572;
	add.s32 	%r5, %r574, 6615241;
	add.s32 	%r967, %r572, 123456789;
	st.local.v2.u32 	[%rd3], {%r5, %r967};
	xor.b32  	%r575, %r572, 362436069;
	add.s32 	%r576, %r573, 521288629;
	st.local.v2.u32 	[%rd3+8], {%r575, %r576};
	xor.b32  	%r577, %r573, 88675123;
	add.s32 	%r963, %r572, 5783321;
	st.local.v2.u32 	[%rd3+16], {%r577, %r963};
	setp.eq.s32 	%p15, %r544, 0;
	@%p15 bra 	$L__BB7_121;
	cvt.s64.s32 	%rd36, %r544;
	mov.b32 	%r950, 0;
	mov.u64 	%rd26, precalc_xorwow_matrix;
$L__BB7_8:
	mov.u64 	%rd6, %rd36;
	and.b64  	%rd7, %rd6, 3;
	setp.eq.s64 	%p16, %rd7, 0;
	@%p16 bra 	$L__BB7_120;
	mul.wide.u32 	%rd25, %r950, 3200;
	add.s64 	%rd8, %rd26, %rd25;
	mov.b32 	%r963, 0;
	mov.u32 	%r964, %r963;
	mov.u32 	%r965, %r963;
	mov.u32 	%r966, %r963;
	mov.u32 	%r967, %r963;
	mov.u32 	%r956, %r963;
$L__BB7_10:
	mul.wide.u32 	%rd27, %r956, 4;
	add.s64 	%rd28, %rd3, %rd27;
	ld.local.u32 	%r17, [%rd28+4];
	shl.b32 	%r18, %r956, 5;
	mov.b32 	%r962, 0;
$L__BB7_11:
	.pragma "nounroll";
	shr.u32 	%r581, %r17, %r962;
	and.b32  	%r582, %r581, 1;
	setp.eq.b32 	%p17, %r582, 1;
	not.pred 	%p18, %p17;
	add.s32 	%r583, %r18, %r962;
	mul.lo.s32 	%r584, %r583, 5;
	mul.wide.u32 	%rd29, %r584, 4;
	add.s64 	%rd9, %rd8, %rd29;
	@%p18 bra 	$L__BB7_13;
	ld.global.u32 	%r585, [%rd9];
	xor.b32  	%r967, %r967, %r585;
	ld.global.u32 	%r586, [%rd9+4];
	xor.b32  	%r966, %r966, %r586;
	ld.global.u32 	%r587, [%rd9+8];
	xor.b32  	%r965, %r965, %r587;
	ld.global.u32 	%r588, [%rd9+12];
	xor.b32  	%r964, %r964, %r588;
	ld.global.u32 	%r589, [%rd9+16];
	xor.b32  	%r963, %r963, %r589;
$L__BB7_13:
	and.b32  	%r591, %r581, 2;
	setp.eq.s32 	%p19, %r591, 0;
	@%p19 bra 	$L__BB7_15;
	ld.global.u32 	%r592, [%rd9+20];
	xor.b32  	%r967, %r967, %r592;
	ld.global.u32 	%r593, [%rd9+24];
	xor.b32  	%r966, %r966, %r593;
	ld.global.u32 	%r594, [%rd9+28];
	xor.b32  	%r965, %r965, %r594;
	ld.global.u32 	%r595, [%rd9+32];
	xor.b32  	%r964, %r964, %r595;
	ld.global.u32 	%r596, [%rd9+36];
	xor.b32  	%r963, %r963, %r596;
$L__BB7_15:
	and.b32  	%r598, %r581, 4;
	setp.eq.s32 	%p20, %r598, 0;
	@%p20 bra 	$L__BB7_17;
	ld.global.u32 	%r599, [%rd9+40];
	xor.b32  	%r967, %r967, %r599;
	ld.global.u32 	%r600, [%rd9+44];
	xor.b32  	%r966, %r966, %r600;
	ld.global.u32 	%r601, [%rd9+48];
	xor.b32  	%r965, %r965, %r601;
	ld.global.u32 	%r602, [%rd9+52];
	xor.b32  	%r964, %r964, %r602;
	ld.global.u32 	%r603, [%rd9+56];
	xor.b32  	%r963, %r963, %r603;
$L__BB7_17:
	and.b32  	%r605, %r581, 8;
	setp.eq.s32 	%p21, %r605, 0;
	@%p21 bra 	$L__BB7_19;
	ld.global.u32 	%r606, [%rd9+60];
	xor.b32  	%r967, %r967, %r606;
	ld.global.u32 	%r607, [%rd9+64];
	xor.b32  	%r966, %r966, %r607;
	ld.global.u32 	%r608, [%rd9+68];
	xor.b32  	%r965, %r965, %r608;
	ld.global.u32 	%r609, [%rd9+72];
	xor.b32  	%r964, %r964, %r609;
	ld.global.u32 	%r610, [%rd9+76];
	xor.b32  	%r963, %r963, %r610;
$L__BB7_19:
	and.b32  	%r612, %r581, 16;
	setp.eq.s32 	%p22, %r612, 0;
	@%p22 bra 	$L__BB7_21;
	ld.global.u32 	%r613, [%rd9+80];
	xor.b32  	%r967, %r967, %r613;
	ld.global.u32 	%r614, [%rd9+84];
	xor.b32  	%r966, %r966, %r614;
	ld.global.u32 	%r615, [%rd9+88];
	xor.b32  	%r965, %r965, %r615;
	ld.global.u32 	%r616, [%rd9+92];
	xor.b32  	%r964, %r964, %r616;
	ld.global.u32 	%r617, [%rd9+96];
	xor.b32  	%r963, %r963, %r617;
$L__BB7_21:
	and.b32  	%r619, %r581, 32;
	setp.eq.s32 	%p23, %r619, 0;
	@%p23 bra 	$L__BB7_23;
	ld.global.u32 	%r620, [%rd9+100];
	xor.b32  	%r967, %r967, %r620;
	ld.global.u32 	%r621, [%rd9+104];
	xor.b32  	%r966, %r966, %r621;
	ld.global.u32 	%r622, [%rd9+108];
	xor.b32  	%r965, %r965, %r622;
	ld.global.u32 	%r623, [%rd9+112];
	xor.b32  	%r964, %r964, %r623;
	ld.global.u32 	%r624, [%rd9+116];
	xor.b32  	%r963, %r963, %r624;
$L__BB7_23:
	and.b32  	%r626, %r581, 64;
	setp.eq.s32 	%p24, %r626, 0;
	@%p24 bra 	$L__BB7_25;
	ld.global.u32 	%r627, [%rd9+120];
	xor.b32  	%r967, %r967, %r627;
	ld.global.u32 	%r628, [%rd9+124];
	xor.b32  	%r966, %r966, %r628;
	ld.global.u32 	%r629, [%rd9+128];
	xor.b32  	%r965, %r965, %r629;
	ld.global.u32 	%r630, [%rd9+132];
	xor.b32  	%r964, %r964, %r630;
	ld.global.u32 	%r631, [%rd9+136];
	xor.b32  	%r963, %r963, %r631;
$L__BB7_25:
	and.b32  	%r633, %r581, 128;
	setp.eq.s32 	%p25, %r633, 0;
	@%p25 bra 	$L__BB7_27;
	ld.global.u32 	%r634, [%rd9+140];
	xor.b32  	%r967, %r967, %r634;
	ld.global.u32 	%r635, [%rd9+144];
	xor.b32  	%r966, %r966, %r635;
	ld.global.u32 	%r636, [%rd9+148];
	xor.b32  	%r965, %r965, %r636;
	ld.global.u32 	%r637, [%rd9+152];
	xor.b32  	%r964, %r964, %r637;
	ld.global.u32 	%r638, [%rd9+156];
	xor.b32  	%r963, %r963, %r638;
$L__BB7_27:
	and.b32  	%r640, %r581, 256;
	setp.eq.s32 	%p26, %r640, 0;
	@%p26 bra 	$L__BB7_29;
	ld.global.u32 	%r641, [%rd9+160];
	xor.b32  	%r967, %r967, %r641;
	ld.global.u32 	%r642, [%rd9+164];
	xor.b32  	%r966, %r966, %r642;
	ld.global.u32 	%r643, [%rd9+168];
	xor.b32  	%r965, %r965, %r643;
	ld.global.u32 	%r644, [%rd9+172];
	xor.b32  	%r964, %r964, %r644;
	ld.global.u32 	%r645, [%rd9+176];
	xor.b32  	%r963, %r963, %r645;
$L__BB7_29:
	and.b32  	%r647, %r581, 512;
	setp.eq.s32 	%p27, %r647, 0;
	@%p27 bra 	$L__BB7_31;
	ld.global.u32 	%r648, [%rd9+180];
	xor.b32  	%r967, %r967, %r648;
	ld.global.u32 	%r649, [%rd9+184];
	xor.b32  	%r966, %r966, %r649;
	ld.global.u32 	%r650, [%rd9+188];
	xor.b32  	%r965, %r965, %r650;
	ld.global.u32 	%r651, [%rd9+192];
	xor.b32  	%r964, %r964, %r651;
	ld.global.u32 	%r652, [%rd9+196];
	xor.b32  	%r963, %r963, %r652;
$L__BB7_31:
	and.b32  	%r654, %r581, 1024;
	setp.eq.s32 	%p28, %r654, 0;
	@%p28 bra 	$L__BB7_33;
	ld.global.u32 	%r655, [%rd9+200];
	xor.b32  	%r967, %r967, %r655;
	ld.global.u32 	%r656, [%rd9+204];
	xor.b32  	%r966, %r966, %r656;
	ld.global.u32 	%r657, [%rd9+208];
	xor.b32  	%r965, %r965, %r657;
	ld.global.u32 	%r658, [%rd9+212];
	xor.b32  	%r964, %r964, %r658;
	ld.global.u32 	%r659, [%rd9+216];
	xor.b32  	%r963, %r963, %r659;
$L__BB7_33:
	and.b32  	%r661, %r581, 2048;
	setp.eq.s32 	%p29, %r661, 0;
	@%p29 bra 	$L__BB7_35;
	ld.global.u32 	%r662, [%rd9+220];
	xor.b32  	%r967, %r967, %r662;
	ld.global.u32 	%r663, [%rd9+224];
	xor.b32  	%r966, %r966, %r663;
	ld.global.u32 	%r664, [%rd9+228];
	xor.b32  	%r965, %r965, %r664;
	ld.global.u32 	%r665, [%rd9+232];
	xor.b32  	%r964, %r964, %r665;
	ld.global.u32 	%r666, [%rd9+236];
	xor.b32  	%r963, %r963, %r666;
$L__BB7_35:
	and.b32  	%r668, %r581, 4096;
	setp.eq.s32 	%p30, %r668, 0;
	@%p30 bra 	$L__BB7_37;
	ld.global.u32 	%r669, [%rd9+240];
	xor.b32  	%r967, %r967, %r669;
	ld.global.u32 	%r670, [%rd9+244];
	xor.b32  	%r966, %r966, %r670;
	ld.global.u32 	%r671, [%rd9+248];
	xor.b32  	%r965, %r965, %r671;
	ld.global.u32 	%r672, [%rd9+252];
	xor.b32  	%r964, %r964, %r672;
	ld.global.u32 	%r673, [%rd9+256];
	xor.b32  	%r963, %r963, %r673;
$L__BB7_37:
	and.b32  	%r675, %r581, 8192;
	setp.eq.s32 	%p31, %r675, 0;
	@%p31 bra 	$L__BB7_39;
	ld.global.u32 	%r676, [%rd9+260];
	xor.b32  	%r967, %r967, %r676;
	ld.global.u32 	%r677, [%rd9+264];
	xor.b32  	%r966, %r966, %r677;
	ld.global.u32 	%r678, [%rd9+268];
	xor.b32  	%r965, %r965, %r678;
	ld.global.u32 	%r679, [%rd9+272];
	xor.b32  	%r964, %r964, %r679;
	ld.global.u32 	%r680, [%rd9+276];
	xor.b32  	%r963, %r963, %r680;
$L__BB7_39:
	and.b32  	%r682, %r581, 16384;
	setp.eq.s32 	%p32, %r682, 0;
	@%p32 bra 	$L__BB7_41;
	ld.global.u32 	%r683, [%rd9+280];
	xor.b32  	%r967, %r967, %r683;
	ld.global.u32 	%r684, [%rd9+284];
	xor.b32  	%r966, %r966, %r684;
	ld.global.u32 	%r685, [%rd9+288];
	xor.b32  	%r965, %r965, %r685;
	ld.global.u32 	%r686, [%rd9+292];
	xor.b32  	%r964, %r964, %r686;
	ld.global.u32 	%r687, [%rd9+296];
	xor.b32  	%r963, %r963, %r687;
$L__BB7_41:
	and.b32  	%r689, %r581, 32768;
	setp.eq.s32 	%p33, %r689, 0;
	@%p33 bra 	$L__BB7_43;
	ld.global.u32 	%r690, [%rd9+300];
	xor.b32  	%r967, %r967, %r690;
	ld.global.u32 	%r691, [%rd9+304];
	xor.b32  	%r966, %r966, %r691;
	ld.global.u32 	%r692, [%rd9+308];
	xor.b32  	%r965, %r965, %r692;
	ld.global.u32 	%r693, [%rd9+312];
	xor.b32  	%r964, %r964, %r693;
	ld.global.u32 	%r694, [%rd9+316];
	xor.b32  	%r963, %r963, %r694;
$L__BB7_43:
	add.s32 	%r962, %r962, 16;
	setp.ne.s32 	%p34, %r962, 32;
	@%p34 bra 	$L__BB7_11;
	mad.lo.s32 	%r695, %r956, -31, %r18;
	add.s32 	%r956, %r695, 1;
	setp.ne.s32 	%p35, %r956, 5;
	@%p35 bra 	$L__BB7_10;
	st.local.u32 	[%rd3+4], %r967;
	st.local.v2.u32 	[%rd3+8], {%r966, %r965};
	st.local.v2.u32 	[%rd3+16], {%r964, %r963};
	setp.eq.s64 	%p36, %rd7, 1;
	@%p36 bra 	$L__BB7_120;
	mov.b32 	%r963, 0;
	mov.u32 	%r1056, %r963;
	mov.u32 	%r1057, %r963;
	mov.u32 	%r1058, %r963;
	mov.u32 	%r967, %r963;
	mov.u32 	%r1048, %r963;
$L__BB7_47:
	mul.wide.u32 	%rd30, %r1048, 4;
	add.s64 	%rd31, %rd3, %rd30;
	ld.local.u32 	%r193, [%rd31+4];
	shl.b32 	%r194, %r1048, 5;
	mov.b32 	%r1054, 0;
$L__BB7_48:
	.pragma "nounroll";
	shr.u32 	%r698, %r193, %r1054;
	and.b32  	%r699, %r698, 1;
	setp.eq.b32 	%p37, %r699, 1;
	not.pred 	%p38, %p37;
	add.s32 	%r700, %r194, %r1054;
	mul.lo.s32 	%r701, %r700, 5;
	mul.wide.u32 	%rd32, %r701, 4;
	add.s64 	%rd10, %rd8, %rd32;
	@%p38 bra 	$L__BB7_50;
	ld.global.u32 	%r702, [%rd10];
	xor.b32  	%r967, %r967, %r702;
	ld.global.u32 	%r703, [%rd10+4];
	xor.b32  	%r1058, %r1058, %r703;
	ld.global.u32 	%r704, [%rd10+8];
	xor.b32  	%r1057, %r1057, %r704;
	ld.global.u32 	%r705, [%rd10+12];
	xor.b32  	%r1056, %r1056, %r705;
	ld.global.u32 	%r706, [%rd10+16];
	xor.b32  	%r963, %r963, %r706;
$L__BB7_50:
	and.b32  	%r708, %r698, 2;
	setp.eq.s32 	%p39, %r708, 0;
	@%p39 bra 	$L__BB7_52;
	ld.global.u32 	%r709, [%rd10+20];
	xor.b32  	%r967, %r967, %r709;
	ld.global.u32 	%r710, [%rd10+24];
	xor.b32  	%r1058, %r1058, %r710;
	ld.global.u32 	%r711, [%rd10+28];
	xor.b32  	%r1057, %r1057, %r711;
	ld.global.u32 	%r712, [%rd10+32];
	xor.b32  	%r1056, %r1056, %r712;
	ld.global.u32 	%r713, [%rd10+36];
	xor.b32  	%r963, %r963, %r713;
$L__BB7_52:
	and.b32  	%r715, %r698, 4;
	setp.eq.s32 	%p40, %r715, 0;
	@%p40 bra 	$L__BB7_54;
	ld.global.u32 	%r716, [%rd10+40];
	xor.b32  	%r967, %r967, %r716;
	ld.global.u32 	%r717, [%rd10+44];
	xor.b32  	%r1058, %r1058, %r717;
	ld.global.u32 	%r718, [%rd10+48];
	xor.b32  	%r1057, %r1057, %r718;
	ld.global.u32 	%r719, [%rd10+52];
	xor.b32  	%r1056, %r1056, %r719;
	ld.global.u32 	%r720, [%rd10+56];
	xor.b32  	%r963, %r963, %r720;
$L__BB7_54:
	and.b32  	%r722, %r698, 8;
	setp.eq.s32 	%p41, %r722, 0;
	@%p41 bra 	$L__BB7_56;
	ld.global.u32 	%r723, [%rd10+60];
	xor.b32  	%r967, %r967, %r723;
	ld.global.u32 	%r724, [%rd10+64];
	xor.b32  	%r1058, %r1058, %r724;
	ld.global.u32 	%r725, [%rd10+68];
	xor.b32  	%r1057, %r1057, %r725;
	ld.global.u32 	%r726, [%rd10+72];
	xor.b32  	%r1056, %r1056, %r726;
	ld.global.u32 	%r727, [%rd10+76];
	xor.b32  	%r963, %r963, %r727;
$L__BB7_56:
	and.b32  	%r729, %r698, 16;
	setp.eq.s32 	%p42, %r729, 0;
	@%p42 bra 	$L__BB7_58;
	ld.global.u32 	%r730, [%rd10+80];
	xor.b32  	%r967, %r967, %r730;
	ld.global.u32 	%r731, [%rd10+84];
	xor.b32  	%r1058, %r1058, %r731;
	ld.global.u32 	%r732, [%rd10+88];
	xor.b32  	%r1057, %r1057, %r732;
	ld.global.u32 	%r733, [%rd10+92];
	xor.b32  	%r1056, %r1056, %r733;
	ld.global.u32 	%r734, [%rd10+96];
	xor.b32  	%r963, %r963, %r734;
$L__BB7_58:
	and.b32  	%r736, %r698, 32;
	setp.eq.s32 	%p43, %r736, 0;
	@%p43 bra 	$L__BB7_60;
	ld.global.u32 	%r737, [%rd10+100];
	xor.b32  	%r967, %r967, %r737;
	ld.global.u32 	%r738, [%rd10+104];
	xor.b32  	%r1058, %r1058, %r738;
	ld.global.u32 	%r739, [%rd10+108];
	xor.b32  	%r1057, %r1057, %r739;
	ld.global.u32 	%r740, [%rd10+112];
	xor.b32  	%r1056, %r1056, %r740;
	ld.global.u32 	%r741, [%rd10+116];
	xor.b32  	%r963, %r963, %r741;
$L__BB7_60:
	and.b32  	%r743, %r698, 64;
	setp.eq.s32 	%p44, %r743, 0;
	@%p44 bra 	$L__BB7_62;
	ld.global.u32 	%r744, [%rd10+120];
	xor.b32  	%r967, %r967, %r744;
	ld.global.u32 	%r745, [%rd10+124];
	xor.b32  	%r1058, %r1058, %r745;
	ld.global.u32 	%r746, [%rd10+128];
	xor.b32  	%r1057, %r1057, %r746;
	ld.global.u32 	%r747, [%rd10+132];
	xor.b32  	%r1056, %r1056, %r747;
	ld.global.u32 	%r748, [%rd10+136];
	xor.b32  	%r963, %r963, %r748;
$L__BB7_62:
	and.b32  	%r750, %r698, 128;
	setp.eq.s32 	%p45, %r750, 0;
	@%p45 bra 	$L__BB7_64;
	ld.global.u32 	%r751, [%rd10+140];
	xor.b32  	%r967, %r967, %r751;
	ld.global.u32 	%r752, [%rd10+144];
	xor.b32  	%r1058, %r1058, %r752;
	ld.global.u32 	%r753, [%rd10+148];
	xor.b32  	%r1057, %r1057, %r753;
	ld.global.u32 	%r754, [%rd10+152];
	xor.b32  	%r1056, %r1056, %r754;
	ld.global.u32 	%r755, [%rd10+156];
	xor.b32  	%r963, %r963, %r755;
$L__BB7_64:
	and.b32  	%r757, %r698, 256;
	setp.eq.s32 	%p46, %r757, 0;
	@%p46 bra 	$L__BB7_66;
	ld.global.u32 	%r758, [%rd10+160];
	xor.b32  	%r967, %r967, %r758;
	ld.global.u32 	%r759, [%rd10+164];
	xor.b32  	%r1058, %r1058, %r759;
	ld.global.u32 	%r760, [%rd10+168];
	xor.b32  	%r1057, %r1057, %r760;
	ld.global.u32 	%r761, [%rd10+172];
	xor.b32  	%r1056, %r1056, %r761;
	ld.global.u32 	%r762, [%rd10+176];
	xor.b32  	%r963, %r963, %r762;
$L__BB7_66:
	and.b32  	%r764, %r698, 512;
	setp.eq.s32 	%p47, %r764, 0;
	@%p47 bra 	$L__BB7_68;
	ld.global.u32 	%r765, [%rd10+180];
	xor.b32  	%r967, %r967, %r765;
	ld.global.u32 	%r766, [%rd10+184];
	xor.b32  	%r1058, %r1058, %r766;
	ld.global.u32 	%r767, [%rd10+188];
	xor.b32  	%r1057, %r1057, %r767;
	ld.global.u32 	%r768, [%rd10+192];
	xor.b32  	%r1056, %r1056, %r768;
	ld.global.u32 	%r769, [%rd10+196];
	xor.b32  	%r963, %r963, %r769;
$L__BB7_68:
	and.b32  	%r771, %r698, 1024;
	setp.eq.s32 	%p48, %r771, 0;
	@%p48 bra 	$L__BB7_70;
	ld.global.u32 	%r772, [%rd10+200];
	xor.b32  	%r967, %r967, %r772;
	ld.global.u32 	%r773, [%rd10+204];
	xor.b32  	%r1058, %r1058, %r773;
	ld.global.u32 	%r774, [%rd10+208];
	xor.b32  	%r1057, %r1057, %r774;
	ld.global.u32 	%r775, [%rd10+212];
	xor.b32  	%r1056, %r1056, %r775;
	ld.global.u32 	%r776, [%rd10+216];
	xor.b32  	%r963, %r963, %r776;
$L__BB7_70:
	and.b32  	%r778, %r698, 2048;
	setp.eq.s32 	%p49, %r778, 0;
	@%p49 bra 	$L__BB7_72;
	ld.global.u32 	%r779, [%rd10+220];
	xor.b32  	%r967, %r967, %r779;
	ld.global.u32 	%r780, [%rd10+224];
	xor.b32  	%r1058, %r1058, %r780;
	ld.global.u32 	%r781, [%rd10+228];
	xor.b32  	%r1057, %r1057, %r781;
	ld.global.u32 	%r782, [%rd10+232];
	xor.b32  	%r1056, %r1056, %r782;
	ld.global.u32 	%r783, [%rd10+236];
	xor.b32  	%r963, %r963, %r783;
$L__BB7_72:
	and.b32  	%r785, %r698, 4096;
	setp.eq.s32 	%p50, %r785, 0;
	@%p50 bra 	$L__BB7_74;
	ld.global.u32 	%r786, [%rd10+240];
	xor.b32  	%r967, %r967, %r786;
	ld.global.u32 	%r787, [%rd10+244];
	xor.b32  	%r1058, %r1058, %r787;
	ld.global.u32 	%r788, [%rd10+248];
	xor.b32  	%r1057, %r1057, %r788;
	ld.global.u32 	%r789, [%rd10+252];
	xor.b32  	%r1056, %r1056, %r789;
	ld.global.u32 	%r790, [%rd10+256];
	xor.b32  	%r963, %r963, %r790;
$L__BB7_74:
	and.b32  	%r792, %r698, 8192;
	setp.eq.s32 	%p51, %r792, 0;
	@%p51 bra 	$L__BB7_76;
	ld.global.u32 	%r793, [%rd10+260];
	xor.b32  	%r967, %r967, %r793;
	ld.global.u32 	%r794, [%rd10+264];
	xor.b32  	%r1058, %r1058, %r794;
	ld.global.u32 	%r795, [%rd10+268];
	xor.b32  	%r1057, %r1057, %r795;
	ld.global.u32 	%r796, [%rd10+272];
	xor.b32  	%r1056, %r1056, %r796;
	ld.global.u32 	%r797, [%rd10+276];
	xor.b32  	%r963, %r963, %r797;
$L__BB7_76:
	and.b32  	%r799, %r698, 16384;
	setp.eq.s32 	%p52, %r799, 0;
	@%p52 bra 	$L__BB7_78;
	ld.global.u32 	%r800, [%rd10+280];
	xor.b32  	%r967, %r967, %r800;
	ld.global.u32 	%r801, [%rd10+284];
	xor.b32  	%r1058, %r1058, %r801;
	ld.global.u32 	%r802, [%rd10+288];
	xor.b32  	%r1057, %r1057, %r802;
	ld.global.u32 	%r803, [%rd10+292];
	xor.b32  	%r1056, %r1056, %r803;
	ld.global.u32 	%r804, [%rd10+296];
	xor.b32  	%r963, %r963, %r804;
$L__BB7_78:
	and.b32  	%r806, %r698, 32768;
	setp.eq.s32 	%p53, %r806, 0;
	@%p53 bra 	$L__BB7_80;
	ld.global.u32 	%r807, [%rd10+300];
	xor.b32  	%r967, %r967, %r807;
	ld.global.u32 	%r808, [%rd10+304];
	xor.b32  	%r1058, %r1058, %r808;
	ld.global.u32 	%r809, [%rd10+308];
	xor.b32  	%r1057, %r1057, %r809;
	ld.global.u32 	%r810, [%rd10+312];
	xor.b32  	%r1056, %r1056, %r810;
	ld.global.u32 	%r811, [%rd10+316];
	xor.b32  	%r963, %r963, %r811;
$L__BB7_80:
	add.s32 	%r1054, %r1054, 16;
	setp.ne.s32 	%p54, %r1054, 32;
	@%p54 bra 	$L__BB7_48;
	mad.lo.s32 	%r812, %r1048, -31, %r194;
	add.s32 	%r1048, %r812, 1;
	setp.ne.s32 	%p55, %r1048, 5;
	@%p55 bra 	$L__BB7_47;
	st.local.u32 	[%rd3+4], %r967;
	st.local.v2.u32 	[%rd3+8], {%r1058, %r1057};
	st.local.v2.u32 	[%rd3+16], {%r1056, %r963};
	setp.ne.s64 	%p56, %rd7, 3;
	@%p56 bra 	$L__BB7_120;
	mov.b32 	%r963, 0;
	mov.u32 	%r1148, %r963;
	mov.u32 	%r1149, %r963;
	mov.u32 	%r1150, %r963;
	mov.u32 	%r967, %r963;
	mov.u32 	%r1140, %r963;
$L__BB7_84:
	mul.wide.u32 	%rd33, %r1140, 4;
	add.s64 	%rd34, %rd3, %rd33;
	ld.local.u32 	%r369, [%rd34+4];
	shl.b32 	%r370, %r1140, 5;
	mov.b32 	%r1146, 0;
$L__BB7_85:
	.pragma "nounroll";
	shr.u32 	%r815, %r369, %r1146;
	and.b32  	%r816, %r815, 1;
	setp.eq.b32 	%p57, %r816, 1;
	not.pred 	%p58, %p57;
	add.s32 	%r817, %r370, %r1146;
	mul.lo.s32 	%r818, %r817, 5;
	mul.wide.u32 	%rd35, %r818, 4;
	add.s64 	%rd11, %rd8, %rd35;
	@%p58 bra 	$L__BB7_87;
	ld.global.u32 	%r819, [%rd11];
	xor.b32  	%r967, %r967, %r819;
	ld.global.u32 	%r820, [%rd11+4];
	xor.b32  	%r1150, %r1150, %r820;
	ld.global.u32 	%r821, [%rd11+8];
	xor.b32  	%r1149, %r1149, %r821;
	ld.global.u32 	%r822, [%rd11+12];
	xor.b32  	%r1148, %r1148, %r822;
	ld.global.u32 	%r823, [%rd11+16];
	xor.b32  	%r963, %r963, %r823;
$L__BB7_87:
	and.b32  	%r825, %r815, 2;
	setp.eq.s32 	%p59, %r825, 0;
	@%p59 bra 	$L__BB7_89;
	ld.global.u32 	%r826, [%rd11+20];
	xor.b32  	%r967, %r967, %r826;
	ld.global.u32 	%r827, [%rd11+24];
	xor.b32  	%r1150, %r1150, %r827;
	ld.global.u32 	%r828, [%rd11+28];
	xor.b32  	%r1149, %r1149, %r828;
	ld.global.u32 	%r829, [%rd11+32];
	xor.b32  	%r1148, %r1148, %r829;
	ld.global.u32 	%r830, [%rd11+36];
	xor.b32  	%r963, %r963, %r830;
$L__BB7_89:
	and.b32  	%r832, %r815, 4;
	setp.eq.s32 	%p60, %r832, 0;
	@%p60 bra 	$L__BB7_91;
	ld.global.u32 	%r833, [%rd11+40];
	xor.b32  	%r967, %r967, %r833;
	ld.global.u32 	%r834, [%rd11+44];
	xor.b32  	%r1150, %r1150, %r834;
	ld.global.u32 	%r835, [%rd11+48];
	xor.b32  	%r1149, %r1149, %r835;
	ld.global.u32 	%r836, [%rd11+52];
	xor.b32  	%r1148, %r1148, %r836;
	ld.global.u32 	%r837, [%rd11+56];
	xor.b32  	%r963, %r963, %r837;
$L__BB7_91:
	and.b32  	%r839, %r815, 8;
	setp.eq.s32 	%p61, %r839, 0;
	@%p61 bra 	$L__BB7_93;
	ld.global.u32 	%r840, [%rd11+60];
	xor.b32  	%r967, %r967, %r840;
	ld.global.u32 	%r841, [%rd11+64];
	xor.b32  	%r1150, %r1150, %r841;
	ld.global.u32 	%r842, [%rd11+68];
	xor.b32  	%r1149, %r1149, %r842;
	ld.global.u32 	%r843, [%rd11+72];
	xor.b32  	%r1148, %r1148, %r843;
	ld.global.u32 	%r844, [%rd11+76];
	xor.b32  	%r963, %r963, %r844;
$L__BB7_93:
	and.b32  	%r846, %r815, 16;
	setp.eq.s32 	%p62, %r846, 0;
	@%p62 bra 	$L__BB7_95;
	ld.global.u32 	%r847, [%rd11+80];
	xor.b32  	%r967, %r967, %r847;
	ld.global.u32 	%r848, [%rd11+84];
	xor.b32  	%r1150, %r1150, %r848;
	ld.global.u32 	%r849, [%rd11+88];
	xor.b32  	%r1149, %r1149, %r849;
	ld.global.u32 	%r850, [%rd11+92];
	xor.b32  	%r1148, %r1148, %r850;
	ld.global.u32 	%r851, [%rd11+96];
	xor.b32  	%r963, %r963, %r851;
$L__BB7_95:
	and.b32  	%r853, %r815, 32;
	setp.eq.s32 	%p63, %r853, 0;
	@%p63 bra 	$L__BB7_97;
	ld.global.u32 	%r854, [%rd11+100];
	xor.b32  	%r967, %r967, %r854;
	ld.global.u32 	%r855, [%rd11+104];
	xor.b32  	%r1150, %r1150, %r855;
	ld.global.u32 	%r856, [%rd11+108];
	xor.b32  	%r1149, %r1149, %r856;
	ld.global.u32 	%r857, [%rd11+112];
	xor.b32  	%r1148, %r1148, %r857;
	ld.global.u32 	%r858, [%rd11+116];
	xor.b32  	%r963, %r963, %r858;
$L__BB7_97:
	and.b32  	%r860, %r815, 64;
	setp.eq.s32 	%p64, %r860, 0;
	@%p64 bra 	$L__BB7_99;
	ld.global.u32 	%r861, [%rd11+120];
	xor.b32  	%r967, %r967, %r861;
	ld.global.u32 	%r862, [%rd11+124];
	xor.b32  	%r1150, %r1150, %r862;
	ld.global.u32 	%r863, [%rd11+128];
	xor.b32  	%r1149, %r1149, %r863;
	ld.global.u32 	%r864, [%rd11+132];
	xor.b32  	%r1148, %r1148, %r864;
	ld.global.u32 	%r865, [%rd11+136];
	xor.b32  	%r963, %r963, %r865;
$L__BB7_99:
	and.b32  	%r867, %r815, 128;
	setp.eq.s32 	%p65, %r867, 0;
	@%p65 bra 	$L__BB7_101;
	ld.global.u32 	%r868, [%rd11+140];
	xor.b32  	%r967, %r967, %r868;
	ld.global.u32 	%r869, [%rd11+144];
	xor.b32  	%r1150, %r1150, %r869;
	ld.global.u32 	%r870, [%rd11+148];
	xor.b32  	%r1149, %r1149, %r870;
	ld.global.u32 	%r871, [%rd11+152];
	xor.b32  	%r1148, %r1148, %r871;
	ld.global.u32 	%r872, [%rd11+156];
	xor.b32  	%r963, %r963, %r872;
$L__BB7_101:
	and.b32  	%r874, %r815, 256;
	setp.eq.s32 	%p66, %r874, 0;
	@%p66 bra 	$L__BB7_103;
	ld.global.u32 	%r875, [%rd11+160];
	xor.b32  	%r967, %r967, %r875;
	ld.global.u32 	%r876, [%rd11+164];
	xor.b32  	%r1150, %r1150, %r876;
	ld.global.u32 	%r877, [%rd11+168];
	xor.b32  	%r1149, %r1149, %r877;
	ld.global.u32 	%r878, [%rd11+172];
	xor.b32  	%r1148, %r1148, %r878;
	ld.global.u32 	%r879, [%rd11+176];
	xor.b32  	%r963, %r963, %r879;
$L__BB7_103:
	and.b32  	%r881, %r815, 512;
	setp.eq.s32 	%p67, %r881, 0;
	@%p67 bra 	$L__BB7_105;
	ld.global.u32 	%r882, [%rd11+180];
	xor.b32  	%r967, %r967, %r882;
	ld.global.u32 	%r883, [%rd11+184];
	xor.b32  	%r1150, %r1150, %r883;
	ld.global.u32 	%r884, [%rd11+188];
	xor.b32  	%r1149, %r1149, %r884;
	ld.global.u32 	%r885, [%rd11+192];
	xor.b32  	%r1148, %r1148, %r885;
	ld.global.u32 	%r886, [%rd11+196];
	xor.b32  	%r963, %r963, %r886;
$L__BB7_105:
	and.b32  	%r888, %r815, 1024;
	setp.eq.s32 	%p68, %r888, 0;
	@%p68 bra 	$L__BB7_107;
	ld.global.u32 	%r889, [%rd11+200];
	xor.b32  	%r967, %r967, %r889;
	ld.global.u32 	%r890, [%rd11+204];
	xor.b32  	%r1150, %r1150, %r890;
	ld.global.u32 	%r891, [%rd11+208];
	xor.b32  	%r1149, %r1149, %r891;
	ld.global.u32 	%r892, [%rd11+212];
	xor.b32  	%r1148, %r1148, %r892;
	ld.global.u32 	%r893, [%rd11+216];
	xor.b32  	%r963, %r963, %r893;
$L__BB7_107:
	and.b32  	%r895, %r815, 2048;
	setp.eq.s32 	%p69, %r895, 0;
	@%p69 bra 	$L__BB7_109;
	ld.global.u32 	%r896, [%rd11+220];
	xor.b32  	%r967, %r967, %r896;
	ld.global.u32 	%r897, [%rd11+224];
	xor.b32  	%r1150, %r1150, %r897;
	ld.global.u32 	%r898, [%rd11+228];
	xor.b32  	%r1149, %r1149, %r898;
	ld.global.u32 	%r899, [%rd11+232];
	xor.b32  	%r1148, %r1148, %r899;
	ld.global.u32 	%r900, [%rd11+236];
	xor.b32  	%r963, %r963, %r900;
$L__BB7_109:
	and.b32  	%r902, %r815, 4096;
	setp.eq.s32 	%p70, %r902, 0;
	@%p70 bra 	$L__BB7_111;
	ld.global.u32 	%r903, [%rd11+240];
	xor.b32  	%r967, %r967, %r903;
	ld.global.u32 	%r904, [%rd11+244];
	xor.b32  	%r1150, %r1150, %r904;
	ld.global.u32 	%r905, [%rd11+248];
	xor.b32  	%r1149, %r1149, %r905;
	ld.global.u32 	%r906, [%rd11+252];
	xor.b32  	%r1148, %r1148, %r906;
	ld.global.u32 	%r907, [%rd11+256];
	xor.b32  	%r963, %r963, %r907;
$L__BB7_111:
	and.b32  	%r909, %r815, 8192;
	setp.eq.s32 	%p71, %r909, 0;
	@%p71 bra 	$L__BB7_113;
	ld.global.u32 	%r910, [%rd11+260];
	xor.b32  	%r967, %r967, %r910;
	ld.global.u32 	%r911, [%rd11+264];
	xor.b32  	%r1150, %r1150, %r911;
	ld.global.u32 	%r912, [%rd11+268];
	xor.b32  	%r1149, %r1149, %r912;
	ld.global.u32 	%r913, [%rd11+272];
	xor.b32  	%r1148, %r1148, %r913;
	ld.global.u32 	%r914, [%rd11+276];
	xor.b32  	%r963, %r963, %r914;
$L__BB7_113:
	and.b32  	%r916, %r815, 16384;
	setp.eq.s32 	%p72, %r916, 0;
	@%p72 bra 	$L__BB7_115;
	ld.global.u32 	%r917, [%rd11+280];
	xor.b32  	%r967, %r967, %r917;
	ld.global.u32 	%r918, [%rd11+284];
	xor.b32  	%r1150, %r1150, %r918;
	ld.global.u32 	%r919, [%rd11+288];
	xor.b32  	%r1149, %r1149, %r919;
	ld.global.u32 	%r920, [%rd11+292];
	xor.b32  	%r1148, %r1148, %r920;
	ld.global.u32 	%r921, [%rd11+296];
	xor.b32  	%r963, %r963, %r921;
$L__BB7_115:
	and.b32  	%r923, %r815, 32768;
	setp.eq.s32 	%p73, %r923, 0;
	@%p73 bra 	$L__BB7_117;
	ld.global.u32 	%r924, [%rd11+300];
	xor.b32  	%r967, %r967, %r924;
	ld.global.u32 	%r925, [%rd11+304];
	xor.b32  	%r1150, %r1150, %r925;
	ld.global.u32 	%r926, [%rd11+308];
	xor.b32  	%r1149, %r1149, %r926;
	ld.global.u32 	%r927, [%rd11+312];
	xor.b32  	%r1148, %r1148, %r927;
	ld.global.u32 	%r928, [%rd11+316];
	xor.b32  	%r963, %r963, %r928;
$L__BB7_117:
	add.s32 	%r1146, %r1146, 16;
	setp.ne.s32 	%p74, %r1146, 32;
	@%p74 bra 	$L__BB7_85;
	mad.lo.s32 	%r929, %r1140, -31, %r370;
	add.s32 	%r1140, %r929, 1;
	setp.ne.s32 	%p75, %r1140, 5;
	@%p75 bra 	$L__BB7_84;
	st.local.u32 	[%rd3+4], %r967;
	st.local.v2.u32 	[%rd3+8], {%r1150, %r1149};
	st.local.v2.u32 	[%rd3+16], {%r1148, %r963};
$L__BB7_120:
	shr.u64 	%rd36, %rd6, 2;
	add.s32 	%r950, %r950, 1;
	setp.gt.u64 	%p76, %rd6, 3;
	@%p76 bra 	$L__BB7_8;
$L__BB7_121:
	shr.u32 	%r930, %r967, 2;
	xor.b32  	%r931, %r930, %r967;
	shl.b32 	%r932, %r963, 4;
	shl.b32 	%r933, %r931, 1;
	xor.b32  	%r934, %r933, %r932;
	xor.b32  	%r935, %r934, %r931;
	xor.b32  	%r936, %r935, %r963;
	add.s32 	%r937, %r5, %r936;
	add.s32 	%r938, %r937, 362437;
	rem.u32 	%r939, %r938, %r546;
	add.s32 	%r940, %r939, 1;
	abs.s32 	%r941, %r940;
	add.s32 	%r942, %r941, 7;
	st.shared.u32 	[%r3], %r942;
	mov.b32 	%r943, 0;
	st.global.u32 	[%rd1], %r943;
	mov.pred 	%p80, -1;
$L__BB7_122:
	bar.sync 	0;
	not.pred 	%p79, %p80;
	@%p79 bra 	$L__BB7_124;
	ld.shared.u32 	%r946, [%r3];
	st.global.u32 	[%rd4], %r946;
$L__BB7_124:
	bar.sync 	0;
	mov.b32 	%r947, 0;
	st.global.u32 	[%rd1], %r947;
$L__BB7_125:
	ret;

}


// ===== COMPILED SASS (sm_100) =====

	.target	sm_100

	.elftype	@"ET_EXEC"


//--------------------- .note.nv.tkinfo           --------------------------
	.section	.note.nv.tkinfo,"",@"SHT_NOTE"
	.sectionflags	@"SHF_NOTE_NV_TKINFO"
	.tkinfo
        /*0018*/ 	.word	0x00000002
        /*0030*/ 	.string	""
        /*0030*/ 	.string	"ptxas"
        /*0030*/ 	.string	"Cuda compilation tools, release 13.0, V13.0.88"
        /*0030*/ 	.string	"Build cuda_13.0.r13.0/compiler.36424714_0"
        /*0030*/ 	.string	"-arch sm_100 -m 64 "



//--------------------- .note.nv.cuinfo           --------------------------
	.section	.note.nv.cuinfo,"",@"SHT_NOTE"
	.sectionflags	@"SHF_NOTE_NV_CUINFO"
        /*0018*/ 	.short	0x0002
        /*001a*/ 	.short	0x0064
        /*001c*/ 	.short	0x0082
	.zero		2


//--------------------- .nv.info                  --------------------------
	.section	.nv.info,"",@"SHT_CUDA_INFO"
	.align	4


	//----- nvinfo : EIATTR_REGCOUNT
	.align		4
        /*0000*/ 	.byte	0x04, 0x2f
        /*0002*/ 	.short	(.L_32 - .L_31)
	.align		4
.L_31:
        /*0004*/ 	.word	index@(_Z20kernelGenerarTableroPiiiiiii)
        /*0008*/ 	.word	0x0000001f


	//----- nvinfo : EIATTR_FRAME_SIZE
	.align		4
.L_32:
        /*000c*/ 	.byte	0x04, 0x11
        /*000e*/ 	.short	(.L_34 - .L_33)
	.align		4
.L_33:
        /*0010*/ 	.word	index@(_Z20kernelGenerarTableroPiiiiiii)
        /*0014*/ 	.word	0x00000030


	//----- nvinfo : EIATTR_REGCOUNT
	.align		4
.L_34:
        /*0018*/ 	.byte	0x04, 0x2f
        /*001a*/ 	.short	(.L_36 - .L_35)
	.align		4
.L_35:
        /*001c*/ 	.word	index@(_Z11kernelBombaPiiii)
        /*0020*/ 	.word	0x0000001b


	//----- nvinfo : EIATTR_FRAME_SIZE
	.align		4
.L_36:
        /*0024*/ 	.byte	0x04, 0x11
        /*0026*/ 	.short	(.L_38 - .L_37)
	.align		4
.L_37:
        /*0028*/ 	.word	index@(_Z11kernelBombaPiiii)
        /*002c*/ 	.word	0x00000018


	//----- nvinfo : EIATTR_REGCOUNT
	.align		4
.L_38:
        /*0030*/ 	.byte	0x04, 0x2f
        /*0032*/ 	.short	(.L_40 - .L_39)
	.align		4
.L_39:
        /*0034*/ 	.word	index@(_Z9kernelTNTPiiii)
        /*0038*/ 	.word	0x0000001a


	//----- nvinfo : EIATTR_FRAME_SIZE
	.align		4
.L_40:
        /*003c*/ 	.byte	0x04, 0x11
        /*003e*/ 	.short	(.L_42 - .L_41)
	.align		4
.L_41:
        /*0040*/ 	.word	index@(_Z9kernelTNTPiiii)
        /*0044*/ 	.word	0x00000010


	//----- nvinfo : EIATTR_REGCOUNT
	.align		4
.L_42:
        /*0048*/ 	.byte	0x04, 0x2f
        /*004a*/ 	.short	(.L_44 - .L_43)
	.align		4
.L_43:
        /*004c*/ 	.word	index@(_Z18kernelRompeCabezasPiiiii)
        /*0050*/ 	.word	0x00000010


	//----- nvinfo : EIATTR_FRAME_SIZE
	.align		4
.L_44:
        /*0054*/ 	.byte	0x04, 0x11
        /*0056*/ 	.short	(.L_46 - .L_45)
	.align		4
.L_45:
        /*0058*/ 	.word	index@(_Z18kernelRompeCabezasPiiiii)
        /*005c*/ 	.word	0x00000000


	//----- nvinfo : EIATTR_REGCOUNT
	.align		4
.L_46:
        /*0060*/ 	.byte	0x04, 0x2f
        /*0062*/ 	.short	(.L_48 - .L_47)
	.align		4
.L_47:
        /*0064*/ 	.word	index@(_Z26kernelReemplazarPosicionesPiiiiiS_)
        /*0068*/ 	.word	0x0000001f


	//----- nvinfo : EIATTR_FRAME_SIZE
	.align		4
.L_48:
        /*006c*/ 	.byte	0x04, 0x11
        /*006e*/ 	.short	(.L_50 - .L_49)
	.align		4
.L_49:
        /*0070*/ 	.word	index@(_Z26kernelReemplazarPosicionesPiiiiiS_)
        /*0074*/ 	.word	0x00000090


	//----- nvinfo : EIATTR_REGCOUNT
	.align		4
.L_50:
        /*0078*/ 	.byte	0x04, 0x2f
        /*007a*/ 	.short	(.L_52 - .L_51)
	.align		4
.L_51:
        /*007c*/ 	.word	index@(_Z22kernelEncontrarCaminosPiiiS_iPbi)
        /*0080*/ 	.word	0x00000030


	//----- nvinfo : EIATTR_FRAME_SIZE
	.align		4
.L_52:
        /*0084*/ 	.byte	0x04, 0x11
        /*0086*/ 	.short	(.L_54 - .L_53)
	.align		4
.L_53:
        /*0088*/ 	.word	index@(_Z22kernelEncontrarCaminosPiiiS_iPbi)
        /*008c*/ 	.word	0x00000018


	//----- nvinfo : EIATTR_REGCOUNT
	.align		4
.L_54:
        /*0090*/ 	.byte	0x04, 0x2f
        /*0092*/ 	.short	(.L_56 - .L_55)
	.align		4
.L_55:
        /*0094*/ 	.word	index@(_Z20kernelEncontrarBombaPiiiiS_S_)
        /*0098*/ 	.word	0x00000018


	//----- nvinfo : EIATTR_FRAME_SIZE
	.align		4
.L_56:
        /*009c*/ 	.byte	0x04, 0x11
        /*009e*/ 	.short	(.L_58 - .L_57)
	.align		4
.L_57:
        /*00a0*/ 	.word	index@(_Z20kernelEncontrarBombaPiiiiS_S_)
        /*00a4*/ 	.word	0x00000008


	//----- nvinfo : EIATTR_REGCOUNT
	.align		4
.L_58:
        /*00a8*/ 	.byte	0x04, 0x2f
        /*00aa*/ 	.short	(.L_60 - .L_59)
	.align		4
.L_59:
        /*00ac*/ 	.word	index@(_Z30kernelEncontrarRompecabezasTNTPiiiiS_ii)
        /*00b0*/ 	.word	0x0000001f


	//----- nvinfo : EIATTR_FRAME_SIZE
	.align		4
.L_60:
        /*00b4*/ 	.byte	0x04, 0x11
        /*00b6*/ 	.short	(.L_62 - .L_61)
	.align		4
.L_61:
        /*00b8*/ 	.word	index@(_Z30kernelEncontrarRompecabezasTNTPiiiiS_ii)
        /*00bc*/ 	.word	0x00000038


	//----- nvinfo : EIATTR_MIN_STACK_SIZE
	.align		4
.L_62:
        /*00c0*/ 	.byte	0x04, 0x12
        /*00c2*/ 	.short	(.L_64 - .L_63)
	.align		4
.L_63:
        /*00c4*/ 	.word	index@(_Z30kernelEncontrarRompecabezasTNTPiiiiS_ii)
        /*00c8*/ 	.word	0x00000038


	//----- nvinfo : EIATTR_MIN_STACK_SIZE
	.align		4
.L_64:
        /*00cc*/ 	.byte	0x04, 0x12
        /*00ce*/ 	.short	(.L_66 - .L_65)
	.align		4
.L_65:
        /*00d0*/ 	.word	index@(_Z20kernelEncontrarBombaPiiiiS_S_)
        /*00d4*/ 	.word	0x00000008


	//----- nvinfo : EIATTR_MIN_STACK_SIZE
	.align		4
.L_66:
        /*00d8*/ 	.byte	0x04, 0x12
        /*00da*/ 	.short	(.L_68 - .L_67)
	.align		4
.L_67:
        /*00dc*/ 	.word	index@(_Z22kernelEncontrarCaminosPiiiS_iPbi)
        /*00e0*/ 	.word	0x00000018


	//----- nvinfo : EIATTR_MIN_STACK_SIZE
	.align		4
.L_68:
        /*00e4*/ 	.byte	0x04, 0x12
        /*00e6*/ 	.short	(.L_70 - .L_69)
	.align		4
.L_69:
        /*00e8*/ 	.word	index@(_Z26kernelReemplazarPosicionesPiiiiiS_)
        /*00ec*/ 	.word	0x00000090


	//----- nvinfo : EIATTR_MIN_STACK_SIZE
	.align		4
.L_70:
        /*00f0*/ 	.byte	0x04, 0x12
        /*00f2*/ 	.short	(.L_72 - .L_71)
	.align		4
.L_71:
        /*00f4*/ 	.word	index@(_Z18kernelRompeCabezasPiiiii)
        /*00f8*/ 	.word	0x00000000


	//----- nvinfo : EIATTR_MIN_STACK_SIZE
	.align		4
.L_72:
        /*00fc*/ 	.byte	0x04, 0x12
        /*00fe*/ 	.short	(.L_74 - .L_73)
	.align		4
.L_73:
        /*0100*/ 	.word	index@(_Z9kernelTNTPiiii)
        /*0104*/ 	.word	0x00000010


	//----- nvinfo : EIATTR_MIN_STACK_SIZE
	.align		4
.L_74:
        /*0108*/ 	.byte	0x04, 0x12
        /*010a*/ 	.short	(.L_76 - .L_75)
	.align		4
.L_75:
        /*010c*/ 	.word	index@(_Z11kernelBombaPiiii)
        /*0110*/ 	.word	0x00000018


	//----- nvinfo : EIATTR_MIN_STACK_SIZE
	.align		4
.L_76:
        /*0114*/ 	.byte	0x04, 0x12
        /*0116*/ 	.short	(.L_78 - .L_77)
	.align		4
.L_77:
        /*0118*/ 	.word	index@(_Z20kernelGenerarTableroPiiiiiii)
        /*011c*/ 	.word	0x00000030
.L_78:


//--------------------- .nv.compat                --------------------------
	.section	.nv.compat,"",@"SHT_CUDA_COMPAT_INFO"
	.align	4
        /*0000*/ 	.byte	0x02, 0x09, 0x00, 0x00, 0x02, 0x02, 0x01, 0x00, 0x02, 0x05, 0x05, 0x00, 0x03, 0x07, 0x01, 0x01
        /*0010*/ 	.byte	0x02, 0x03, 0x00, 0x00, 0x02, 0x06, 0x01, 0x00, 0x04, 0x0b, 0x08, 0x00, 0x09, 0x00, 0x00, 0x00
        /*0020*/ 	.byte	0x00, 0x00, 0x00, 0x00


//--------------------- .nv.info._Z30kernelEncontrarRompecabezasTNTPiiiiS_ii --------------------------
	.section	.nv.info._Z30kernelEncontrarRompecabezasTNTPiiiiS_ii,"",@"SHT_CUDA_INFO"
	.sectionflags	@""
	.align	4


	//----- nvinfo : EIATTR_CUDA_API_VERSION
	.align		4
        /*0000*/ 	.byte	0x04, 0x37
        /*0002*/ 	.short	(.L_80 - .L_79)
.L_79:
        /*0004*/ 	.word	0x00000082


	//----- nvinfo : EIATTR_KPARAM_INFO
	.align		4
.L_80:
        /*0008*/ 	.byte	0x04, 0x17
        /*000a*/ 	.short	(.L_82 - .L_81)
.L_81:
        /*000c*/ 	.word	0x00000000
        /*0010*/ 	.short	0x0006
        /*0012*/ 	.short	0x0024
        /*0014*/ 	.byte	0x00, 0xf0, 0x11, 0x00


	//----- nvinfo : EIATTR_KPARAM_INFO
	.align		4
.L_82:
        /*0018*/ 	.byte	0x04, 0x17
        /*001a*/ 	.short	(.L_84 - .L_83)
.L_83:
        /*001c*/ 	.word	0x00000000
        /*0020*/ 	.short	0x0005
        /*0022*/ 	.short	0x0020
        /*0024*/ 	.byte	0x00, 0xf0, 0x11, 0x00


	//----- nvinfo : EIATTR_KPARAM_INFO
	.align		4
.L_84:
        /*0028*/ 	.byte	0x04, 0x17
        /*002a*/ 	.short	(.L_86 - .L_85)
.L_85:
        /*002c*/ 	.word	0x00000000
        /*0030*/ 	.short	0x0004
        /*0032*/ 	.short	0x0018
        /*0034*/ 	.byte	0x00, 0xf5, 0x21, 0x00


	//----- nvinfo : EIATTR_KPARAM_INFO
	.align		4
.L_86:
        /*0038*/ 	.byte	0x04, 0x17
        /*003a*/ 	.short	(.L_88 - .L_87)
.L_87:
        /*003c*/ 	.word	0x00000000
        /*0040*/ 	.short	0x0003
        /*0042*/ 	.short	0x0010
        /*0044*/ 	.byte	0x00, 0xf0, 0x11, 0x00


	//----- nvinfo : EIATTR_KPARAM_INFO
	.align		4
.L_88:
        /*0048*/ 	.byte	0x04, 0x17
        /*004a*/ 	.short	(.L_90 - .L_89)
.L_89:
        /*004c*/ 	.word	0x00000000
        /*0050*/ 	.short	0x0002
        /*0052*/ 	.short	0x000c
        /*0054*/ 	.byte	0x00, 0xf0, 0x11, 0x00


	//----- nvinfo : EIATTR_KPARAM_INFO
	.align		4
.L_90:
        /*0058*/ 	.byte	0x04, 0x17
        /*005a*/ 	.short	(.L_92 - .L_91)
.L_91:
        /*005c*/ 	.word	0x00000000
        /*0060*/ 	.short	0x0001
        /*0062*/ 	.short	0x0008
        /*0064*/ 	.byte	0x00, 0xf0, 0x11, 0x00


	//----- nvinfo : EIATTR_KPARAM_INFO
	.align		4
.L_92:
        /*0068*/ 	.byte	0x04, 0x17
        /*006a*/ 	.short	(.L_94 - .L_93)
.L_93:
        /*006c*/ 	.word	0x00000000
        /*0070*/ 	.short	0x0000
        /*0072*/ 	.short	0x0000
        /*0074*/ 	.byte	0x00, 0xf5, 0x21, 0x00


	//----- nvinfo : EIATTR_SPARSE_MMA_MASK
	.align		4
.L_94:
        /*0078*/ 	.byte	0x03, 0x50
        /*007a*/ 	.short	0x0000


	//----- nvinfo : EIATTR_MAXREG_COUNT
	.align		4
        /*007c*/ 	.byte	0x03, 0x1b
        /*007e*/ 	.short	0x00ff


	//----- nvinfo : EIATTR_NUM_BARRIERS
	.align		4
        /*0080*/ 	.byte	0x02, 0x4c
        /*0082*/ 	.byte	0x01
	.zero		1


	//----- nvinfo : EIATTR_EXTERNS
	.align		4
        /*0084*/ 	.byte	0x04, 0x0f
        /*0086*/ 	.short	(.L_96 - .L_95)


	//   ....[0]....
	.align		4
.L_95:
        /*0088*/ 	.word	index@(vprintf)


	//----- nvinfo : EIATTR_MERCURY_ISA_VERSION
	.align		4
.L_96:
        /*008c*/ 	.byte	0x03, 0x5f
        /*008e*/ 	.short	0x0101


	//----- nvinfo : EIATTR_INT_WARP_WIDE_INSTR_OFFSETS
	.align		4
        /*0090*/ 	.byte	0x04, 0x31
        /*0092*/ 	.short	(.L_98 - .L_97)


	//   ....[0]....
.L_97:
        /*0094*/ 	.word	0x00000330


	//----- nvinfo : EIATTR_VRC_CTA_INIT_COUNT
	.align		4
.L_98:
        /*0098*/ 	.byte	0x02, 0x4a
	.zero		1
	.zero		1


	//----- nvinfo : EIATTR_SYSCALL_OFFSETS
	.align		4
        /*009c*/ 	.byte	0x04, 0x46
        /*009e*/ 	.short	(.L_100 - .L_99)


	//   ....[0]....
.L_99:
        /*00a0*/ 	.word	0x00000300


	//   ....[1]....
        /*00a4*/ 	.word	0x00000440


	//----- nvinfo : EIATTR_EXIT_INSTR_OFFSETS
	.align		4
.L_100:
        /*00a8*/ 	.byte	0x04, 0x1c
        /*00aa*/ 	.short	(.L_102 - .L_101)


	//   ....[0]....
.L_101:
        /*00ac*/ 	.word	0x00000110


	//   ....[1]....
        /*00b0*/ 	.word	0x00002e60


	//----- nvinfo : EIATTR_CRS_STACK_SIZE
	.align		4
.L_102:
        /*00b4*/ 	.byte	0x04, 0x1e
        /*00b6*/ 	.short	(.L_104 - .L_103)
.L_103:
        /*00b8*/ 	.word	0x00000000


	//----- nvinfo : EIATTR_CBANK_PARAM_SIZE
	.align		4
.L_104:
        /*00bc*/ 	.byte	0x03, 0x19
        /*00be*/ 	.short	0x0028


	//----- nvinfo : EIATTR_PARAM_CBANK
	.align		4
        /*00c0*/ 	.byte	0x04, 0x0a
        /*00c2*/ 	.short	(.L_106 - .L_105)
	.align		4
.L_105:
        /*00c4*/ 	.word	index@(.nv.constant0._Z30kernelEncontrarRompecabezasTNTPiiiiS_ii)
        /*00c8*/ 	.short	0x0380
        /*00ca*/ 	.short	0x0028


	//----- nvinfo : EIATTR_SW_WAR
	.align		4
.L_106:
        /*00cc*/ 	.byte	0x04, 0x36
        /*00ce*/ 	.short	(.L_108 - .L_107)
.L_107:
        /*00d0*/ 	.word	0x00000008
.L_108:


//--------------------- .nv.info._Z20kernelEncontrarBombaPiiiiS_S_ --------------------------
	.section	.nv.info._Z20kernelEncontrarBombaPiiiiS_S_,"",@"SHT_CUDA_INFO"
	.sectionflags	@""
	.align	4


	//----- nvinfo : EIATTR_CUDA_API_VERSION
	.align		4
        /*0000*/ 	.byte	0x04, 0x37
        /*0002*/ 	.short	(.L_110 - .L_109)
.L_109:
        /*0004*/ 	.word	0x00000082


	//----- nvinfo : EIATTR_KPARAM_INFO
	.align		4
.L_110:
        /*0008*/ 	.byte	0x04, 0x17
        /*000a*/ 	.short	(.L_112 - .L_111)
.L_111:
        /*000c*/ 	.word	0x00000000
        /*0010*/ 	.short	0x0005
        /*0012*/ 	.short	0x0020
        /*0014*/ 	.byte	0x00, 0xf5, 0x21, 0x00


	//----- nvinfo : EIATTR_KPARAM_INFO
	.align		4
.L_112:
        /*0018*/ 	.byte	0x04, 0x17
        /*001a*/ 	.short	(.L_114 - .L_113)
.L_113:
        /*001c*/ 	.word	0x00000000
        /*0020*/ 	.short	0x0004
        /*0022*/ 	.short	0x0018
        /*0024*/ 	.byte	0x00, 0xf5, 0x21, 0x00


	//----- nvinfo : EIATTR_KPARAM_INFO
	.align		4
.L_114:
        /*0028*/ 	.byte	0x04, 0x17
        /*002a*/ 	.short	(.L_116 - .L_115)
.L_115:
        /*002c*/ 	.word	0x00000000
        /*0030*/ 	.short	0x0003
        /*0032*/ 	.short	0x0010
        /*0034*/ 	.byte	0x00, 0xf0, 0x11, 0x00


	//----- nvinfo : EIATTR_KPARAM_INFO
	.align		4
.L_116:
        /*0038*/ 	.byte	0x04, 0x17
        /*003a*/ 	.short	(.L_118 - .L_117)
.L_117:
        /*003c*/ 	.word	0x00000000
        /*0040*/ 	.short	0x0002
        /*0042*/ 	.short	0x000c
        /*0044*/ 	.byte	0x00, 0xf0, 0x11, 0x00


	//----- nvinfo : EIATTR_KPARAM_INFO
	.align		4
.L_118:
        /*0048*/ 	.byte	0x04, 0x17
        /*004a*/ 	.short	(.L_120 - .L_119)
.L_119:
        /*004c*/ 	.word	0x00000000
        /*0050*/ 	.short	0x0001
        /*0052*/ 	.short	0x0008
        /*0054*/ 	.byte	0x00, 0xf0, 0x11, 0x00


	//----- nvinfo : EIATTR_KPARAM_INFO
	.align		4
.L_120:
        /*0058*/ 	.byte	0x04, 0x17
        /*005a*/ 	.short	(.L_122 - .L_121)
.L_121:
        /*005c*/ 	.word	0x00000000
        /*0060*/ 	.short	0x0000
        /*0062*/ 	.short	0x0000
        /*0064*/ 	.byte	0x00, 0xf5, 0x21, 0x00


	//----- nvinfo : EIATTR_SPARSE_MMA_MASK
	.align		4
.L_122:
        /*0068*/ 	.byte	0x03, 0x50
        /*006a*/ 	.short	0x0000


	//----- nvinfo : EIATTR_MAXREG_COUNT
	.align		4
        /*006c*/ 	.byte	0x03, 0x1b
        /*006e*/ 	.short	0x00ff


	//----- nvinfo : EIATTR_NUM_BARRIERS
	.align		4
        /*0070*/ 	.byte	0x02, 0x4c
        /*0072*/ 	.byte	0x01
	.zero		1


	//----- nvinfo : EIATTR_EXTERNS
	.align		4
        /*0074*/ 	.byte	0x04, 0x0f
        /*0076*/ 	.short	(.L_124 - .L_123)


	//   ....[0]....
	.align		4
.L_123:
        /*0078*/ 	.word	index@(vprintf)


	//----- nvinfo : EIATTR_MERCURY_ISA_VERSION
	.align		4
.L_124:
        /*007c*/ 	.byte	0x03, 0x5f
        /*007e*/ 	.short	0x0101


	//----- nvinfo : EIATTR_INT_WARP_WIDE_INSTR_OFFSETS
	.align		4
        /*0080*/ 	.byte	0x04, 0x31
        /*0082*/ 	.short	(.L_126 - .L_125)


	//   ....[0]....
.L_125:
        /*0084*/ 	.word	0x000005c0


	//   ....[1]....
        /*0088*/ 	.word	0x00000680


	//----- nvinfo : EIATTR_VRC_CTA_INIT_COUNT
	.align		4
.L_126:
        /*008c*/ 	.byte	0x02, 0x4a
	.zero		1
	.zero		1


	//----- nvinfo : EIATTR_SYSCALL_OFFSETS
	.align		4
        /*0090*/ 	.byte	0x04, 0x46
        /*0092*/ 	.short	(.L_128 - .L_127)


	//   ....[0]....
.L_127:
        /*0094*/ 	.word	0x00000830


	//----- nvinfo : EIATTR_EXIT_INSTR_OFFSETS
	.align		4
.L_128:
        /*0098*/ 	.byte	0x04, 0x1c
        /*009a*/ 	.short	(.L_130 - .L_129)


	//   ....[0]....
.L_129:
        /*009c*/ 	.word	0x00000750


	//   ....[1]....
        /*00a0*/ 	.word	0x000007b0


	//   ....[2]....
        /*00a4*/ 	.word	0x00000860


	//----- nvinfo : EIATTR_CRS_STACK_SIZE
	.align		4
.L_130:
        /*00a8*/ 	.byte	0x04, 0x1e
        /*00aa*/ 	.short	(.L_132 - .L_131)
.L_131:
        /*00ac*/ 	.word	0x00000000


	//----- nvinfo : EIATTR_CBANK_PARAM_SIZE
	.align		4
.L_132:
        /*00b0*/ 	.byte	0x03, 0x19
        /*00b2*/ 	.short	0x0028


	//----- nvinfo : EIATTR_PARAM_CBANK
	.align		4
        /*00b4*/ 	.byte	0x04, 0x0a
        /*00b6*/ 	.short	(.L_134 - .L_133)
	.align		4
.L_133:
        /*00b8*/ 	.word	index@(.nv.constant0._Z20kernelEncontrarBombaPiiiiS_S_)
        /*00bc*/ 	.short	0x0380
        /*00be*/ 	.short	0x0028


	//----- nvinfo : EIATTR_SW_WAR
	.align		4
.L_134:
        /*00c0*/ 	.byte	0x04, 0x36
        /*00c2*/ 	.short	(.L_136 - .L_135)
.L_135:
        /*00c4*/ 	.word	0x00000008
.L_136:


//--------------------- .nv.info._Z22kernelEncontrarCaminosPiiiS_iPbi --------------------------
	.section	.nv.info._Z22kernelEncontrarCaminosPiiiS_iPbi,"",@"SHT_CUDA_INFO"
	.sectionflags	@""
	.align	4


	//----- nvinfo : EIATTR_CUDA_API_VERSION
	.align		4
        /*0000*/ 	.byte	0x04, 0x37
        /*0002*/ 	.short	(.L_138 - .L_137)
.L_137:
        /*0004*/ 	.word	0x00000082


	//----- nvinfo : EIATTR_KPARAM_INFO
	.align		4
.L_138:
        /*0008*/ 	.byte	0x04, 0x17
        /*000a*/ 	.short	(.L_140 - .L_139)
.L_139:
        /*000c*/ 	.word	0x00000000
        /*0010*/ 	.short	0x0006
        /*0012*/ 	.short	0x0028
        /*0014*/ 	.byte	0x00, 0xf0, 0x11, 0x00


	//----- nvinfo : EIATTR_KPARAM_INFO
	.align		4
.L_140:
        /*0018*/ 	.byte	0x04, 0x17
        /*001a*/ 	.short	(.L_142 - .L_141)
.L_141:
        /*001c*/ 	.word	0x00000000
        /*0020*/ 	.short	0x0005
        /*0022*/ 	.short	0x0020
        /*0024*/ 	.byte	0x00, 0xf5, 0x21, 0x00


	//----- nvinfo : EIATTR_KPARAM_INFO
	.align		4
.L_142:
        /*0028*/ 	.byte	0x04, 0x17
        /*002a*/ 	.short	(.L_144 - .L_143)
.L_143:
        /*002c*/ 	.word	0x00000000
        /*0030*/ 	.short	0x0004
        /*0032*/ 	.short	0x0018
        /*0034*/ 	.byte	0x00, 0xf0, 0x11, 0x00


	//----- nvinfo : EIATTR_KPARAM_INFO
	.align		4
.L_144:
        /*0038*/ 	.byte	0x04, 0x17
        /*003a*/ 	.short	(.L_146 - .L_145)
.L_145:
        /*003c*/ 	.word	0x00000000
        /*0040*/ 	.short	0x0003
        /*0042*/ 	.short	0x0010
        /*0044*/ 	.byte	0x00, 0xf5, 0x21, 0x00


	//----- nvinfo : EIATTR_KPARAM_INFO
	.align		4
.L_146:
        /*0048*/ 	.byte	0x04, 0x17
        /*004a*/ 	.short	(.L_148 - .L_147)
.L_147:
        /*004c*/ 	.word	0x00000000
        /*0050*/ 	.short	0x0002
        /*0052*/ 	.short	0x000c
        /*0054*/ 	.byte	0x00, 0xf0, 0x11, 0x00


	//----- nvinfo : EIATTR_KPARAM_INFO
	.align		4
.L_148:
        /*0058*/ 	.byte	0x04, 0x17
        /*005a*/ 	.short	(.L_150 - .L_149)
.L_149:
        /*005c*/ 	.word	0x00000000
        /*0060*/ 	.short	0x0001
        /*0062*/ 	.short	0x0008
        /*0064*/ 	.byte	0x00, 0xf0, 0x11, 0x00


	//----- nvinfo : EIATTR_KPARAM_INFO
	.align		4
.L_150:
        /*0068*/ 	.byte	0x04, 0x17
        /*006a*/ 	.short	(.L_152 - .L_151)
.L_151:
        /*006c*/ 	.word	0x00000000
        /*0070*/ 	.short	0x0000
        /*0072*/ 	.short	0x0000
        /*0074*/ 	.byte	0x00, 0xf5, 0x21, 0x00


	//----- nvinfo : EIATTR_SPARSE_MMA_MASK
	.align		4
.L_152:
        /*0078*/ 	.byte	0x03, 0x50
        /*007a*/ 	.short	0x0000


	//----- nvinfo : EIATTR_MAXREG_COUNT
	.align		4
        /*007c*/ 	.byte	0x03, 0x1b
        /*007e*/ 	.short	0x00ff


	//----- nvinfo : EIATTR_NUM_BARRIERS
	.align		4
        /*0080*/ 	.byte	0x02, 0x4c
        /*0082*/ 	.byte	0x01
	.zero		1


	//----- nvinfo : EIATTR_EXTERNS
	.align		4
        /*0084*/ 	.byte	0x04, 0x0f
        /*0086*/ 	.short	(.L_154 - .L_153)


	//   ....[0]....
	.align		4
.L_153:
        /*0088*/ 	.word	index@(vprintf)


	//----- nvinfo : EIATTR_MERCURY_ISA_VERSION
	.align		4
.L_154:
        /*008c*/ 	.byte	0x03, 0x5f
        /*008e*/ 	.short	0x0101


	//----- nvinfo : EIATTR_INT_WARP_WIDE_INSTR_OFFSETS
	.align		4
        /*0090*/ 	.byte	0x04, 0x31
        /*0092*/ 	.short	(.L_156 - .L_155)


	//   ....[0]....
.L_155:
        /*0094*/ 	.word	0x00001aa0


	//----- nvinfo : EIATTR_VRC_CTA_INIT_COUNT
	.align		4
.L_156:
        /*0098*/ 	.byte	0x02, 0x4a
	.zero		1
	.zero		1


	//----- nvinfo : EIATTR_SYSCALL_OFFSETS
	.align		4
        /*009c*/ 	.byte	0x04, 0x46
        /*009e*/ 	.short	(.L_158 - .L_157)


	//   ....[0]....
.L_157:
        /*00a0*/ 	.word	0x00000410


	//   ....[1]....
        /*00a4*/ 	.word	0x00000bd0


	//   ....[2]....
        /*00a8*/ 	.word	0x00000d40


	//   ....[3]....
        /*00ac*/ 	.word	0x00000f20


	//   ....[4]....
        /*00b0*/ 	.word	0x000010f0


	//   ....[5]....
        /*00b4*/ 	.word	0x00001290


	//   ....[6]....
        /*00b8*/ 	.word	0x00001340


	//   ....[7]....
        /*00bc*/ 	.word	0x000014b0


	//   ....[8]....
        /*00c0*/ 	.word	0x000016a0


	//   ....[9]....
        /*00c4*/ 	.word	0x00001860


	//   ....[10]....
        /*00c8*/ 	.word	0x00001970


	//   ....[11]....
        /*00cc*/ 	.word	0x00001a10


	//   ....[12]....
        /*00d0*/ 	.word	0x00001b90


	//   ....[13]....
        /*00d4*/ 	.word	0x00001c80


	//   ....[14]....
        /*00d8*/ 	.word	0x00001df0


	//----- nvinfo : EIATTR_EXIT_INSTR_OFFSETS
	.align		4
.L_158:
        /*00dc*/ 	.byte	0x04, 0x1c
        /*00de*/ 	.short	(.L_160 - .L_159)


	//   ....[0]....
.L_159:
        /*00e0*/ 	.word	0x00001ea0


	//----- nvinfo : EIATTR_CRS_STACK_SIZE
	.align		4
.L_160:
        /*00e4*/ 	.byte	0x04, 0x1e
        /*00e6*/ 	.short	(.L_162 - .L_161)
.L_161:
        /*00e8*/ 	.word	0x00000000


	//----- nvinfo : EIATTR_CBANK_PARAM_SIZE
	.align		4
.L_162:
        /*00ec*/ 	.byte	0x03, 0x19
        /*00ee*/ 	.short	0x002c


	//----- nvinfo : EIATTR_PARAM_CBANK
	.align		4
        /*00f0*/ 	.byte	0x04, 0x0a
        /*00f2*/ 	.short	(.L_164 - .L_163)
	.align		4
.L_163:
        /*00f4*/ 	.word	index@(.nv.constant0._Z22kernelEncontrarCaminosPiiiS_iPbi)
        /*00f8*/ 	.short	0x0380
        /*00fa*/ 	.short	0x002c


	//----- nvinfo : EIATTR_SW_WAR
	.align		4
.L_164:
        /*00fc*/ 	.byte	0x04, 0x36
        /*00fe*/ 	.short	(.L_166 - .L_165)
.L_165:
        /*0100*/ 	.word	0x00000008
.L_166:


//--------------------- .nv.info._Z26kernelReemplazarPosicionesPiiiiiS_ --------------------------
	.section	.nv.info._Z26kernelReemplazarPosicionesPiiiiiS_,"",@"SHT_CUDA_INFO"
	.sectionflags	@""
	.align	4


	//----- nvinfo : EIATTR_CUDA_API_VERSION
	.align		4
        /*0000*/ 	.byte	0x04, 0x37
        /*0002*/ 	.short	(.L_168 - .L_167)
.L_167:
        /*0004*/ 	.word	0x00000082


	//----- nvinfo : EIATTR_KPARAM_INFO
	.align		4
.L_168:
        /*0008*/ 	.byte	0x04, 0x17
        /*000a*/ 	.short	(.L_170 - .L_169)
.L_169:
        /*000c*/ 	.word	0x00000000
        /*0010*/ 	.short	0x0005
        /*0012*/ 	.short	0x0018
        /*0014*/ 	.byte	0x00, 0xf5, 0x21, 0x00


	//----- nvinfo : EIATTR_KPARAM_INFO
	.align		4
.L_170:
        /*0018*/ 	.byte	0x04, 0x17
        /*001a*/ 	.short	(.L_172 - .L_171)
.L_171:
        /*001c*/ 	.word	0x00000000
        /*0020*/ 	.short	0x0004
        /*0022*/ 	.short	0x0014
        /*0024*/ 	.byte	0x00, 0xf0, 0x11, 0x00


	//----- nvinfo : EIATTR_KPARAM_INFO
	.align		4
.L_172:
        /*0028*/ 	.byte	0x04, 0x17
        /*002a*/ 	.short	(.L_174 - .L_173)
.L_173:
        /*002c*/ 	.word	0x00000000
        /*0030*/ 	.short	0x0003
        /*0032*/ 	.short	0x0010
        /*0034*/ 	.byte	0x00, 0xf0, 0x11, 0x00


	//----- nvinfo : EIATTR_KPARAM_INFO
	.align		4
.L_174:
        /*0038*/ 	.byte	0x04, 0x17
        /*003a*/ 	.short	(.L_176 - .L_175)
.L_175:
        /*003c*/ 	.word	0x00000000
        /*0040*/ 	.short	0x0002
        /*0042*/ 	.short	0x000c
        /*0044*/ 	.byte	0x00, 0xf0, 0x11, 0x00


	//----- nvinfo : EIATTR_KPARAM_INFO
	.align		4
.L_176:
        /*0048*/ 	.byte	0x04, 0x17
        /*004a*/ 	.short	(.L_178 - .L_177)
.L_177:
        /*004c*/ 	.word	0x00000000
        /*0050*/ 	.short	0x0001
        /*0052*/ 	.short	0x0008
        /*0054*/ 	.byte	0x00, 0xf0, 0x11, 0x00


	//----- nvinfo : EIATTR_KPARAM_INFO
	.align		4
.L_178:
        /*0058*/ 	.byte	0x04, 0x17
        /*005a*/ 	.short	(.L_180 - .L_179)
.L_179:
        /*005c*/ 	.word	0x00000000
        /*0060*/ 	.short	0x0000
        /*0062*/ 	.short	0x0000
        /*0064*/ 	.byte	0x00, 0xf5, 0x21, 0x00


	//----- nvinfo : EIATTR_SPARSE_MMA_MASK
	.align		4
.L_180:
        /*0068*/ 	.byte	0x03, 0x50
        /*006a*/ 	.short	0x0000


	//----- nvinfo : EIATTR_MAXREG_COUNT
	.align		4
        /*006c*/ 	.byte	0x03, 0x1b
        /*006e*/ 	.short	0x00ff


	//----- nvinfo : EIATTR_NUM_BARRIERS
	.align		4
        /*0070*/ 	.byte	0x02, 0x4c
        /*0072*/ 	.byte	0x01
	.zero		1


	//----- nvinfo : EIATTR_MERCURY_ISA_VERSION
	.align		4
        /*0074*/ 	.byte	0x03, 0x5f
        /*0076*/ 	.short	0x0101


	//----- nvinfo : EIATTR_INT_WARP_WIDE_INSTR_OFFSETS
	.align		4
        /*0078*/ 	.byte	0x04, 0x31
        /*007a*/ 	.short	(.L_182 - .L_181)


	//   ....[0]....
.L_181:
        /*007c*/ 	.word	0x00000970


	//   ....[1]....
        /*0080*/ 	.word	0x000030a0


	//   ....[2]....
        /*0084*/ 	.word	0x000059b0


	//   ....[3]....
        /*0088*/ 	.word	0x00005d90


	//   ....[4]....
        /*008c*/ 	.word	0x00008470


	//----- nvinfo : EIATTR_VRC_CTA_INIT_COUNT
	.align		4
.L_182:
        /*0090*/ 	.byte	0x02, 0x4a
	.zero		1
	.zero		1


	//----- nvinfo : EIATTR_EXIT_INSTR_OFFSETS
	.align		4
        /*0094*/ 	.byte	0x04, 0x1c
        /*0096*/ 	.short	(.L_184 - .L_183)


	//   ....[0]....
.L_183:
        /*0098*/ 	.word	0x00000650


	//   ....[1]....
        /*009c*/ 	.word	0x00005ca0


	//   ....[2]....
        /*00a0*/ 	.word	0x00005cd0


	//   ....[3]....
        /*00a4*/ 	.word	0x00005e10


	//   ....[4]....
        /*00a8*/ 	.word	0x00005e20


	//   ....[5]....
        /*00ac*/ 	.word	0x000086d0


	//----- nvinfo : EIATTR_CRS_STACK_SIZE
	.align		4
.L_184:
        /*00b0*/ 	.byte	0x04, 0x1e
        /*00b2*/ 	.short	(.L_186 - .L_185)
.L_185:
        /*00b4*/ 	.word	0x00000000


	//----- nvinfo : EIATTR_CBANK_PARAM_SIZE
	.align		4
.L_186:
        /*00b8*/ 	.byte	0x03, 0x19
        /*00ba*/ 	.short	0x0020


	//----- nvinfo : EIATTR_PARAM_CBANK
	.align		4
        /*00bc*/ 	.byte	0x04, 0x0a
        /*00be*/ 	.short	(.L_188 - .L_187)
	.align		4
.L_187:
        /*00c0*/ 	.word	index@(.nv.constant0._Z26kernelReemplazarPosicionesPiiiiiS_)
        /*00c4*/ 	.short	0x0380
        /*00c6*/ 	.short	0x0020


	//----- nvinfo : EIATTR_SW_WAR
	.align		4
.L_188:
        /*00c8*/ 	.byte	0x04, 0x36
        /*00ca*/ 	.short	(.L_190 - .L_189)
.L_189:
        /*00cc*/ 	.word	0x00000008
.L_190:


//--------------------- .nv.info._Z18kernelRompeCabezasPiiiii --------------------------
	.section	.nv.info._Z18kernelRompeCabezasPiiiii,"",@"SHT_CUDA_INFO"
	.sectionflags	@""
	.align	4


	//----- nvinfo : EIATTR_CUDA_API_VERSION
	.align		4
        /*0000*/ 	.byte	0x04, 0x37
        /*0002*/ 	.short	(.L_192 - .L_191)
.L_191:
        /*0004*/ 	.word	0x00000082


	//----- nvinfo : EIATTR_KPARAM_INFO
	.align		4
.L_192:
        /*0008*/ 	.byte	0x04, 0x17
        /*000a*/ 	.short	(.L_194 - .L_193)
.L_193:
        /*000c*/ 	.word	0x00000000
        /*0010*/ 	.short	0x0004
        /*0012*/ 	.short	0x0014
        /*0014*/ 	.byte	0x00, 0xf0, 0x11, 0x00


	//----- nvinfo : EIATTR_KPARAM_INFO
	.align		4
.L_194:
        /*0018*/ 	.byte	0x04, 0x17
        /*001a*/ 	.short	(.L_196 - .L_195)
.L_195:
        /*001c*/ 	.word	0x00000000
        /*0020*/ 	.short	0x0003
        /*0022*/ 	.short	0x0010
        /*0024*/ 	.byte	0x00, 0xf0, 0x11, 0x00


	//----- nvinfo : EIATTR_KPARAM_INFO
	.align		4
.L_196:
        /*0028*/ 	.byte	0x04, 0x17
        /*002a*/ 	.short	(.L_198 - .L_197)
.L_197:
        /*002c*/ 	.word	0x00000000
        /*0030*/ 	.short	0x0002
        /*0032*/ 	.short	0x000c
        /*0034*/ 	.byte	0x00, 0xf0, 0x11, 0x00


	//----- nvinfo : EIATTR_KPARAM_INFO
	.align		4
.L_198:
        /*0038*/ 	.byte	0x04, 0x17
        /*003a*/ 	.short	(.L_200 - .L_199)
.L_199:
        /*003c*/ 	.word	0x00000000
        /*0040*/ 	.short	0x0001
        /*0042*/ 	.short	0x0008
        /*0044*/ 	.byte	0x00, 0xf0, 0x11, 0x00


	//----- nvinfo : EIATTR_KPARAM_INFO
	.align		4
.L_200:
        /*0048*/ 	.byte	0x04, 0x17
        /*004a*/ 	.short	(.L_202 - .L_201)
.L_201:
        /*004c*/ 	.word	0x00000000
        /*0050*/ 	.short	0x0000
        /*0052*/ 	.short	0x0000
        /*0054*/ 	.byte	0x00, 0xf5, 0x21, 0x00


	//----- nvinfo : EIATTR_SPARSE_MMA_MASK
	.align		4
.L_202:
        /*0058*/ 	.byte	0x03, 0x50
        /*005a*/ 	.short	0x0000


	//----- nvinfo : EIATTR_MAXREG_COUNT
	.align		4
        /*005c*/ 	.byte	0x03, 0x1b
        /*005e*/ 	.short	0x00ff


	//----- nvinfo : EIATTR_NUM_BARRIERS
	.align		4
        /*0060*/ 	.byte	0x02, 0x4c
        /*0062*/ 	.byte	0x01
	.zero		1


	//----- nvinfo : EIATTR_MERCURY_ISA_VERSION
	.align		4
        /*0064*/ 	.byte	0x03, 0x5f
        /*0066*/ 	.short	0x0101


	//----- nvinfo : EIATTR_VRC_CTA_INIT_COUNT
	.align		4
        /*0068*/ 	.byte	0x02, 0x4a
	.zero		1
	.zero		1


	//----- nvinfo : EIATTR_EXIT_INSTR_OFFSETS
	.align		4
        /*006c*/ 	.byte	0x04, 0x1c
        /*006e*/ 	.short	(.L_204 - .L_203)


	//   ....[0]....
.L_203:
        /*0070*/ 	.word	0x000000c0


	//   ....[1]....
        /*0074*/ 	.word	0x00000270


	//----- nvinfo : EIATTR_CBANK_PARAM_SIZE
	.align		4
.L_204:
        /*0078*/ 	.byte	0x03, 0x19
        /*007a*/ 	.short	0x0018


	//----- nvinfo : EIATTR_PARAM_CBANK
	.align		4
        /*007c*/ 	.byte	0x04, 0x0a
        /*007e*/ 	.short	(.L_206 - .L_205)
	.align		4
.L_205:
        /*0080*/ 	.word	index@(.nv.constant0._Z18kernelRompeCabezasPiiiii)
        /*0084*/ 	.short	0x0380
        /*0086*/ 	.short	0x0018


	//----- nvinfo : EIATTR_SW_WAR
	.align		4
.L_206:
        /*0088*/ 	.byte	0x04, 0x36
        /*008a*/ 	.short	(.L_208 - .L_207)
.L_207:
        /*008c*/ 	.word	0x00000008
.L_208:


//--------------------- .nv.info._Z9kernelTNTPiiii --------------------------
	.section	.nv.info._Z9kernelTNTPiiii,"",@"SHT_CUDA_INFO"
	.sectionflags	@""
	.align	4


	//----- nvinfo : EIATTR_CUDA_API_VERSION
	.align		4
        /*0000*/ 	.byte	0x04, 0x37
        /*0002*/ 	.short	(.L_210 - .L_209)
.L_209:
        /*0004*/ 	.word	0x00000082


	//----- nvinfo : EIATTR_KPARAM_INFO
	.align		4
.L_210:
        /*0008*/ 	.byte	0x04, 0x17
        /*000a*/ 	.short	(.L_212 - .L_211)
.L_211:
        /*000c*/ 	.word	0x00000000
        /*0010*/ 	.short	0x0003
        /*0012*/ 	.short	0x0010
        /*0014*/ 	.byte	0x00, 0xf0, 0x11, 0x00


	//----- nvinfo : EIATTR_KPARAM_INFO
	.align		4
.L_212:
        /*0018*/ 	.byte	0x04, 0x17
        /*001a*/ 	.short	(.L_214 - .L_213)
.L_213:
        /*001c*/ 	.word	0x00000000
        /*0020*/ 	.short	0x0002
        /*0022*/ 	.short	0x000c
        /*0024*/ 	.byte	0x00, 0xf0, 0x11, 0x00


	//----- nvinfo : EIATTR_KPARAM_INFO
	.align		4
.L_214:
        /*0028*/ 	.byte	0x04, 0x17
        /*002a*/ 	.short	(.L_216 - .L_215)
.L_215:
        /*002c*/ 	.word	0x00000000
        /*0030*/ 	.short	0x0001
        /*0032*/ 	.short	0x0008
        /*0034*/ 	.byte	0x00, 0xf0, 0x11, 0x00


	//----- nvinfo : EIATTR_KPARAM_INFO
	.align		4
.L_216:
        /*0038*/ 	.byte	0x04, 0x17
        /*003a*/ 	.short	(.L_218 - .L_217)
.L_217:
        /*003c*/ 	.word	0x00000000
        /*0040*/ 	.short	0x0000
        /*0042*/ 	.short	0x0000
        /*0044*/ 	.byte	0x00, 0xf5, 0x21, 0x00


	//----- nvinfo : EIATTR_SPARSE_MMA_MASK
	.align		4
.L_218:
        /*0048*/ 	.byte	0x03, 0x50
        /*004a*/ 	.short	0x0000


	//----- nvinfo : EIATTR_MAXREG_COUNT
	.align		4
        /*004c*/ 	.byte	0x03, 0x1b
        /*004e*/ 	.short	0x00ff


	//----- nvinfo : EIATTR_NUM_BARRIERS
	.align		4
        /*0050*/ 	.byte	0x02, 0x4c
        /*0052*/ 	.byte	0x01
	.zero		1


	//----- nvinfo : EIATTR_EXTERNS
	.align		4
        /*0054*/ 	.byte	0x04, 0x0f
        /*0056*/ 	.short	(.L_220 - .L_219)


	//   ....[0]....
	.align		4
.L_219:
        /*0058*/ 	.word	index@(vprintf)


	//----- nvinfo : EIATTR_MERCURY_ISA_VERSION
	.align		4
.L_220:
        /*005c*/ 	.byte	0x03, 0x5f
        /*005e*/ 	.short	0x0101


	//----- nvinfo : EIATTR_VRC_CTA_INIT_COUNT
	.align		4
        /*0060*/ 	.byte	0x02, 0x4a
	.zero		1
	.zero		1


	//----- nvinfo : EIATTR_SYSCALL_OFFSETS
	.align		4
        /*0064*/ 	.byte	0x04, 0x46
        /*0066*/ 	.short	(.L_222 - .L_221)


	//   ....[0]....
.L_221:
        /*0068*/ 	.word	0x00000670


	//----- nvinfo : EIATTR_EXIT_INSTR_OFFSETS
	.align		4
.L_222:
        /*006c*/ 	.byte	0x04, 0x1c
        /*006e*/ 	.short	(.L_224 - .L_223)


	//   ....[0]....
.L_223:
        /*0070*/ 	.word	0x00000110


	//   ....[1]....
        /*0074*/ 	.word	0x00000720


	//   ....[2]....
        /*0078*/ 	.word	0x00000750


	//----- nvinfo : EIATTR_CRS_STACK_SIZE
	.align		4
.L_224:
        /*007c*/ 	.byte	0x04, 0x1e
        /*007e*/ 	.short	(.L_226 - .L_225)
.L_225:
        /*0080*/ 	.word	0x00000000


	//----- nvinfo : EIATTR_CBANK_PARAM_SIZE
	.align		4
.L_226:
        /*0084*/ 	.byte	0x03, 0x19
        /*0086*/ 	.short	0x0014


	//----- nvinfo : EIATTR_PARAM_CBANK
	.align		4
        /*0088*/ 	.byte	0x04, 0x0a
        /*008a*/ 	.short	(.L_228 - .L_227)
	.align		4
.L_227:
        /*008c*/ 	.word	index@(.nv.constant0._Z9kernelTNTPiiii)
        /*0090*/ 	.short	0x0380
        /*0092*/ 	.short	0x0014


	//----- nvinfo : EIATTR_SW_WAR
	.align		4
.L_228:
        /*0094*/ 	.byte	0x04, 0x36
        /*0096*/ 	.short	(.L_230 - .L_229)
.L_229:
        /*0098*/ 	.word	0x00000008
.L_230:


//--------------------- .nv.info._Z11kernelBombaPiiii --------------------------
	.section	.nv.info._Z11kernelBombaPiiii,"",@"SHT_CUDA_INFO"
	.sectionflags	@""
	.align	4


	//----- nvinfo : EIATTR_CUDA_API_VERSION
	.align		4
        /*0000*/ 	.byte	0x04, 0x37
        /*0002*/ 	.short	(.L_232 - .L_231)
.L_231:
        /*0004*/ 	.word	0x00000082


	//----- nvinfo : EIATTR_KPARAM_INFO
	.align		4
.L_232:
        /*0008*/ 	.byte	0x04, 0x17
        /*000a*/ 	.short	(.L_234 - .L_233)
.L_233:
        /*000c*/ 	.word	0x00000000
        /*0010*/ 	.short	0x0003
        /*0012*/ 	.short	0x0010
        /*0014*/ 	.byte	0x00, 0xf0, 0x11, 0x00


	//----- nvinfo : EIATTR_KPARAM_INFO
	.align		4
.L_234:
        /*0018*/ 	.byte	0x04, 0x17
        /*001a*/ 	.short	(.L_236 - .L_235)
.L_235:
        /*001c*/ 	.word	0x00000000
        /*0020*/ 	.short	0x0002
        /*0022*/ 	.short	0x000c
        /*0024*/ 	.byte	0x00, 0xf0, 0x11, 0x00


	//----- nvinfo : EIATTR_KPARAM_INFO
	.align		4
.L_236:
        /*0028*/ 	.byte	0x04, 0x17
        /*002a*/ 	.short	(.L_238 - .L_237)
.L_237:
        /*002c*/ 	.word	0x00000000
        /*0030*/ 	.short	0x0001
        /*0032*/ 	.short	0x0008
        /*0034*/ 	.byte	0x00, 0xf0, 0x11, 0x00


	//----- nvinfo : EIATTR_KPARAM_INFO
	.align		4
.L_238:
        /*0038*/ 	.byte	0x04, 0x17
        /*003a*/ 	.short	(.L_240 - .L_239)
.L_239:
        /*003c*/ 	.word	0x00000000
        /*0040*/ 	.short	0x0000
        /*0042*/ 	.short	0x0000
        /*0044*/ 	.byte	0x00, 0xf5, 0x21, 0x00


	//----- nvinfo : EIATTR_SPARSE_MMA_MASK
	.align		4
.L_240:
        /*0048*/ 	.byte	0x03, 0x50
        /*004a*/ 	.short	0x0000


	//----- nvinfo : EIATTR_MAXREG_COUNT
	.align		4
        /*004c*/ 	.byte	0x03, 0x1b
        /*004e*/ 	.short	0x00ff


	//----- nvinfo : EIATTR_NUM_BARRIERS
	.align		4
        /*0050*/ 	.byte	0x02, 0x4c
        /*0052*/ 	.byte	0x01
	.zero		1


	//----- nvinfo : EIATTR_EXTERNS
	.align		4
        /*0054*/ 	.byte	0x04, 0x0f
        /*0056*/ 	.short	(.L_242 - .L_241)


	//   ....[0]....
	.align		4
.L_241:
        /*0058*/ 	.word	index@(vprintf)


	//----- nvinfo : EIATTR_MERCURY_ISA_VERSION
	.align		4
.L_242:
        /*005c*/ 	.byte	0x03, 0x5f
        /*005e*/ 	.short	0x0101


	//----- nvinfo : EIATTR_VRC_CTA_INIT_COUNT
	.align		4
        /*0060*/ 	.byte	0x02, 0x4a
	.zero		1
	.zero		1


	//----- nvinfo : EIATTR_SYSCALL_OFFSETS
	.align		4
        /*0064*/ 	.byte	0x04, 0x46
        /*0066*/ 	.short	(.L_244 - .L_243)


	//   ....[0]....
.L_243:
        /*0068*/ 	.word	0x000005a0


	//   ....[1]....
        /*006c*/ 	.word	0x00000720


	//----- nvinfo : EIATTR_EXIT_INSTR_OFFSETS
	.align		4
.L_244:
        /*0070*/ 	.byte	0x04, 0x1c
        /*0072*/ 	.short	(.L_246 - .L_245)


	//   ....[0]....
.L_245:
        /*0074*/ 	.word	0x00000110


	//   ....[1]....
        /*0078*/ 	.word	0x00000650


	//   ....[2]....
        /*007c*/ 	.word	0x00000730


	//----- nvinfo : EIATTR_CRS_STACK_SIZE
	.align		4
.L_246:
        /*0080*/ 	.byte	0x04, 0x1e
        /*0082*/ 	.short	(.L_248 - .L_247)
.L_247:
        /*0084*/ 	.word	0x00000000


	//----- nvinfo : EIATTR_CBANK_PARAM_SIZE
	.align		4
.L_248:
        /*0088*/ 	.byte	0x03, 0x19
        /*008a*/ 	.short	0x0014


	//----- nvinfo : EIATTR_PARAM_CBANK
	.align		4
        /*008c*/ 	.byte	0x04, 0x0a
        /*008e*/ 	.short	(.L_250 - .L_249)
	.align		4
.L_249:
        /*0090*/ 	.word	index@(.nv.constant0._Z11kernelBombaPiiii)
        /*0094*/ 	.short	0x0380
        /*0096*/ 	.short	0x0014


	//----- nvinfo : EIATTR_SW_WAR
	.align		4
.L_250:
        /*0098*/ 	.byte	0x04, 0x36
        /*009a*/ 	.short	(.L_252 - .L_251)
.L_251:
        /*009c*/ 	.word	0x00000008
.L_252:


//--------------------- .nv.info._Z20kernelGenerarTableroPiiiiiii --------------------------
	.section	.nv.info._Z20kernelGenerarTableroPiiiiiii,"",@"SHT_CUDA_INFO"
	.sectionflags	@""
	.align	4


	//----- nvinfo : EIATTR_CUDA_API_VERSION
	.align		4
        /*0000*/ 	.byte	0x04, 0x37
        /*0002*/ 	.short	(.L_254 - .L_253)
.L_253:
        /*0004*/ 	.word	0x00000082


	//----- nvinfo : EIATTR_KPARAM_INFO
	.align		4
.L_254:
        /*0008*/ 	.byte	0x04, 0x17
        /*000a*/ 	.short	(.L_256 - .L_255)
.L_255:
        /*000c*/ 	.word	0x00000000
        /*0010*/ 	.short	0x0006
        /*0012*/ 	.short	0x001c
        /*0014*/ 	.byte	0x00, 0xf0, 0x11, 0x00


	//----- nvinfo : EIATTR_KPARAM_INFO
	.align		4
.L_256:
        /*0018*/ 	.byte	0x04, 0x17
        /*001a*/ 	.short	(.L_258 - .L_257)
.L_257:
        /*001c*/ 	.word	0x00000000
        /*0020*/ 	.short	0x0005
        /*0022*/ 	.short	0x0018
        /*0024*/ 	.byte	0x00, 0xf0, 0x11, 0x00


	//----- nvinfo : EIATTR_KPARAM_INFO
	.align		4
.L_258:
        /*0028*/ 	.byte	0x04, 0x17
        /*002a*/ 	.short	(.L_260 - .L_259)
.L_259:
        /*002c*/ 	.word	0x00000000
        /*0030*/ 	.short	0x0004
        /*0032*/ 	.short	0x0014
        /*0034*/ 	.byte	0x00, 0xf0, 0x11, 0x00


	//----- nvinfo : EIATTR_KPARAM_INFO
	.align		4
.L_260:
        /*0038*/ 	.byte	0x04, 0x17
        /*003a*/ 	.short	(.L_262 - .L_261)
.L_261:
        /*003c*/ 	.word	0x00000000
        /*0040*/ 	.short	0x0003
        /*0042*/ 	.short	0x0010
        /*0044*/ 	.byte	0x00, 0xf0, 0x11, 0x00


	//----- nvinfo : EIATTR_KPARAM_INFO
	.align		4
.L_262:
        /*0048*/ 	.byte	0x04, 0x17
        /*004a*/ 	.short	(.L_264 - .L_263)
.L_263:
        /*004c*/ 	.word	0x00000000
        /*0050*/ 	.short	0x0002
        /*0052*/ 	.short	0x000c
        /*0054*/ 	.byte	0x00, 0xf0, 0x11, 0x00


	//----- nvinfo : EIATTR_KPARAM_INFO
	.align		4
.L_264:
        /*0058*/ 	.byte	0x04, 0x17
        /*005a*/ 	.short	(.L_266 - .L_265)
.L_265:
        /*005c*/ 	.word	0x00000000
        /*0060*/ 	.short	0x0001
        /*0062*/ 	.short	0x0008
        /*0064*/ 	.byte	0x00, 0xf0, 0x11, 0x00


	//----- nvinfo : EIATTR_KPARAM_INFO
	.align		4
.L_266:
        /*0068*/ 	.byte	0x04, 0x17
        /*006a*/ 	.short	(.L_268 - .L_267)
.L_267:
        /*006c*/ 	.word	0x00000000
        /*0070*/ 	.short	0x0000
        /*0072*/ 	.short	0x0000
        /*0074*/ 	.byte	0x00, 0xf5, 0x21, 0x00


	//----- nvinfo : EIATTR_SPARSE_MMA_MASK
	.align		4
.L_268:
        /*0078*/ 	.byte	0x03, 0x50
        /*007a*/ 	.short	0x0000


	//----- nvinfo : EIATTR_MAXREG_COUNT
	.align		4
        /*007c*/ 	.byte	0x03, 0x1b
        /*007e*/ 	.short	0x00ff


	//----- nvinfo : EIATTR_NUM_BARRIERS
	.align		4
        /*0080*/ 	.byte	0x02, 0x4c
        /*0082*/ 	.byte	0x01
	.zero		1


	//----- nvinfo : EIATTR_MERCURY_ISA_VERSION
	.align		4
        /*0084*/ 	.byte	0x03, 0x5f
        /*0086*/ 	.short	0x0101


	//----- nvinfo : EIATTR_VRC_CTA_INIT_COUNT
	.align		4
        /*0088*/ 	.byte	0x02, 0x4a
	.zero		1
	.zero		1


	//----- nvinfo : EIATTR_EXIT_INSTR_OFFSETS
	.align		4
        /*008c*/ 	.byte	0x04, 0x1c
        /*008e*/ 	.short	(.L_270 - .L_269)


	//   ....[0]....
.L_269:
        /*0090*/ 	.word	0x000000d0


	//   ....[1]....
        /*0094*/ 	.word	0x000029a0


	//----- nvinfo : EIATTR_CRS_STACK_SIZE
	.align		4
.L_270:
        /*0098*/ 	.byte	0x04, 0x1e
        /*009a*/ 	.short	(.L_272 - .L_271)
.L_271:
        /*009c*/ 	.word	0x00000000


	//----- nvinfo : EIATTR_CBANK_PARAM_SIZE
	.align		4
.L_272:
        /*00a0*/ 	.byte	0x03, 0x19
        /*00a2*/ 	.short	0x0020


	//----- nvinfo : EIATTR_PARAM_CBANK
	.align		4
        /*00a4*/ 	.byte	0x04, 0x0a
        /*00a6*/ 	.short	(.L_274 - .L_273)
	.align		4
.L_273:
        /*00a8*/ 	.word	index@(.nv.constant0._Z20kernelGenerarTableroPiiiiiii)
        /*00ac*/ 	.short	0x0380
        /*00ae*/ 	.short	0x0020


	//----- nvinfo : EIATTR_SW_WAR
	.align		4
.L_274:
        /*00b0*/ 	.byte	0x04, 0x36
        /*00b2*/ 	.short	(.L_276 - .L_275)
.L_275:
        /*00b4*/ 	.word	0x00000008
.L_276:


//--------------------- .nv.callgraph             --------------------------
	.section	.nv.callgraph,"",@"SHT_CUDA_CALLGRAPH"
	.align	4
	.sectionentsize	8
	.align		4
        /*0000*/ 	.word	0x00000000
	.align		4
        /*0004*/ 	.word	0xffffffff
	.align		4
        /*0008*/ 	.word	index@(_Z30kernelEncontrarRompecabezasTNTPiiiiS_ii)
	.align		4
        /*000c*/ 	.word	index@(vprintf)
	.align		4
        /*0010*/ 	.word	index@(_Z20kernelEncontrarBombaPiiiiS_S_)
	.align		4
        /*0014*/ 	.word	index@(vprintf)
	.align		4
        /*0018*/ 	.word	index@(_Z22kernelEncontrarCaminosPiiiS_iPbi)
	.align		4
        /*001c*/ 	.word	index@(vprintf)
	.align		4
        /*0020*/ 	.word	index@(_Z9kernelTNTPiiii)
	.align		4
        /*0024*/ 	.word	index@(vprintf)
	.align		4
        /*0028*/ 	.word	index@(_Z11kernelBombaPiiii)
	.align		4
        /*002c*/ 	.word	index@(vprintf)
	.align		4
        /*0030*/ 	.word	0x00000000
	.align		4
        /*0034*/ 	.word	0xfffffffe
	.align		4
        /*0038*/ 	.word	0x00000000
	.align		4
        /*003c*/ 	.word	0xfffffffd
	.align		4
        /*0040*/ 	.word	0x00000000
	.align		4
        /*0044*/ 	.word	0xfffffffc


//--------------------- .nv.constant4             --------------------------
	.section	.nv.constant4,"a",@progbits
	.align	8
	.align		8
.nv.constant4:
        /*0000*/ 	.dword	vprintf
	.align		8
        /*0008*/ 	.dword	precalc_xorwow_matrix
	.align		8
        /*0010*/ 	.dword	precalc_xorwow_offset_matrix
	.align		8
        /*0018*/ 	.dword	mrg32k3aM1
	.align		8
        /*0020*/ 	.dword	mrg32k3aM2
	.align		8
        /*0028*/ 	.dword	mrg32k3aM1SubSeq
	.align		8
        /*0030*/ 	.dword	mrg32k3aM2SubSeq
	.align		8
        /*0038*/ 	.dword	mrg32k3aM1Seq
	.align		8
        /*0040*/ 	.dword	mrg32k3aM2Seq
	.align		8
        /*0048*/ 	.dword	$str
	.align		8
        /*0050*/ 	.dword	$str$1
	.align		8
        /*0058*/ 	.dword	$str$2
	.align		8
        /*0060*/ 	.dword	$str$3
	.align		8
        /*0068*/ 	.dword	$str$4
	.align		8
        /*0070*/ 	.dword	$str$5
	.align		8
        /*0078*/ 	.dword	$str$6
	.align		8
        /*0080*/ 	.dword	$str$7
	.align		8
        /*0088*/ 	.dword	$str$8
	.align		8
        /*0090*/ 	.dword	$str$9
	.align		8
        /*0098*/ 	.dword	$str$10
	.align		8
        /*00a0*/ 	.dword	$str$11
	.align		8
        /*00a8*/ 	.dword	$str$12
	.align		8
        /*00b0*/ 	.dword	$str$13
	.align		8
        /*00b8*/ 	.dword	$str$14
	.align		8
        /*00c0*/ 	.dword	$str$15
	.align		8
        /*00c8*/ 	.dword	$str$16
	.align		8
        /*00d0*/ 	.dword	$str$17
	.align		8
        /*00d8*/ 	.dword	$str$18
	.align		8
        /*00e0*/ 	.dword	$str$19
	.align		8
        /*00e8*/ 	.dword	$str$20


//--------------------- .nv.constant3             --------------------------
	.section	.nv.constant3,"a",@progbits
	.align	8
.nv.constant3:
	.type		__cr_lgamma_table,@object
	.size		__cr_lgamma_table,(hiloX - __cr_lgamma_table)
__cr_lgamma_table:
        /*0000*/ 	.byte	0x00, 0x00, 0x00, 0x00, 0x00, 0x00, 0x00, 0x00, 0x00, 0x00, 0x00, 0x00, 0x00, 0x00, 0x00, 0x00
        /*0010*/ 	.byte	0xef, 0x39, 0xfa, 0xfe, 0x42, 0x2e, 0xe6, 0x3f, 0x02, 0x20, 0x2a, 0xfa, 0x0b, 0xab, 0xfc, 0x3f
        /*0020*/ 	.byte	0xf9, 0x2c, 0x92, 0x7c, 0xa7, 0x6c, 0x09, 0x40, 0xc9, 0x79, 0x44, 0x3c, 0x64, 0x26, 0x13, 0x40
        /*0030*/ 	.byte	0xca, 0x01, 0xcf, 0x3a, 0x27, 0x51, 0x1a, 0x40, 0x30, 0xcc, 0x2d, 0xf3, 0xe1, 0x0c, 0x21, 0x40
        /*0040*/ 	.byte	0x0d, 0xb7, 0xfc, 0x82, 0x8e, 0x35, 0x25, 0x40
	.type		hiloX,@object
	.size		hiloX,(.L_9 - hiloX)
hiloX:
	.zero		4
.L_9:


//--------------------- .text._Z30kernelEncontrarRompecabezasTNTPiiiiS_ii --------------------------
	.section	.text._Z30kernelEncontrarRompecabezasTNTPiiiiS_ii,"ax",@progbits
	.align	128
        .global         _Z30kernelEncontrarRompecabezasTNTPiiiiS_ii
        .type           _Z30kernelEncontrarRompecabezasTNTPiiiiS_ii,@function
        .size           _Z30kernelEncontrarRompecabezasTNTPiiiiS_ii,(.L_x_130 - _Z30kernelEncontrarRompecabezasTNTPiiiiS_ii)
        .other          _Z30kernelEncontrarRompecabezasTNTPiiiiS_ii,@"STO_CUDA_ENTRY STV_DEFAULT"
_Z30kernelEncontrarRompecabezasTNTPiiiiS_ii:
.text._Z30kernelEncontrarRompecabezasTNTPiiiiS_ii:
[----:B------:R-:W0:Y:S01]  /*0000*/  LDC R1, c[0x0][0x37c] ;  /* 0x0000df00ff017b82 */ /* 0x000e220000000800 */
[----:B------:R-:W1:Y:S01]  /*0010*/  S2R R5, SR_TID.X ;  /* 0x0000000000057919 */ /* 0x000e620000002100 */
[----:B------:R-:W2:Y:S06]  /*0020*/  LDCU UR5, c[0x0][0x2fc] ;  /* 0x00005f80ff0577ac */ /* 0x000eac0008000800 */
[----:B------:R-:W1:Y:S01]  /*0030*/  S2UR UR6, SR_CTAID.X ;  /* 0x00000000000679c3 */ /* 0x000e620000002500 */
[----:B0-----:R-:W-:Y:S01]  /*0040*/  VIADD R1, R1, 0xffffffc8 ;  /* 0xffffffc801017836 */ /* 0x001fe20000000000 */
[----:B------:R-:W0:Y:S01]  /*0050*/  S2R R6, SR_TID.Y ;  /* 0x0000000000067919 */ /* 0x000e220000002200 */
[----:B------:R-:W3:Y:S05]  /*0060*/  LDCU UR4, c[0x0][0x2f8] ;  /* 0x00005f00ff0477ac */ /* 0x000eea0008000800 */
[----:B------:R-:W1:Y:S08]  /*0070*/  LDC R4, c[0x0][0x360] ;  /* 0x0000d800ff047b82 */ /* 0x000e700000000800 */
[----:B------:R-:W0:Y:S01]  /*0080*/  S2UR UR7, SR_CTAID.Y ;  /* 0x00000000000779c3 */ /* 0x000e220000002600 */
[----:B---3--:R-:W-:-:S07]  /*0090*/  IADD3 R19, P1, PT, R1, UR4, RZ ;  /* 0x0000000401137c10 */ /* 0x008fce000ff3e0ff */
[----:B------:R-:W0:Y:S01]  /*00a0*/  LDC R7, c[0x0][0x364] ;  /* 0x0000d900ff077b82 */ /* 0x000e220000000800 */
[----:B--2---:R-:W-:-:S07]  /*00b0*/  IMAD.X R18, RZ, RZ, UR5, P1 ;  /* 0x00000005ff127e24 */ /* 0x004fce00088e06ff */
[----:B------:R-:W2:Y:S01]  /*00c0*/  LDC.64 R8, c[0x0][0x388] ;  /* 0x0000e200ff087b82 */ /* 0x000ea20000000a00 */
[----:B-1----:R-:W-:Y:S02]  /*00d0*/  IMAD R0, R4, UR6, R5 ;  /* 0x0000000604007c24 */ /* 0x002fe4000f8e0205 */
[----:B0-----:R-:W-:-:S03]  /*00e0*/  IMAD R3, R7, UR7, R6 ;  /* 0x0000000707037c24 */ /* 0x001fc6000f8e0206 */
[----:B--2---:R-:W-:-:S04]  /*00f0*/  ISETP.GE.AND P0, PT, R0, R9, PT ;  /* 0x000000090000720c */ /* 0x004fc80003f06270 */
[----:B------:R-:W-:-:S13]  /*0100*/  ISETP.GE.OR P0, PT, R3, R8, P0 ;  /* 0x000000080300720c */ /* 0x000fda0000706670 */
[----:B------:R-:W-:Y:S05]  /*0110*/  @P0 EXIT ;  /* 0x000000000000094d */ /* 0x000fea0003800000 */
[----:B------:R-:W0:Y:S01]  /*0120*/  LDC.64 R16, c[0x0][0x380] ;  /* 0x0000e000ff107b82 */ /* 0x000e220000000a00 */
[-C--:B------:R-:W-:Y:S01]  /*0130*/  ISETP.GE.AND P0, PT, R9, R8.reuse, PT ;  /* 0x000000080900720c */ /* 0x080fe20003f06270 */
[----:B------:R-:W1:Y:S01]  /*0140*/  LDCU.64 UR36, c[0x0][0x358] ;  /* 0x00006b00ff2477ac */ /* 0x000e620008000a00 */
[----:B------:R-:W-:-:S11]  /*0150*/  IMAD R2, R0, R8, R3 ;  /* 0x0000000800027224 */ /* 0x000fd600078e0203 */
[----:B------:R-:W-:-:S04]  /*0160*/  @P0 IMAD R2, R3, R9, R0 ;  /* 0x0000000903020224 */ /* 0x000fc800078e0200 */
[----:B0-----:R-:W-:-:S05]  /*0170*/  IMAD.WIDE R16, R2, 0x4, R16 ;  /* 0x0000000402107825 */ /* 0x001fca00078e0210 */
[----:B-1----:R-:W2:Y:S01]  /*0180*/  LDG.E R3, desc[UR36][R16.64] ;  /* 0x0000002410037981 */ /* 0x002ea2000c1e1900 */
[----:B------:R-:W0:Y:S01]  /*0190*/  S2UR UR5, SR_CgaCtaId ;  /* 0x00000000000579c3 */ /* 0x000e220000008800 */
[----:B------:R-:W-:Y:S01]  /*01a0*/  SEL R0, R4, R7, !P0 ;  /* 0x0000000704007207 */ /* 0x000fe20004000000 */
[----:B------:R-:W-:Y:S01]  /*01b0*/  UMOV UR4, 0x400 ;  /* 0x0000040000047882 */ /* 0x000fe20000000000 */
[----:B------:R-:W-:Y:S03]  /*01c0*/  BSSY.RECONVERGENT B6, `(.L_x_0) ;  /* 0x000001c000067945 */ /* 0x000fe60003800200 */
[----:B------:R-:W-:Y:S01]  /*01d0*/  IMAD R0, R0, R6, R5 ;  /* 0x0000000600007224 */ /* 0x000fe200078e0205 */
[----:B0-----:R-:W-:-:S06]  /*01e0*/  ULEA UR4, UR5, UR4, 0x18 ;  /* 0x0000000405047291 */ /* 0x001fcc000f8ec0ff */
[----:B------:R-:W-:-:S05]  /*01f0*/  LEA R22, R0, UR4, 0x2 ;  /* 0x0000000400167c11 */ /* 0x000fca000f8e10ff */
[----:B--2---:R-:W-:Y:S01]  /*0200*/  STS [R22], R3 ;  /* 0x0000000316007388 */ /* 0x004fe20000000800 */
[----:B------:R-:W-:Y:S06]  /*0210*/  BAR.SYNC.DEFER_BLOCKING 0x0 ;  /* 0x0000000000007b1d */ /* 0x000fec0000010000 */
[----:B------:R-:W0:Y:S02]  /*0220*/  LDS R0, [R22] ;  /* 0x0000000016007984 */ /* 0x000e240000000800 */
[----:B0-----:R-:W-:-:S13]  /*0230*/  ISETP.NE.AND P0, PT, R0, -0x1, PT ;  /* 0xffffffff0000780c */ /* 0x001fda0003f05270 */
[----:B------:R-:W-:Y:S05]  /*0240*/  @P0 BRA `(.L_x_1) ;  /* 0x00000000004c0947 */ /* 0x000fea0003800000 */
[----:B------:R-:W0:Y:S01]  /*0250*/  LDC.64 R8, c[0x0][0x398] ;  /* 0x0000e600ff087b82 */ /* 0x000e220000000a00 */
[----:B------:R-:W-:Y:S01]  /*0260*/  MOV R0, 0x0 ;  /* 0x0000000000007802 */ /* 0x000fe20000000f00 */
[----:B------:R-:W1:Y:S01]  /*0270*/  LDCU.64 UR4, c[0x4][0xe0] ;  /* 0x01001c00ff0477ac */ /* 0x000e620008000a00 */
[----:B0-----:R-:W2:Y:S05]  /*0280*/  LDG.E R3, desc[UR36][R8.64] ;  /* 0x0000002408037981 */ /* 0x001eaa000c1e1900 */
[----:B------:R0:W3:Y:S01]  /*0290*/  LDC.64 R10, c[0x4][R0] ;  /* 0x01000000000a7b82 */ /* 0x0000e20000000a00 */
[----:B-1----:R-:W-:Y:S02]  /*02a0*/  IMAD.U32 R4, RZ, RZ, UR4 ;  /* 0x00000004ff047e24 */ /* 0x002fe4000f8e00ff */
[----:B------:R-:W-:-:S02]  /*02b0*/  IMAD.U32 R5, RZ, RZ, UR5 ;  /* 0x00000005ff057e24 */ /* 0x000fc4000f8e00ff */
[----:B------:R-:W-:Y:S02]  /*02c0*/  IMAD.MOV.U32 R6, RZ, RZ, R19 ;  /* 0x000000ffff067224 */ /* 0x000fe400078e0013 */
[----:B------:R-:W-:Y:S01]  /*02d0*/  IMAD.MOV.U32 R7, RZ, RZ, R18 ;  /* 0x000000ffff077224 */ /* 0x000fe200078e0012 */
[----:B--23--:R0:W-:Y:S06]  /*02e0*/  STL.64 [R1], R2 ;  /* 0x0000000201007387 */ /* 0x00c1ec0000100a00 */
[----:B------:R-:W-:-:S07]  /*02f0*/  LEPC R20, `(.L_x_2) ;  /* 0x000000001014794e */ /* 0x000fce0000000000 */
[----:B0-----:R-:W-:Y:S05]  /*0300*/  CALL.ABS.NOINC R10 ;  /* 0x000000000a007343 */ /* 0x001fea0003c00000 */
.L_x_2:
[----:B------:R-:W0:Y:S01]  /*0310*/  S2R R0, SR_LANEID ;  /* 0x0000000000007919 */ /* 0x000e220000000000 */
[----:B------:R-:W1:Y:S01]  /*0320*/  LDC.64 R4, c[0x0][0x398] ;  /* 0x0000e600ff047b82 */ /* 0x000e620000000a00 */
[----:B------:R-:W-:Y:S02]  /*0330*/  VOTEU.ANY UR4, UPT, PT ;  /* 0x0000000000047886 */ /* 0x000fe400038e0100 */
[----:B------:R-:W-:Y:S02]  /*0340*/  UFLO.U32 UR5, UR4 ;  /* 0x00000004000572bd */ /* 0x000fe400080e0000 */
[----:B------:R-:W1:Y:S04]  /*0350*/  POPC R3, UR4 ;  /* 0x0000000400037d09 */ /* 0x000e680008000000 */
[----:B0-----:R-:W-:-:S13]  /*0360*/  ISETP.EQ.U32.AND P0, PT, R0, UR5, PT ;  /* 0x0000000500007c0c */ /* 0x001fda000bf02070 */
[----:B-1----:R0:W-:Y:S02]  /*0370*/  @P0 REDG.E.ADD.STRONG.GPU desc[UR36][R4.64], R3 ;  /* 0x000000030400098e */ /* 0x0021e4000c12e124 */
.L_x_1:
[----:B------:R-:W-:Y:S05]  /*0380*/  BSYNC.RECONVERGENT B6 ;  /* 0x0000000000067941 */ /* 0x000fea0003800200 */
.L_x_0:
[----:B------:R-:W1:Y:S01]  /*0390*/  LDC.64 R8, c[0x0][0x398] ;  /* 0x0000e600ff087b82 */ /* 0x000e620000000a00 */
[----:B0-----:R-:W-:Y:S01]  /*03a0*/  MOV R3, 0x0 ;  /* 0x0000000000037802 */ /* 0x001fe20000000f00 */
[----:B------:R-:W0:Y:S01]  /*03b0*/  LDCU.64 UR4, c[0x4][0xe8] ;  /* 0x01001d00ff0477ac */ /* 0x000e220008000a00 */
[----:B-1----:R-:W2:Y:S05]  /*03c0*/  LDG.E R0, desc[UR36][R8.64] ;  /* 0x0000002408007981 */ /* 0x002eaa000c1e1900 */
[----:B------:R1:W3:Y:S01]  /*03d0*/  LDC.64 R10, c[0x4][R3] ;  /* 0x01000000030a7b82 */ /* 0x0002e20000000a00 */
[----:B0-----:R-:W-:Y:S02]  /*03e0*/  IMAD.U32 R4, RZ, RZ, UR4 ;  /* 0x00000004ff047e24 */ /* 0x001fe4000f8e00ff */
[----:B------:R-:W-:-:S02]  /*03f0*/  IMAD.U32 R5, RZ, RZ, UR5 ;  /* 0x00000005ff057e24 */ /* 0x000fc4000f8e00ff */
[----:B------:R-:W-:Y:S02]  /*0400*/  IMAD.MOV.U32 R6, RZ, RZ, R19 ;  /* 0x000000ffff067224 */ /* 0x000fe400078e0013 */
[----:B------:R-:W-:Y:S01]  /*0410*/  IMAD.MOV.U32 R7, RZ, RZ, R18 ;  /* 0x000000ffff077224 */ /* 0x000fe200078e0012 */
[----:B--23--:R1:W-:Y:S06]  /*0420*/  STL [R1], R0 ;  /* 0x0000000001007387 */ /* 0x00c3ec0000100800 */
[----:B------:R-:W-:-:S07]  /*0430*/  LEPC R20, `(.L_x_3) ;  /* 0x000000001014794e */ /* 0x000fce0000000000 */
[----:B-1----:R-:W-:Y:S05]  /*0440*/  CALL.ABS.NOINC R10 ;  /* 0x000000000a007343 */ /* 0x002fea0003c00000 */
.L_x_3:
[----:B------:R-:W0:Y:S08]  /*0450*/  LDC.64 R4, c[0x0][0x398] ;  /* 0x0000e600ff047b82 */ /* 0x000e300000000a00 */
[----:B------:R-:W1:Y:S01]  /*0460*/  LDC R13, c[0x0][0x390] ;  /* 0x0000e400ff0d7b82 */ /* 0x000e620000000800 */
[----:B0-----:R-:W2:Y:S01]  /*0470*/  LDG.E R0, desc[UR36][R4.64] ;  /* 0x0000002404007981 */ /* 0x001ea2000c1e1900 */
[----:B-1----:R-:W-:-:S04]  /*0480*/  ISETP.NE.AND P1, PT, R2, R13, PT ;  /* 0x0000000d0200720c */ /* 0x002fc80003f25270 */
[----:B--2---:R-:W-:-:S13]  /*0490*/  ISETP.NE.OR P2, PT, R0, 0x6, P1 ;  /* 0x000000060000780c */ /* 0x004fda0000f45670 */
[----:B------:R-:W-:Y:S01]  /*04a0*/  @!P2 IMAD.MOV.U32 R3, RZ, RZ, 0x54 ;  /* 0x00000054ff03a424 */ /* 0x000fe200078e00ff */
[----:B------:R0:W-:Y:S01]  /*04b0*/  @!P2 STG.E desc[UR36][R4.64], RZ ;  /* 0x000000ff0400a986 */ /* 0x0001e2000c101924 */
[----:B------:R-:W-:-:S03]  /*04c0*/  @!P2 PLOP3.LUT P0, PT, PT, PT, PT, 0x80, 0x8 ;  /* 0x000000000008a81c */ /* 0x000fc60003f0f070 */
[----:B------:R0:W-:Y:S01]  /*04d0*/  @!P2 STS [R22], R3 ;  /* 0x000000031600a388 */ /* 0x0001e20000000800 */
[----:B------:R-:W-:Y:S09]  /*04e0*/  @!P2 BRA `(.L_x_4) ;  /* 0x000000280040a947 */ /* 0x000ff20003800000 */
[----:B------:R-:W-:Y:S02]  /*04f0*/  ISETP.LT.OR P1, PT, R0, 0x7, P1 ;  /* 0x000000070000780c */ /* 0x000fe40000f21670 */
[----:B------:R-:W-:-:S11]  /*0500*/  PLOP3.LUT P0, PT, PT, PT, PT, 0x8, 0x80 ;  /* 0x000000000080781c */ /* 0x000fd60003f0e170 */
[----:B------:R-:W-:Y:S05]  /*0510*/  @P1 BRA `(.L_x_4) ;  /* 0x0000002800341947 */ /* 0x000fea0003800000 */
[----:B------:R-:W1:Y:S01]  /*0520*/  LDC R2, c[0x0][0x3a0] ;  /* 0x0000e800ff027b82 */ /* 0x000e620000000800 */
[----:B0-----:R-:W-:Y:S01]  /*0530*/  IMAD.MOV.U32 R3, RZ, RZ, -0x266e14b1 ;  /* 0xd991eb4fff037424 */ /* 0x001fe200078e00ff */
[C---:B-1----:R-:W-:Y:S02]  /*0540*/  LOP3.LUT R0, R2.reuse, 0xaad26b49, RZ, 0x3c, !PT ;  /* 0xaad26b4902007812 */ /* 0x042fe400078e3cff */
[----:B------:R-:W-:-:S03]  /*0550*/  ISETP.GT.AND P0, PT, R2, -0x1, PT ;  /* 0xffffffff0200780c */ /* 0x000fc60003f04270 */
[----:B------:R-:W-:Y:S01]  /*0560*/  IMAD R0, R0, 0x4182bed5, RZ ;  /* 0x4182bed500007824 */ /* 0x000fe200078e02ff */
[----:B------:R-:W-:Y:S02]  /*0570*/  SEL R3, R3, 0x8bf16996, P0 ;  /* 0x8bf1699603037807 */ /* 0x000fe40000000000 */
[----:B------:R-:W-:Y:S01]  /*0580*/  ISETP.NE.AND P0, PT, R13, RZ, PT ;  /* 0x000000ff0d00720c */ /* 0x000fe20003f05270 */
[C---:B------:R-:W-:Y:S01]  /*0590*/  VIADD R5, R0.reuse, 0x583f19 ;  /* 0x00583f1900057836 */ /* 0x040fe20000000000 */
[C---:B------:R-:W-:Y:S01]  /*05a0*/  IADD3 R2, PT, PT, R3.reuse, 0x64f0c9, R0 ;  /* 0x0064f0c903027810 */ /* 0x040fe20007ffe000 */
[C---:B------:R-:W-:Y:S01]  /*05b0*/  VIADD R7, R3.reuse, 0x1f123bb5 ;  /* 0x1f123bb503077836 */ /* 0x040fe20000000000 */
[----:B------:R-:W-:Y:S01]  /*05c0*/  LOP3.LUT R4, R3, 0x5491333, RZ, 0x3c, !PT ;  /* 0x0549133303047812 */ /* 0x000fe200078e3cff */
[C---:B------:R-:W-:Y:S01]  /*05d0*/  VIADD R3, R0.reuse, 0x75bcd15 ;  /* 0x075bcd1500037836 */ /* 0x040fe20000000000 */
[----:B------:R-:W-:-:S03]  /*05e0*/  LOP3.LUT R6, R0, 0x159a55e5, RZ, 0x3c, !PT ;  /* 0x159a55e500067812 */ /* 0x000fc600078e3cff */
[----:B------:R0:W-:Y:S04]  /*05f0*/  STL.64 [R1+0x18], R4 ;  /* 0x0000180401007387 */ /* 0x0001e80000100a00 */
[----:B------:R0:W-:Y:S04]  /*0600*/  STL.64 [R1+0x10], R6 ;  /* 0x0000100601007387 */ /* 0x0001e80000100a00 */
[----:B------:R0:W-:Y:S01]  /*0610*/  STL.64 [R1+0x8], R2 ;  /* 0x0000080201007387 */ /* 0x0001e20000100a00 */
[----:B------:R-:W-:Y:S05]  /*0620*/  @!P0 BRA `(.L_x_5) ;  /* 0x0000002400708947 */ /* 0x000fea0003800000 */
[----:B------:R-:W1:Y:S01]  /*0630*/  LDCU UR4, c[0x0][0x390] ;  /* 0x00007200ff0477ac */ /* 0x000e620008000800 */
[----:B------:R-:W-:Y:S01]  /*0640*/  BSSY.RECONVERGENT B1, `(.L_x_5) ;  /* 0x000025a000017945 */ /* 0x000fe20003800200 */
[----:B------:R-:W-:Y:S01]  /*0650*/  SHF.R.S32.HI R13, RZ, 0x1f, R13 ;  /* 0x0000001fff0d7819 */ /* 0x000fe2000001140d */
[----:B------:R-:W-:Y:S02]  /*0660*/  VIADD R11, R1, 0x8 ;  /* 0x00000008010b7836 */ /* 0x000fe40000000000 */
[----:B------:R-:W-:Y:S02]  /*0670*/  IMAD.MOV.U32 R10, RZ, RZ, RZ ;  /* 0x000000ffff0a7224 */ /* 0x000fe400078e00ff */
[----:B-1----:R-:W-:-:S07]  /*0680*/  IMAD.U32 R0, RZ, RZ, UR4 ;  /* 0x00000004ff007e24 */ /* 0x002fce000f8e00ff */
.L_x_20:
[----:B------:R-:W-:Y:S01]  /*0690*/  LOP3.LUT R21, R0, 0x3, RZ, 0xc0, !PT ;  /* 0x0000000300157812 */ /* 0x000fe200078ec0ff */
[----:B------:R-:W-:Y:S03]  /*06a0*/  BSSY.RECONVERGENT B0, `(.L_x_6) ;  /* 0x000024d000007945 */ /* 0x000fe60003800200 */
[----:B------:R-:W-:-:S04]  /*06b0*/  ISETP.NE.U32.AND P0, PT, R21, RZ, PT ;  /* 0x000000ff1500720c */ /* 0x000fc80003f05070 */
[----:B------:R-:W-:-:S13]  /*06c0*/  ISETP.NE.AND.EX P0, PT, RZ, RZ, PT, P0 ;  /* 0x000000ffff00720c */ /* 0x000fda0003f05300 */
[----:B-12---:R-:W-:Y:S05]  /*06d0*/  @!P0 BRA `(.L_x_7) ;  /* 0x0000002400248947 */ /* 0x006fea0003800000 */
[----:B------:R-:W1:Y:S01]  /*06e0*/  LDC.64 R8, c[0x4][0x8] ;  /* 0x01000200ff087b82 */ /* 0x000e620000000a00 */
[----:B------:R-:W-:Y:S01]  /*06f0*/  BSSY.RECONVERGENT B2, `(.L_x_8) ;  /* 0x00000bc000027945 */ /* 0x000fe20003800200 */
[----:B------:R-:W-:Y:S01]  /*0700*/  IMAD.MOV.U32 R12, RZ, RZ, RZ ;  /* 0x000000ffff0c7224 */ /* 0x000fe200078e00ff */
[----:B0-----:R-:W-:Y:S02]  /*0710*/  CS2R R4, SRZ ;  /* 0x0000000000047805 */ /* 0x001fe4000001ff00 */
[----:B------:R-:W-:Y:S01]  /*0720*/  CS2R R6, SRZ ;  /* 0x0000000000067805 */ /* 0x000fe2000001ff00 */
[----:B------:R-:W-:Y:S02]  /*0730*/  IMAD.MOV.U32 R3, RZ, RZ, RZ ;  /* 0x000000ffff037224 */ /* 0x000fe400078e00ff */
[----:B-1----:R-:W-:-:S07]  /*0740*/  IMAD.WIDE.U32 R8, R10, 0xc80, R8 ;  /* 0x00000c800a087825 */ /* 0x002fce00078e0008 */
.L_x_11:
[----:B------:R-:W-:-:S06]  /*0750*/  IMAD R18, R12, 0x4, R11 ;  /* 0x000000040c127824 */ /* 0x000fcc00078e020b */
[----:B------:R-:W5:Y:S01]  /*0760*/  LDL R18, [R18+0x4] ;  /* 0x0000040012127983 */ /* 0x000f620000100800 */
[----:B------:R-:W-:Y:S01]  /*0770*/  BSSY.RECONVERGENT B3, `(.L_x_9) ;  /* 0x00000b0000037945 */ /* 0x000fe20003800200 */
[----:B------:R-:W-:Y:S02]  /*0780*/  IMAD.SHL.U32 R19, R12, 0x20, RZ ;  /* 0x000000200c137824 */ /* 0x000fe400078e00ff */
[----:B------:R-:W-:-:S07]  /*0790*/  IMAD.MOV.U32 R20, RZ, RZ, RZ ;  /* 0x000000ffff147224 */ /* 0x000fce00078e00ff */
.L_x_10:
[----:B-----5:R-:W-:Y:S01]  /*07a0*/  SHF.R.U32.HI R25, RZ, R20, R18 ;  /* 0x00000014ff197219 */ /* 0x020fe20000011612 */
[----:B------:R-:W-:-:S03]  /*07b0*/  IMAD.IADD R14, R19, 0x1, R20 ;  /* 0x00000001130e7824 */ /* 0x000fc600078e0214 */
[----:B------:R-:W-:-:S04]  /*07c0*/  LOP3.LUT R15, R25, 0x1, RZ, 0xc0, !PT ;  /* 0x00000001190f7812 */ /* 0x000fc800078ec0ff */
[----:B------:R-:W-:Y:S01]  /*07d0*/  ISETP.NE.U32.AND P0, PT, R15, 0x1, PT ;  /* 0x000000010f00780c */ /* 0x000fe20003f05070 */
[----:B------:R-:W-:-:S03]  /*07e0*/  IMAD R15, R14, 0x5, RZ ;  /* 0x000000050e0f7824 */ /* 0x000fc600078e02ff */
[----:B------:R-:W-:Y:S01]  /*07f0*/  R2P PR, R25, 0x7e ;  /* 0x0000007e19007804 */ /* 0x000fe20000000000 */
[----:B------:R-:W-:-:S08]  /*0800*/  IMAD.WIDE.U32 R14, R15, 0x4, R8 ;  /* 0x000000040f0e7825 */ /* 0x000fd000078e0008 */
[----:B------:R-:W2:Y:S04]  /*0810*/  @!P0 LDG.E R26, desc[UR36][R14.64+0x10] ;  /* 0x000010240e1a8981 */ /* 0x000ea8000c1e1900 */
[----:B------:R-:W3:Y:S04]  /*0820*/  @P1 LDG.E R28, desc[UR36][R14.64+0x24] ;  /* 0x000024240e1c1981 */ /* 0x000ee8000c1e1900 */
[----:B------:R-:W4:Y:S04]  /*0830*/  @!P0 LDG.E R24, desc[UR36][R14.64] ;  /* 0x000000240e188981 */ /* 0x000f28000c1e1900 */
[----:B------:R-:W4:Y:S04]  /*0840*/  @!P0 LDG.E R23, desc[UR36][R14.64+0x4] ;  /* 0x000004240e178981 */ /* 0x000f28000c1e1900 */
[----:B------:R-:W4:Y:S01]  /*0850*/  @P1 LDG.E R27, desc[UR36][R14.64+0x20] ;  /* 0x000020240e1b1981 */ /* 0x000f22000c1e1900 */
[----:B--2---:R-:W-:-:S03]  /*0860*/  @!P0 LOP3.LUT R5, R5, R26, RZ, 0x3c, !PT ;  /* 0x0000001a05058212 */ /* 0x004fc600078e3cff */
[----:B------:R-:W2:Y:S01]  /*0870*/  @P2 LDG.E R26, desc[UR36][R14.64+0x38] ;  /* 0x000038240e1a2981 */ /* 0x000ea2000c1e1900 */
[----:B---3--:R-:W-:-:S03]  /*0880*/  @P1 LOP3.LUT R5, R5, R28, RZ, 0x3c, !PT ;  /* 0x0000001c05051212 */ /* 0x008fc600078e3cff */
[----:B------:R-:W3:Y:S01]  /*0890*/  @P3 LDG.E R28, desc[UR36][R14.64+0x4c] ;  /* 0x00004c240e1c3981 */ /* 0x000ee2000c1e1900 */
[----:B----4-:R-:W-:-:S03]  /*08a0*/  @!P0 LOP3.LUT R3, R3, R24, RZ, 0x3c, !PT ;  /* 0x0000001803038212 */ /* 0x010fc600078e3cff */
[----:B------:R-:W4:Y:S01]  /*08b0*/  @!P0 LDG.E R24, desc[UR36][R14.64+0x8] ;  /* 0x000008240e188981 */ /* 0x000f22000c1e1900 */
[----:B------:R-:W-:-:S03]  /*08c0*/  @!P0 LOP3.LUT R6, R6, R23, RZ, 0x3c, !PT ;  /* 0x0000001706068212 */ /* 0x000fc600078e3cff */
[----:B------:R-:W4:Y:S01]  /*08d0*/  @P4 LDG.E R23, desc[UR36][R14.64+0x60] ;  /* 0x000060240e174981 */ /* 0x000f22000c1e1900 */
[----:B--2---:R-:W-:-:S03]  /*08e0*/  @P2 LOP3.LUT R5, R5, R26, RZ, 0x3c, !PT ;  /* 0x0000001a05052212 */ /* 0x004fc600078e3cff */
[----:B------:R-:W2:Y:S01]  /*08f0*/  @P5 LDG.E R26, desc[UR36][R14.64+0x74] ;  /* 0x000074240e1a5981 */ /* 0x000ea2000c1e1900 */
[----:B---3--:R-:W-:-:S03]  /*0900*/  @P3 LOP3.LUT R5, R5, R28, RZ, 0x3c, !PT ;  /* 0x0000001c05053212 */ /* 0x008fc600078e3cff */
[----:B------:R-:W3:Y:S01]  /*0910*/  @P6 LDG.E R28, desc[UR36][R14.64+0x88] ;  /* 0x000088240e1c6981 */ /* 0x000ee2000c1e1900 */
[----:B----4-:R-:W-:-:S03]  /*0920*/  @!P0 LOP3.LUT R7, R7, R24, RZ, 0x3c, !PT ;  /* 0x0000001807078212 */ /* 0x010fc600078e3cff */
[----:B------:R-:W4:Y:S01]  /*0930*/  @P1 LDG.E R24, desc[UR36][R14.64+0x14] ;  /* 0x000014240e181981 */ /* 0x000f22000c1e1900 */
[----:B------:R-:W-:-:S03]  /*0940*/  @P4 LOP3.LUT R5, R5, R23, RZ, 0x3c, !PT ;  /* 0x0000001705054212 */ /* 0x000fc600078e3cff */
[----:B------:R-:W3:Y:S01]  /*0950*/  @!P0 LDG.E R23, desc[UR36][R14.64+0xc] ;  /* 0x00000c240e178981 */ /* 0x000ee2000c1e1900 */
[----:B--2---:R-:W-:-:S03]  /*0960*/  @P5 LOP3.LUT R5, R5, R26, RZ, 0x3c, !PT ;  /* 0x0000001a05055212 */ /* 0x004fc600078e3cff */
[----:B------:R-:W2:Y:S01]  /*0970*/  @P2 LDG.E R26, desc[UR36][R14.64+0x28] ;  /* 0x000028240e1a2981 */ /* 0x000ea2000c1e1900 */
[----:B----4-:R-:W-:-:S03]  /*0980*/  @P1 LOP3.LUT R3, R3, R24, RZ, 0x3c, !PT ;  /* 0x0000001803031212 */ /* 0x010fc600078e3cff */
[----:B------:R-:W4:Y:S01]  /*0990*/  @P1 LDG.E R24, desc[UR36][R14.64+0x1c] ;  /* 0x00001c240e181981 */ /* 0x000f22000c1e1900 */
[----:B---3--:R-:W-:-:S03]  /*09a0*/  @!P0 LOP3.LUT R4, R4, R23, RZ, 0x3c, !PT ;  /* 0x0000001704048212 */ /* 0x008fc600078e3cff */
[----:B------:R-:W3:Y:S01]  /*09b0*/  @P1 LDG.E R23, desc[UR36][R14.64+0x18] ;  /* 0x000018240e171981 */ /* 0x000ee2000c1e1900 */
[----:B------:R-:W-:-:S03]  /*09c0*/  @P1 LOP3.LUT R4, R4, R27, RZ, 0x3c, !PT ;  /* 0x0000001b04041212 */ /* 0x000fc600078e3cff */
[----:B------:R-:W3:Y:S01]  /*09d0*/  @P2 LDG.E R27, desc[UR36][R14.64+0x34] ;  /* 0x000034240e1b2981 */ /* 0x000ee2000c1e1900 */
[----:B--2---:R-:W-:-:S03]  /*09e0*/  @P2 LOP3.LUT R3, R3, R26, RZ, 0x3c, !PT ;  /* 0x0000001a03032212 */ /* 0x004fc600078e3cff */
[----:B------:R-:W2:Y:S01]  /*09f0*/  @P3 LDG.E R26, desc[UR36][R14.64+0x3c] ;  /* 0x00003c240e1a3981 */ /* 0x000ea2000c1e1900 */
[----:B----4-:R-:W-:-:S03]  /*0a00*/  @P1 LOP3.LUT R7, R7, R24, RZ, 0x3c, !PT ;  /* 0x0000001807071212 */ /* 0x010fc600078e3cff */
[----:B------:R-:W4:Y:S01]  /*0a10*/  @P2 LDG.E R24, desc[UR36][R14.64+0x30] ;  /* 0x000030240e182981 */ /* 0x000f22000c1e1900 */
[----:B---3--:R-:W-:-:S03]  /*0a20*/  @P1 LOP3.LUT R6, R6, R23, RZ, 0x3c, !PT ;  /* 0x0000001706061212 */ /* 0x008fc600078e3cff */
        /* <DEDUP_REMOVED lines=25> */
[----:B------:R-:W-:Y:S02]  /*0bc0*/  LOP3.LUT P0, RZ, R25, 0x80, RZ, 0xc0, !PT ;  /* 0x0000008019ff7812 */ /* 0x000fe4000780c0ff */
[----:B------:R-:W-:Y:S02]  /*0bd0*/  @P5 LOP3.LUT R4, R4, R27, RZ, 0x3c, !PT ;  /* 0x0000001b04045212 */ /* 0x000fe400078e3cff */
[----:B------:R-:W3:Y:S01]  /*0be0*/  @P6 LDG.E R27, desc[UR36][R14.64+0x84] ;  /* 0x000084240e1b6981 */ /* 0x000ee2000c1e1900 */
[----:B--2---:R-:W-:-:S08]  /*0bf0*/  @P6 LOP3.LUT R3, R3, R26, RZ, 0x3c, !PT ;  /* 0x0000001a03036212 */ /* 0x004fd000078e3cff */
        /* <DEDUP_REMOVED lines=13> */
[----:B------:R-:W-:Y:S02]  /*0cd0*/  @P6 LOP3.LUT R5, R5, R28, RZ, 0x3c, !PT ;  /* 0x0000001c05056212 */ /* 0x000fe400078e3cff */
[----:B------:R-:W-:Y:S02]  /*0ce0*/  @P0 LOP3.LUT R4, R4, R27, RZ, 0x3c, !PT ;  /* 0x0000001b04040212 */ /* 0x000fe400078e3cff */
[----:B--2---:R-:W-:Y:S02]  /*0cf0*/  @P0 LOP3.LUT R5, R5, R26, RZ, 0x3c, !PT ;  /* 0x0000001a05050212 */ /* 0x004fe400078e3cff */
[----:B----4-:R-:W-:Y:S02]  /*0d00*/  @P0 LOP3.LUT R7, R7, R24, RZ, 0x3c, !PT ;  /* 0x0000001807070212 */ /* 0x010fe400078e3cff */
[----:B---3--:R-:W-:Y:S02]  /*0d10*/  @P0 LOP3.LUT R6, R6, R23, RZ, 0x3c, !PT ;  /* 0x0000001706060212 */ /* 0x008fe400078e3cff */
[----:B------:R-:W-:-:S13]  /*0d20*/  R2P PR, R25.B1, 0x7f ;  /* 0x0000007f19007804 */ /* 0x000fda0000001000 */
[----:B------:R-:W2:Y:S04]  /*0d30*/  @P0 LDG.E R24, desc[UR36][R14.64+0xa0] ;  /* 0x0000a0240e180981 */ /* 0x000ea8000c1e1900 */
[----:B------:R-:W3:Y:S04]  /*0d40*/  @P0 LDG.E R23, desc[UR36][R14.64+0xa4] ;  /* 0x0000a4240e170981 */ /* 0x000ee8000c1e1900 */
[----:B------:R-:W4:Y:S04]  /*0d50*/  @P0 LDG.E R26, desc[UR36][R14.64+0xa8] ;  /* 0x0000a8240e1a0981 */ /* 0x000f28000c1e1900 */
[----:B------:R-:W4:Y:S04]  /*0d60*/  @P1 LDG.E R27, desc[UR36][R14.64+0xb8] ;  /* 0x0000b8240e1b1981 */ /* 0x000f28000c1e1900 */
[----:B------:R-:W4:Y:S01]  /*0d70*/  @P2 LDG.E R28, desc[UR36][R14.64+0xc8] ;  /* 0x0000c8240e1c2981 */ /* 0x000f22000c1e1900 */
[----:B--2---:R-:W-:-:S03]  /*0d80*/  @P0 LOP3.LUT R3, R3, R24, RZ, 0x3c, !PT ;  /* 0x0000001803030212 */ /* 0x004fc600078e3cff */
[----:B------:R-:W2:Y:S01]  /*0d90*/  @P0 LDG.E R24, desc[UR36][R14.64+0xb0] ;  /* 0x0000b0240e180981 */ /* 0x000ea2000c1e1900 */
[----:B---3--:R-:W-:-:S03]  /*0da0*/  @P0 LOP3.LUT R6, R6, R23, RZ, 0x3c, !PT ;  /* 0x0000001706060212 */ /* 0x008fc600078e3cff */
[----:B------:R-:W3:Y:S01]  /*0db0*/  @P0 LDG.E R23, desc[UR36][R14.64+0xac] ;  /* 0x0000ac240e170981 */ /* 0x000ee2000c1e1900 */
[----:B----4-:R-:W-:-:S03]  /*0dc0*/  @P0 LOP3.LUT R7, R7, R26, RZ, 0x3c, !PT ;  /* 0x0000001a07070212 */ /* 0x010fc600078e3cff */
        /* <DEDUP_REMOVED lines=13> */
[----:B------:R-:W-:Y:S02]  /*0ea0*/  @P1 LOP3.LUT R6, R6, R27, RZ, 0x3c, !PT ;  /* 0x0000001b06061212 */ /* 0x000fe400078e3cff */
[----:B--2---:R-:W-:Y:S02]  /*0eb0*/  @P2 LOP3.LUT R7, R7, R24, RZ, 0x3c, !PT ;  /* 0x0000001807072212 */ /* 0x004fe400078e3cff */
[----:B------:R-:W2:Y:S01]  /*0ec0*/  @P3 LDG.E R24, desc[UR36][R14.64+0xdc] ;  /* 0x0000dc240e183981 */ /* 0x000ea2000c1e1900 */
[----:B---3--:R-:W-:-:S03]  /*0ed0*/  @P2 LOP3.LUT R6, R6, R23, RZ, 0x3c, !PT ;  /* 0x0000001706062212 */ /* 0x008fc600078e3cff */
[----:B------:R-:W3:Y:S01]  /*0ee0*/  @P3 LDG.E R23, desc[UR36][R14.64+0xe0] ;  /* 0x0000e0240e173981 */ /* 0x000ee2000c1e1900 */
[----:B----4-:R-:W-:-:S03]  /*0ef0*/  @P2 LOP3.LUT R5, R5, R26, RZ, 0x3c, !PT ;  /* 0x0000001a05052212 */ /* 0x010fc600078e3cff */
[----:B------:R-:W4:Y:S01]  /*0f00*/  @P3 LDG.E R26, desc[UR36][R14.64+0xe4] ;  /* 0x0000e4240e1a3981 */ /* 0x000f22000c1e1900 */
[----:B------:R-:W-:Y:S02]  /*0f10*/  LOP3.LUT P0, RZ, R25, 0x8000, RZ, 0xc0, !PT ;  /* 0x0000800019ff7812 */ /* 0x000fe4000780c0ff */
[----:B------:R-:W-:Y:S01]  /*0f20*/  @P2 LOP3.LUT R3, R3, R28, RZ, 0x3c, !PT ;  /* 0x0000001c03032212 */ /* 0x000fe200078e3cff */
        /* <DEDUP_REMOVED lines=8> */
[----:B------:R-:W-:-:S03]  /*0fb0*/  @P2 LOP3.LUT R4, R4, R25, RZ, 0x3c, !PT ;  /* 0x0000001904042212 */ /* 0x000fc600078e3cff */
        /* <DEDUP_REMOVED lines=27> */
[----:B------:R-:W-:-:S03]  /*1170*/  @P6 LOP3.LUT R4, R4, R25, RZ, 0x3c, !PT ;  /* 0x0000001904046212 */ /* 0x000fc600078e3cff */
[----:B------:R-:W4:Y:S01]  /*1180*/  @P0 LDG.E R25, desc[UR36][R14.64+0x138] ;  /* 0x000138240e190981 */ /* 0x000f22000c1e1900 */
[----:B------:R-:W-:Y:S01]  /*1190*/  VIADD R20, R20, 0x10 ;  /* 0x0000001014147836 */ /* 0x000fe20000000000 */
[----:B--2---:R-:W-:Y:S02]  /*11a0*/  @P6 LOP3.LUT R7, R7, R24, RZ, 0x3c, !PT ;  /* 0x0000001807076212 */ /* 0x004fe400078e3cff */
[----:B------:R-:W2:Y:S01]  /*11b0*/  @P0 LDG.E R24, desc[UR36][R14.64+0x12c] ;  /* 0x00012c240e180981 */ /* 0x000ea2000c1e1900 */
[----:B---3--:R-:W-:-:S03]  /*11c0*/  @P6 LOP3.LUT R6, R6, R23, RZ, 0x3c, !PT ;  /* 0x0000001706066212 */ /* 0x008fc600078e3cff */
[----:B------:R-:W3:Y:S01]  /*11d0*/  @P0 LDG.E R23, desc[UR36][R14.64+0x130] ;  /* 0x000130240e170981 */ /* 0x000ee2000c1e1900 */
[----:B----4-:R-:W-:-:S03]  /*11e0*/  @P6 LOP3.LUT R5, R5, R26, RZ, 0x3c, !PT ;  /* 0x0000001a05056212 */ /* 0x010fc600078e3cff */
[----:B------:R-:W4:Y:S01]  /*11f0*/  @P0 LDG.E R26, desc[UR36][R14.64+0x134] ;  /* 0x000134240e1a0981 */ /* 0x000f22000c1e1900 */
[----:B------:R-:W-:Y:S02]  /*1200*/  ISETP.NE.AND P1, PT, R20, 0x20, PT ;  /* 0x000000201400780c */ /* 0x000fe40003f25270 */
[----:B------:R-:W-:Y:S02]  /*1210*/  @P0 LOP3.LUT R5, R5, R28, RZ, 0x3c, !PT ;  /* 0x0000001c05050212 */ /* 0x000fe400078e3cff */
[----:B------:R-:W-:Y:S02]  /*1220*/  @P0 LOP3.LUT R4, R4, R25, RZ, 0x3c, !PT ;  /* 0x0000001904040212 */ /* 0x000fe400078e3cff */
[----:B--2---:R-:W-:Y:S02]  /*1230*/  @P0 LOP3.LUT R3, R3, R24, RZ, 0x3c, !PT ;  /* 0x0000001803030212 */ /* 0x004fe400078e3cff */
[----:B---3--:R-:W-:Y:S02]  /*1240*/  @P0 LOP3.LUT R6, R6, R23, RZ, 0x3c, !PT ;  /* 0x0000001706060212 */ /* 0x008fe400078e3cff */
[----:B----4-:R-:W-:-:S03]  /*1250*/  @P0 LOP3.LUT R7, R7, R26, RZ, 0x3c, !PT ;  /* 0x0000001a07070212 */ /* 0x010fc600078e3cff */
[----:B------:R-:W-:Y:S05]  /*1260*/  @P1 BRA `(.L_x_10) ;  /* 0xfffffff4004c1947 */ /* 0x000fea000383ffff */
[----:B------:R-:W-:Y:S05]  /*1270*/  BSYNC.RECONVERGENT B3 ;  /* 0x0000000000037941 */ /* 0x000fea0003800200 */
.L_x_9:
[----:B------:R-:W-:-:S05]  /*1280*/  VIADD R12, R12, 0x1 ;  /* 0x000000010c0c7836 */ /* 0x000fca0000000000 */
[----:B------:R-:W-:-:S13]  /*1290*/  ISETP.NE.AND P0, PT, R12, 0x5, PT ;  /* 0x000000050c00780c */ /* 0x000fda0003f05270 */
[----:B------:R-:W-:Y:S05]  /*12a0*/  @P0 BRA `(.L_x_11) ;  /* 0xfffffff400280947 */ /* 0x000fea000383ffff */
[----:B------:R-:W-:Y:S05]  /*12b0*/  BSYNC.RECONVERGENT B2 ;  /* 0x0000000000027941 */ /* 0x000fea0003800200 */
.L_x_8:
[----:B------:R1:W-:Y:S01]  /*12c0*/  STL.64 [R1+0x10], R6 ;  /* 0x0000100601007387 */ /* 0x0003e20000100a00 */
[----:B------:R-:W-:-:S03]  /*12d0*/  ISETP.NE.U32.AND P0, PT, R21, 0x1, PT ;  /* 0x000000011500780c */ /* 0x000fc60003f05070 */
[----:B------:R1:W-:Y:S01]  /*12e0*/  STL.64 [R1+0x18], R4 ;  /* 0x0000180401007387 */ /* 0x0003e20000100a00 */
[----:B------:R-:W-:-:S03]  /*12f0*/  ISETP.NE.AND.EX P0, PT, RZ, RZ, PT, P0 ;  /* 0x000000ffff00720c */ /* 0x000fc60003f05300 */
[----:B------:R1:W-:Y:S10]  /*1300*/  STL [R1+0xc], R3 ;  /* 0x00000c0301007387 */ /* 0x0003f40000100800 */
[----:B-1----:R-:W-:Y:S05]  /*1310*/  @!P0 BRA `(.L_x_7) ;  /* 0x0000001800148947 */ /* 0x002fea0003800000 */
[----:B------:R-:W-:Y:S01]  /*1320*/  UMOV UR4, URZ ;  /* 0x000000ff00047c82 */ /* 0x000fe20008000000 */
[----:B------:R-:W-:Y:S01]  /*1330*/  BSSY.RECONVERGENT B2, `(.L_x_12) ;  /* 0x00000bc000027945 */ /* 0x000fe20003800200 */
[----:B------:R-:W-:Y:S01]  /*1340*/  IMAD.MOV.U32 R12, RZ, RZ, RZ ;  /* 0x000000ffff0c7224 */ /* 0x000fe200078e00ff */
[----:B------:R-:W-:Y:S01]  /*1350*/  CS2R R6, SRZ ;  /* 0x0000000000067805 */ /* 0x000fe2000001ff00 */
[----:B------:R-:W-:Y:S02]  /*1360*/  IMAD.MOV.U32 R4, RZ, RZ, RZ ;  /* 0x000000ffff047224 */ /* 0x000fe400078e00ff */
[----:B------:R-:W-:Y:S02]  /*1370*/  IMAD.MOV.U32 R3, RZ, RZ, RZ ;  /* 0x000000ffff037224 */ /* 0x000fe400078e00ff */
[----:B------:R-:W-:-:S07]  /*1380*/  IMAD.U32 R5, RZ, RZ, UR4 ;  /* 0x00000004ff057e24 */ /* 0x000fce000f8e00ff */
.L_x_15:
[----:B------:R-:W-:-:S06]  /*1390*/  IMAD R18, R12, 0x4, R11 ;  /* 0x000000040c127824 */ /* 0x000fcc00078e020b */
[----:B------:R-:W5:Y:S01]  /*13a0*/  LDL R18, [R18+0x4] ;  /* 0x0000040012127983 */ /* 0x000f620000100800 */
[----:B------:R-:W-:Y:S01]  /*13b0*/  BSSY.RECONVERGENT B3, `(.L_x_13) ;  /* 0x00000b0000037945 */ /* 0x000fe20003800200 */
[----:B------:R-:W-:Y:S02]  /*13c0*/  IMAD.SHL.U32 R19, R12, 0x20, RZ ;  /* 0x000000200c137824 */ /* 0x000fe400078e00ff */
[----:B------:R-:W-:-:S07]  /*13d0*/  IMAD.MOV.U32 R20, RZ, RZ, RZ ;  /* 0x000000ffff147224 */ /* 0x000fce00078e00ff */
.L_x_14:
        /* <DEDUP_REMOVED lines=174> */
.L_x_13:
[----:B------:R-:W-:-:S05]  /*1ec0*/  VIADD R12, R12, 0x1 ;  /* 0x000000010c0c7836 */ /* 0x000fca0000000000 */
[----:B------:R-:W-:-:S13]  /*1ed0*/  ISETP.NE.AND P0, PT, R12, 0x5, PT ;  /* 0x000000050c00780c */ /* 0x000fda0003f05270 */
[----:B------:R-:W-:Y:S05]  /*1ee0*/  @P0 BRA `(.L_x_15) ;  /* 0xfffffff400280947 */ /* 0x000fea000383ffff */
[----:B------:R-:W-:Y:S05]  /*1ef0*/  BSYNC.RECONVERGENT B2 ;  /* 0x0000000000027941 */ /* 0x000fea0003800200 */
.L_x_12:
[----:B------:R1:W-:Y:S01]  /*1f00*/  STL.64 [R1+0x10], R6 ;  /* 0x0000100601007387 */ /* 0x0003e20000100a00 */
[----:B------:R-:W-:-:S03]  /*1f10*/  ISETP.NE.U32.AND P0, PT, R21, 0x3, PT ;  /* 0x000000031500780c */ /* 0x000fc60003f05070 */
[----:B------:R1:W-:Y:S01]  /*1f20*/  STL [R1+0xc], R3 ;  /* 0x00000c0301007387 */ /* 0x0003e20000100800 */
[----:B------:R-:W-:-:S03]  /*1f30*/  ISETP.NE.AND.EX P0, PT, RZ, RZ, PT, P0 ;  /* 0x000000ffff00720c */ /* 0x000fc60003f05300 */
[----:B------:R1:W-:Y:S10]  /*1f40*/  STL.64 [R1+0x18], R4 ;  /* 0x0000180401007387 */ /* 0x0003f40000100a00 */
[----:B------:R-:W-:Y:S05]  /*1f50*/  @P0 BRA `(.L_x_7) ;  /* 0x0000000c00040947 */ /* 0x000fea0003800000 */
[----:B------:R-:W-:Y:S01]  /*1f60*/  UMOV UR4, URZ ;  /* 0x000000ff00047c82 */ /* 0x000fe20008000000 */
[----:B------:R-:W-:Y:S01]  /*1f70*/  BSSY.RECONVERGENT B2, `(.L_x_16) ;  /* 0x00000bc000027945 */ /* 0x000fe20003800200 */
[----:B------:R-:W-:Y:S01]  /*1f80*/  IMAD.MOV.U32 R12, RZ, RZ, RZ ;  /* 0x000000ffff0c7224 */ /* 0x000fe200078e00ff */
[----:B-1----:R-:W-:Y:S01]  /*1f90*/  CS2R R6, SRZ ;  /* 0x0000000000067805 */ /* 0x002fe2000001ff00 */
[----:B------:R-:W-:Y:S02]  /*1fa0*/  IMAD.MOV.U32 R4, RZ, RZ, RZ ;  /* 0x000000ffff047224 */ /* 0x000fe400078e00ff */
[----:B------:R-:W-:Y:S02]  /*1fb0*/  IMAD.MOV.U32 R3, RZ, RZ, RZ ;  /* 0x000000ffff037224 */ /* 0x000fe400078e00ff */
[----:B------:R-:W-:-:S07]  /*1fc0*/  IMAD.U32 R5, RZ, RZ, UR4 ;  /* 0x00000004ff057e24 */ /* 0x000fce000f8e00ff */
.L_x_19:
[----:B------:R-:W-:-:S06]  /*1fd0*/  IMAD R18, R12, 0x4, R11 ;  /* 0x000000040c127824 */ /* 0x000fcc00078e020b */
[----:B------:R-:W5:Y:S01]  /*1fe0*/  LDL R18, [R18+0x4] ;  /* 0x0000040012127983 */ /* 0x000f620000100800 */
[----:B------:R-:W-:Y:S01]  /*1ff0*/  BSSY.RECONVERGENT B3, `(.L_x_17) ;  /* 0x00000b0000037945 */ /* 0x000fe20003800200 */
[----:B------:R-:W-:Y:S02]  /*2000*/  IMAD.SHL.U32 R19, R12, 0x20, RZ ;  /* 0x000000200c137824 */ /* 0x000fe400078e00ff */
[----:B------:R-:W-:-:S07]  /*2010*/  IMAD.MOV.U32 R20, RZ, RZ, RZ ;  /* 0x000000ffff147224 */ /* 0x000fce00078e00ff */
.L_x_18:
        /* <DEDUP_REMOVED lines=9> */
[----:B------:R-:W4:Y:S04]  /*20b0*/  @P2 LDG.E R28, desc[UR36][R14.64+0x38] ;  /* 0x000038240e1c2981 */ /* 0x000f28000c1e1900 */
[----:B------:R-:W4:Y:S04]  /*20c0*/  @P3 LDG.E R21, desc[UR36][R14.64+0x4c] ;  /* 0x00004c240e153981 */ /* 0x000f28000c1e1900 */
[----:B------:R-:W4:Y:S01]  /*20d0*/  @P1 LDG.E R25, desc[UR36][R14.64+0x20] ;  /* 0x000020240e191981 */ /* 0x000f22000c1e1900 */
[----:B--2---:R-:W-:-:S03]  /*20e0*/  @!P0 LOP3.LUT R5, R5, R24, RZ, 0x3c, !PT ;  /* 0x0000001805058212 */ /* 0x004fc600078e3cff */
[----:B------:R-:W2:Y:S01]  /*20f0*/  @!P0 LDG.E R24, desc[UR36][R14.64] ;  /* 0x000000240e188981 */ /* 0x000ea2000c1e1900 */
[----:B---3--:R-:W-:-:S03]  /*2100*/  @P1 LOP3.LUT R5, R5, R26, RZ, 0x3c, !PT ;  /* 0x0000001a05051212 */ /* 0x008fc600078e3cff */
[----:B------:R-:W3:Y:S01]  /*2110*/  @P4 LDG.E R26, desc[UR36][R14.64+0x60] ;  /* 0x000060240e1a4981 */ /* 0x000ee2000c1e1900 */
[----:B----4-:R-:W-:-:S03]  /*2120*/  @P2 LOP3.LUT R5, R5, R28, RZ, 0x3c, !PT ;  /* 0x0000001c05052212 */ /* 0x010fc600078e3cff */
[----:B------:R-:W4:Y:S01]  /*2130*/  @P5 LDG.E R28, desc[UR36][R14.64+0x74] ;  /* 0x000074240e1c5981 */ /* 0x000f22000c1e1900 */
[----:B------:R-:W-:-:S03]  /*2140*/  @P3 LOP3.LUT R5, R5, R21, RZ, 0x3c, !PT ;  /* 0x0000001505053212 */ /* 0x000fc600078e3cff */
[----:B------:R-:W4:Y:S01]  /*2150*/  @!P0 LDG.E R21, desc[UR36][R14.64+0x4] ;  /* 0x000004240e158981 */ /* 0x000f22000c1e1900 */
[----:B--2---:R-:W-:-:S03]  /*2160*/  @!P0 LOP3.LUT R3, R3, R24, RZ, 0x3c, !PT ;  /* 0x0000001803038212 */ /* 0x004fc600078e3cff */
[----:B------:R-:W2:Y:S01]  /*2170*/  @!P0 LDG.E R24, desc[UR36][R14.64+0x8] ;  /* 0x000008240e188981 */ /* 0x000ea2000c1e1900 */
[----:B---3--:R-:W-:-:S03]  /*2180*/  @P4 LOP3.LUT R5, R5, R26, RZ, 0x3c, !PT ;  /* 0x0000001a05054212 */ /* 0x008fc600078e3cff */
[----:B------:R-:W3:Y:S01]  /*2190*/  @P1 LDG.E R26, desc[UR36][R14.64+0x14] ;  /* 0x000014240e1a1981 */ /* 0x000ee2000c1e1900 */
[----:B----4-:R-:W-:-:S03]  /*21a0*/  @!P0 LOP3.LUT R6, R6, R21, RZ, 0x3c, !PT ;  /* 0x0000001506068212 */ /* 0x010fc600078e3cff */
[----:B------:R-:W4:Y:S01]  /*21b0*/  @!P0 LDG.E R21, desc[UR36][R14.64+0xc] ;  /* 0x00000c240e158981 */ /* 0x000f22000c1e1900 */
[----:B--2---:R-:W-:-:S03]  /*21c0*/  @!P0 LOP3.LUT R7, R7, R24, RZ, 0x3c, !PT ;  /* 0x0000001807078212 */ /* 0x004fc600078e3cff */
[----:B------:R-:W2:Y:S01]  /*21d0*/  @P1 LDG.E R24, desc[UR36][R14.64+0x1c] ;  /* 0x00001c240e181981 */ /* 0x000ea2000c1e1900 */
[----:B---3--:R-:W-:-:S03]  /*21e0*/  @P1 LOP3.LUT R3, R3, R26, RZ, 0x3c, !PT ;  /* 0x0000001a03031212 */ /* 0x008fc600078e3cff */
[----:B------:R-:W3:Y:S01]  /*21f0*/  @P2 LDG.E R26, desc[UR36][R14.64+0x28] ;  /* 0x000028240e1a2981 */ /* 0x000ee2000c1e1900 */
[----:B----4-:R-:W-:-:S03]  /*2200*/  @!P0 LOP3.LUT R4, R4, R21, RZ, 0x3c, !PT ;  /* 0x0000001504048212 */ /* 0x010fc600078e3cff */
        /* <DEDUP_REMOVED lines=33> */
[----:B------:R-:W-:Y:S02]  /*2420*/  LOP3.LUT P0, RZ, R23, 0x80, RZ, 0xc0, !PT ;  /* 0x0000008017ff7812 */ /* 0x000fe4000780c0ff */
[----:B------:R-:W-:Y:S02]  /*2430*/  @P5 LOP3.LUT R4, R4, R25, RZ, 0x3c, !PT ;  /* 0x0000001904045212 */ /* 0x000fe400078e3cff */
[----:B------:R-:W4:Y:S01]  /*2440*/  @P6 LDG.E R25, desc[UR36][R14.64+0x84] ;  /* 0x000084240e196981 */ /* 0x000f22000c1e1900 */
[----:B--2---:R-:W-:-:S03]  /*2450*/  @P5 LOP3.LUT R7, R7, R24, RZ, 0x3c, !PT ;  /* 0x0000001807075212 */ /* 0x004fc600078e3cff */
[----:B------:R-:W2:Y:S01]  /*2460*/  @P6 LDG.E R24, desc[UR36][R14.64+0x80] ;  /* 0x000080240e186981 */ /* 0x000ea2000c1e1900 */
[----:B---3--:R-:W-:-:S04]  /*2470*/  @P6 LOP3.LUT R3, R3, R26, RZ, 0x3c, !PT ;  /* 0x0000001a03036212 */ /* 0x008fc800078e3cff */
[----:B------:R-:W3:Y:S01]  /*2480*/  @P0 LDG.E R26, desc[UR36][R14.64+0x8c] ;  /* 0x00008c240e1a0981 */ /* 0x000ee2000c1e1900 */
[----:B----4-:R-:W-:-:S03]  /*2490*/  @P5 LOP3.LUT R6, R6, R21, RZ, 0x3c, !PT ;  /* 0x0000001506065212 */ /* 0x010fc600078e3cff */
[----:B------:R-:W4:Y:S01]  /*24a0*/  @P6 LDG.E R21, desc[UR36][R14.64+0x7c] ;  /* 0x00007c240e156981 */ /* 0x000f22000c1e1900 */
[----:B------:R-:W-:-:S03]  /*24b0*/  @P5 LOP3.LUT R5, R5, R28, RZ, 0x3c, !PT ;  /* 0x0000001c05055212 */ /* 0x000fc600078e3cff */
        /* <DEDUP_REMOVED lines=10> */
[----:B------:R-:W-:Y:S02]  /*2560*/  @P0 LOP3.LUT R4, R4, R25, RZ, 0x3c, !PT ;  /* 0x0000001904040212 */ /* 0x000fe400078e3cff */
[----:B--2---:R-:W-:Y:S02]  /*2570*/  @P0 LOP3.LUT R7, R7, R24, RZ, 0x3c, !PT ;  /* 0x0000001807070212 */ /* 0x004fe400078e3cff */
[----:B---3--:R-:W-:Y:S02]  /*2580*/  @P0 LOP3.LUT R5, R5, R26, RZ, 0x3c, !PT ;  /* 0x0000001a05050212 */ /* 0x008fe400078e3cff */
[----:B----4-:R-:W-:Y:S02]  /*2590*/  @P0 LOP3.LUT R6, R6, R21, RZ, 0x3c, !PT ;  /* 0x0000001506060212 */ /* 0x010fe400078e3cff */
        /* <DEDUP_REMOVED lines=18> */
[----:B------:R-:W-:Y:S02]  /*26c0*/  LOP3.LUT P0, RZ, R23, 0x8000, RZ, 0xc0, !PT ;  /* 0x0000800017ff7812 */ /* 0x000fe4000780c0ff */
[----:B---3--:R-:W-:Y:S01]  /*26d0*/  @P1 LOP3.LUT R4, R4, R21, RZ, 0x3c, !PT ;  /* 0x0000001504041212 */ /* 0x008fe200078e3cff */
[----:B------:R-:W3:Y:S01]  /*26e0*/  @P2 LDG.E R23, desc[UR36][R14.64+0xcc] ;  /* 0x0000cc240e172981 */ /* 0x000ee2000c1e1900 */
[----:B----4-:R-:W-:-:S03]  /*26f0*/  @P1 LOP3.LUT R3, R3, R26, RZ, 0x3c, !PT ;  /* 0x0000001a03031212 */ /* 0x010fc600078e3cff */
[----:B------:R-:W4:Y:S04]  /*2700*/  @P2 LDG.E R26, desc[UR36][R14.64+0xc8] ;  /* 0x0000c8240e1a2981 */ /* 0x000f28000c1e1900 */
        /* <DEDUP_REMOVED lines=53> */
[----:B------:R-:W-:-:S05]  /*2a60*/  VIADD R20, R20, 0x10 ;  /* 0x0000001014147836 */ /* 0x000fca0000000000 */
[----:B------:R-:W-:Y:S02]  /*2a70*/  ISETP.NE.AND P1, PT, R20, 0x20, PT ;  /* 0x000000201400780c */ /* 0x000fe40003f25270 */
[----:B------:R-:W-:Y:S02]  /*2a80*/  @P0 LOP3.LUT R7, R7, R28, RZ, 0x3c, !PT ;  /* 0x0000001c07070212 */ /* 0x000fe400078e3cff */
[----:B--2---:R-:W-:-:S04]  /*2a90*/  @P6 LOP3.LUT R5, R5, R24, RZ, 0x3c, !PT ;  /* 0x0000001805056212 */ /* 0x004fc800078e3cff */
[----:B------:R-:W-:Y:S02]  /*2aa0*/  @P0 LOP3.LUT R5, R5, R25, RZ, 0x3c, !PT ;  /* 0x0000001905050212 */ /* 0x000fe400078e3cff */
[----:B---3--:R-:W-:Y:S02]  /*2ab0*/  @P0 LOP3.LUT R4, R4, R23, RZ, 0x3c, !PT ;  /* 0x0000001704040212 */ /* 0x008fe400078e3cff */
[----:B----4-:R-:W-:Y:S02]  /*2ac0*/  @P0 LOP3.LUT R3, R3, R26, RZ, 0x3c, !PT ;  /* 0x0000001a03030212 */ /* 0x010fe400078e3cff */
[----:B------:R-:W-:Y:S01]  /*2ad0*/  @P0 LOP3.LUT R6, R6, R21, RZ, 0x3c, !PT ;  /* 0x0000001506060212 */ /* 0x000fe200078e3cff */
[----:B------:R-:W-:Y:S06]  /*2ae0*/  @P1 BRA `(.L_x_18) ;  /* 0xfffffff4004c1947 */ /* 0x000fec000383ffff */
[----:B------:R-:W-:Y:S05]  /*2af0*/  BSYNC.RECONVERGENT B3 ;  /* 0x0000000000037941 */ /* 0x000fea0003800200 */
.L_x_17:
[----:B------:R-:W-:-:S05]  /*2b00*/  VIADD R12, R12, 0x1 ;  /* 0x000000010c0c7836 */ /* 0x000fca0000000000 */
[----:B------:R-:W-:-:S13]  /*2b10*/  ISETP.NE.AND P0, PT, R12, 0x5, PT ;  /* 0x000000050c00780c */ /* 0x000fda0003f05270 */
[----:B------:R-:W-:Y:S05]  /*2b20*/  @P0 BRA `(.L_x_19) ;  /* 0xfffffff400280947 */ /* 0x000fea000383ffff */
[----:B------:R-:W-:Y:S05]  /*2b30*/  BSYNC.RECONVERGENT B2 ;  /* 0x0000000000027941 */ /* 0x000fea0003800200 */
.L_x_16:
[----:B------:R2:W-:Y:S04]  /*2b40*/  STL.64 [R1+0x10], R6 ;  /* 0x0000100601007387 */ /* 0x0005e80000100a00 */
[----:B------:R2:W-:Y:S04]  /*2b50*/  STL [R1+0xc], R3 ;  /* 0x00000c0301007387 */ /* 0x0005e80000100800 */
[----:B------:R2:W-:Y:S02]  /*2b60*/  STL.64 [R1+0x18], R4 ;  /* 0x0000180401007387 */ /* 0x0005e40000100a00 */
.L_x_7:
[----:B------:R-:W-:Y:S05]  /*2b70*/  BSYNC.RECONVERGENT B0 ;  /* 0x0000000000007941 */ /* 0x000fea0003800200 */
.L_x_6:
[----:B------:R-:W-:Y:S01]  /*2b80*/  ISETP.GT.U32.AND P0, PT, R0, 0x3, PT ;  /* 0x000000030000780c */ /* 0x000fe20003f04070 */
[----:B------:R-:W-:Y:S01]  /*2b90*/  VIADD R10, R10, 0x1 ;  /* 0x000000010a0a7836 */ /* 0x000fe20000000000 */
[--C-:B------:R-:W-:Y:S02]  /*2ba0*/  SHF.R.U64 R0, R0, 0x2, R13.reuse ;  /* 0x0000000200007819 */ /* 0x100fe4000000120d */
[----:B------:R-:W-:Y:S02]  /*2bb0*/  ISETP.GT.U32.AND.EX P0, PT, R13, RZ, PT, P0 ;  /* 0x000000ff0d00720c */ /* 0x000fe40003f04100 */
[----:B------:R-:W-:-:S11]  /*2bc0*/  SHF.R.U32.HI R13, RZ, 0x2, R13 ;  /* 0x00000002ff0d7819 */ /* 0x000fd6000001160d */
[----:B------:R-:W-:Y:S05]  /*2bd0*/  @P0 BRA `(.L_x_20) ;  /* 0xffffffd800ac0947 */ /* 0x000fea000383ffff */
[----:B------:R-:W-:Y:S05]  /*2be0*/  BSYNC.RECONVERGENT B1 ;  /* 0x0000000000017941 */ /* 0x000fea0003800200 */
.L_x_5:
[----:B------:R-:W3:Y:S01]  /*2bf0*/  LDCU UR4, c[0x0][0x3a4] ;  /* 0x00007480ff0477ac */ /* 0x000ee20008000800 */
[----:B------:R-:W-:-:S04]  /*2c00*/  SHF.R.U32.HI R0, RZ, 0x2, R3 ;  /* 0x00000002ff007819 */ /* 0x000fc80000011603 */
[----:B------:R-:W-:Y:S01]  /*2c10*/  LOP3.LUT R0, R0, R3, RZ, 0x3c, !PT ;  /* 0x0000000300007212 */ /* 0x000fe200078e3cff */
[----:B012---:R-:W-:-:S04]  /*2c20*/  IMAD.SHL.U32 R3, R5, 0x10, RZ ;  /* 0x0000001005037824 */ /* 0x007fc800078e00ff */
[----:B------:R-:W-:-:S05]  /*2c30*/  IMAD.SHL.U32 R4, R0, 0x2, RZ ;  /* 0x0000000200047824 */ /* 0x000fca00078e00ff */
[----:B------:R-:W-:Y:S01]  /*2c40*/  LOP3.LUT R4, R0, R4, R3, 0x96, !PT ;  /* 0x0000000400047212 */ /* 0x000fe200078e9603 */
[----:B---3--:R-:W0:Y:S03]  /*2c50*/  I2F.U32.RP R8, UR4 ;  /* 0x0000000400087d06 */ /* 0x008e260008209000 */
[----:B------:R-:W-:Y:S02]  /*2c60*/  LOP3.LUT R5, R4, R5, RZ, 0x3c, !PT ;  /* 0x0000000504057212 */ /* 0x000fe400078e3cff */
[----:B------:R-:W-:Y:S02]  /*2c70*/  ISETP.NE.U32.AND P1, PT, RZ, UR4, PT ;  /* 0x00000004ff007c0c */ /* 0x000fe4000bf25070 */
[----:B------:R-:W-:Y:S01]  /*2c80*/  IADD3 R5, PT, PT, R2, 0x587c5, R5 ;  /* 0x000587c502057810 */ /* 0x000fe20007ffe005 */
[----:B0-----:R-:W0:Y:S02]  /*2c90*/  MUFU.RCP R8, R8 ;  /* 0x0000000800087308 */ /* 0x001e240000001000 */
[----:B0-----:R-:W-:-:S06]  /*2ca0*/  VIADD R6, R8, 0xffffffe ;  /* 0x0ffffffe08067836 */ /* 0x001fcc0000000000 */
[----:B------:R0:W1:Y:S02]  /*2cb0*/  F2I.FTZ.U32.TRUNC.NTZ R7, R6 ;  /* 0x0000000600077305 */ /* 0x000064000021f000 */
[----:B0-----:R-:W-:Y:S02]  /*2cc0*/  IMAD.MOV.U32 R6, RZ, RZ, RZ ;  /* 0x000000ffff067224 */ /* 0x001fe400078e00ff */
[----:B-1----:R-:W-:-:S04]  /*2cd0*/  IMAD.MOV R9, RZ, RZ, -R7 ;  /* 0x000000ffff097224 */ /* 0x002fc800078e0a07 */
[----:B------:R-:W-:-:S04]  /*2ce0*/  IMAD R3, R9, UR4, RZ ;  /* 0x0000000409037c24 */ /* 0x000fc8000f8e02ff */
[----:B------:R-:W-:-:S06]  /*2cf0*/  IMAD.HI.U32 R6, R7, R3, R6 ;  /* 0x0000000307067227 */ /* 0x000fcc00078e0006 */
[----:B------:R-:W-:-:S04]  /*2d00*/  IMAD.HI.U32 R6, R6, R5, RZ ;  /* 0x0000000506067227 */ /* 0x000fc800078e00ff */
[----:B------:R-:W-:-:S04]  /*2d10*/  IMAD.MOV R6, RZ, RZ, -R6 ;  /* 0x000000ffff067224 */ /* 0x000fc800078e0a06 */
[----:B------:R-:W-:Y:S02]  /*2d20*/  IMAD R5, R6, UR4, R5 ;  /* 0x0000000406057c24 */ /* 0x000fe4000f8e0205 */
[----:B------:R-:W0:Y:S03]  /*2d30*/  LDC.64 R6, c[0x0][0x398] ;  /* 0x0000e600ff067b82 */ /* 0x000e260000000a00 */
[----:B------:R-:W-:-:S13]  /*2d40*/  ISETP.GE.U32.AND P0, PT, R5, UR4, PT ;  /* 0x0000000405007c0c */ /* 0x000fda000bf06070 */
[----:B------:R-:W-:-:S05]  /*2d50*/  @P0 VIADD R5, R5, -UR4 ;  /* 0x8000000405050c36 */ /* 0x000fca0008000000 */
[----:B------:R-:W-:Y:S01]  /*2d60*/  ISETP.GE.U32.AND P0, PT, R5, UR4, PT ;  /* 0x0000000405007c0c */ /* 0x000fe2000bf06070 */
[----:B0-----:R1:W-:-:S12]  /*2d70*/  STG.E desc[UR36][R6.64], RZ ;  /* 0x000000ff06007986 */ /* 0x0013d8000c101924 */
[----:B------:R-:W-:Y:S01]  /*2d80*/  @P0 VIADD R5, R5, -UR4 ;  /* 0x8000000405050c36 */ /* 0x000fe20008000000 */
[----:B------:R-:W-:Y:S02]  /*2d90*/  @!P1 LOP3.LUT R5, RZ, UR4, RZ, 0x33, !PT ;  /* 0x00000004ff059c12 */ /* 0x000fe4000f8e33ff */
[----:B------:R-:W-:-:S03]  /*2da0*/  PLOP3.LUT P0, PT, PT, PT, PT, 0x80, 0x8 ;  /* 0x000000000008781c */ /* 0x000fc60003f0f070 */
[----:B------:R-:W-:-:S05]  /*2db0*/  VIADD R5, R5, 0x1 ;  /* 0x0000000105057836 */ /* 0x000fca0000000000 */
[----:B------:R-:W-:-:S05]  /*2dc0*/  IABS R3, R5 ;  /* 0x0000000500037213 */ /* 0x000fca0000000000 */
[----:B------:R-:W-:-:S05]  /*2dd0*/  VIADD R3, R3, 0x7 ;  /* 0x0000000703037836 */ /* 0x000fca0000000000 */
[----:B------:R1:W-:Y:S02]  /*2de0*/  STS [R22], R3 ;  /* 0x0000000316007388 */ /* 0x0003e40000000800 */
.L_x_4:
[----:B------:R-:W-:Y:S05]  /*2df0*/  WARPSYNC.ALL ;  /* 0x0000000000007948 */ /* 0x000fea0003800000 */
[----:B------:R-:W-:Y:S08]  /*2e00*/  BAR.SYNC.DEFER_BLOCKING 0x0 ;  /* 0x0000000000007b1d */ /* 0x000ff00000010000 */
[----:B01----:R-:W0:Y:S01]  /*2e10*/  LDC.64 R2, c[0x0][0x398] ;  /* 0x0000e600ff027b82 */ /* 0x003e220000000a00 */
[----:B------:R-:W1:Y:S04]  /*2e20*/  @P0 LDS R5, [R22] ;  /* 0x0000000016050984 */ /* 0x000e680000000800 */
[----:B-1----:R-:W-:Y:S03]  /*2e30*/  @P0 STG.E desc[UR36][R16.64], R5 ;  /* 0x0000000510000986 */ /* 0x002fe6000c101924 */
[----:B------:R-:W-:Y:S06]  /*2e40*/  BAR.SYNC.DEFER_BLOCKING 0x0 ;  /* 0x0000000000007b1d */ /* 0x000fec0000010000 */
[----:B0-----:R-:W-:Y:S01]  /*2e50*/  STG.E desc[UR36][R2.64], RZ ;  /* 0x000000ff02007986 */ /* 0x001fe2000c101924 */
[----:B------:R-:W-:Y:S05]  /*2e60*/  EXIT ;  /* 0x000000000000794d */ /* 0x000fea0003800000 */
.L_x_21:
[----:B------:R-:W-:-:S00]  /*2e70*/  BRA `(.L_x_21) ;  /* 0xfffffffc00fc7947 */ /* 0x000fc0000383ffff */
[----:B------:R-:W-:-:S00]  /*2e80*/  NOP ;  /* 0x0000000000007918 */ /* 0x000fc00000000000 */
[----:B------:R-:W-:-:S00]  /*2e90*/  NOP ;  /* 0x0000000000007918 */ /* 0x000fc00000000000 */
[----:B------:R-:W-:-:S00]  /*2ea0*/  NOP ;  /* 0x0000000000007918 */ /* 0x000fc00000000000 */
[----:B------:R-:W-:-:S00]  /*2eb0*/  NOP ;  /* 0x0000000000007918 */ /* 0x000fc00000000000 */
[----:B------:R-:W-:-:S00]  /*2ec0*/  NOP ;  /* 0x0000000000007918 */ /* 0x000fc00000000000 */
[----:B------:R-:W-:-:S00]  /*2ed0*/  NOP ;  /* 0x0000000000007918 */ /* 0x000fc00000000000 */
[----:B------:R-:W-:-:S00]  /*2ee0*/  NOP ;  /* 0x0000000000007918 */ /* 0x000fc00000000000 */
[----:B------:R-:W-:-:S00]  /*2ef0*/  NOP ;  /* 0x0000000000007918 */ /* 0x000fc00000000000 */
.L_x_130:


//--------------------- .text._Z20kernelEncontrarBombaPiiiiS_S_ --------------------------
	.section	.text._Z20kernelEncontrarBombaPiiiiS_S_,"ax",@progbits
	.align	128
        .global         _Z20kernelEncontrarBombaPiiiiS_S_
        .type           _Z20kernelEncontrarBombaPiiiiS_S_,@function
        .size           _Z20kernelEncontrarBombaPiiiiS_S_,(.L_x_131 - _Z20kernelEncontrarBombaPiiiiS_S_)
        .other          _Z20kernelEncontrarBombaPiiiiS_S_,@"STO_CUDA_ENTRY STV_DEFAULT"
_Z20kernelEncontrarBombaPiiiiS_S_:
.text._Z20kernelEncontrarBombaPiiiiS_S_:
[----:B------:R-:W0:Y:S08]  /*0000*/  LDC R1, c[0x0][0x37c] ;  /* 0x0000df00ff017b82 */ /* 0x000e300000000800 */
[----:B------:R-:W1:Y:S01]  /*0010*/  LDC.64 R2, c[0x0][0x388] ;  /* 0x0000e200ff027b82 */ /* 0x000e620000000a00 */
[----:B------:R-:W2:Y:S01]  /*0020*/  S2R R7, SR_TID.X ;  /* 0x0000000000077919 */ /* 0x000ea20000002100 */
[----:B------:R-:W3:Y:S01]  /*0030*/  LDCU UR7, c[0x0][0x2fc] ;  /* 0x00005f80ff0777ac */ /* 0x000ee20008000800 */
[----:B0-----:R-:W-:Y:S01]  /*0040*/  VIADD R1, R1, 0xfffffff8 ;  /* 0xfffffff801017836 */ /* 0x001fe20000000000 */
[----:B------:R-:W-:Y:S01]  /*0050*/  BSSY B0, `(.L_x_22) ;  /* 0x0000068000007945 */ /* 0x000fe20003800000 */
[----:B------:R-:W0:Y:S01]  /*0060*/  S2R R10, SR_TID.Y ;  /* 0x00000000000a7919 */ /* 0x000e220000002200 */
[----:B------:R-:W4:Y:S02]  /*0070*/  LDCU UR6, c[0x0][0x2f8] ;  /* 0x00005f00ff0677ac */ /* 0x000f240008000800 */
[----:B------:R-:W2:Y:S01]  /*0080*/  LDC R14, c[0x0][0x360] ;  /* 0x0000d800ff0e7b82 */ /* 0x000ea20000000800 */
[----:B------:R-:W0:Y:S07]  /*0090*/  LDCU.64 UR36, c[0x0][0x358] ;  /* 0x00006b00ff2477ac */ /* 0x000e2e0008000a00 */
[----:B------:R-:W2:Y:S01]  /*00a0*/  S2UR UR4, SR_CTAID.X ;  /* 0x00000000000479c3 */ /* 0x000ea20000002500 */
[----:B-1----:R-:W-:-:S07]  /*00b0*/  IABS R6, R3 ;  /* 0x0000000300067213 */ /* 0x002fce0000000000 */
[----:B------:R-:W0:Y:S01]  /*00c0*/  S2UR UR5, SR_CTAID.Y ;  /* 0x00000000000579c3 */ /* 0x000e220000002600 */
[----:B------:R-:W-:Y:S01]  /*00d0*/  ISETP.GE.AND P1, PT, R3, R2, PT ;  /* 0x000000020300720c */ /* 0x000fe20003f26270 */
[----:B------:R-:W1:Y:S06]  /*00e0*/  I2F.RP R0, R6 ;  /* 0x0000000600007306 */ /* 0x000e6c0000209400 */
[----:B------:R-:W0:Y:S01]  /*00f0*/  LDC R9, c[0x0][0x364] ;  /* 0x0000d900ff097b82 */ /* 0x000e220000000800 */
[----:B--2---:R-:W-:-:S07]  /*0100*/  IMAD R4, R14, UR4, R7 ;  /* 0x000000040e047c24 */ /* 0x004fce000f8e0207 */
[----:B------:R-:W2:Y:S01]  /*0110*/  LDC R8, c[0x0][0x390] ;  /* 0x0000e400ff087b82 */ /* 0x000ea20000000800 */
[----:B------:R-:W-:Y:S01]  /*0120*/  UMOV UR4, 0x400 ;  /* 0x0000040000047882 */ /* 0x000fe20000000000 */
[----:B-1----:R-:W1:Y:S01]  /*0130*/  MUFU.RCP R0, R0 ;  /* 0x0000000000007308 */ /* 0x002e620000001000 */
[----:B0-----:R-:W-:-:S05]  /*0140*/  IMAD R5, R9, UR5, R10 ;  /* 0x0000000509057c24 */ /* 0x001fca000f8e020a */
[----:B------:R-:W0:Y:S01]  /*0150*/  S2UR UR5, SR_CgaCtaId ;  /* 0x00000000000579c3 */ /* 0x000e220000008800 */
[----:B------:R-:W-:Y:S01]  /*0160*/  SEL R9, R14, R9, !P1 ;  /* 0x000000090e097207 */ /* 0x000fe20004800000 */
[----:B-1----:R-:W-:Y:S02]  /*0170*/  VIADD R12, R0, 0xffffffe ;  /* 0x0ffffffe000c7836 */ /* 0x002fe40000000000 */
[----:B------:R-:W-:Y:S02]  /*0180*/  IMAD R0, R4, R2, R5 ;  /* 0x0000000204007224 */ /* 0x000fe400078e0205 */
[----:B------:R1:W5:Y:S01]  /*0190*/  F2I.FTZ.U32.TRUNC.NTZ R13, R12 ;  /* 0x0000000c000d7305 */ /* 0x000362000021f000 */
[----:B------:R-:W-:Y:S01]  /*01a0*/  @P1 IMAD R0, R5, R3, R4 ;  /* 0x0000000305001224 */ /* 0x000fe200078e0204 */
[----:B--2---:R-:W-:Y:S01]  /*01b0*/  IABS R17, R8 ;  /* 0x0000000800117213 */ /* 0x004fe20000000000 */
[----:B------:R-:W-:-:S03]  /*01c0*/  IMAD R9, R9, R10, R7 ;  /* 0x0000000a09097224 */ /* 0x000fc600078e0207 */
[----:B------:R-:W-:Y:S01]  /*01d0*/  IABS R15, R0 ;  /* 0x00000000000f7213 */ /* 0x000fe20000000000 */
[----:B-1----:R-:W-:Y:S02]  /*01e0*/  IMAD.MOV.U32 R12, RZ, RZ, RZ ;  /* 0x000000ffff0c7224 */ /* 0x002fe400078e00ff */
[----:B-----5:R-:W-:Y:S01]  /*01f0*/  IMAD.MOV R11, RZ, RZ, -R13 ;  /* 0x000000ffff0b7224 */ /* 0x020fe200078e0a0d */
[----:B0-----:R-:W-:-:S03]  /*0200*/  ULEA UR4, UR5, UR4, 0x18 ;  /* 0x0000000405047291 */ /* 0x001fc6000f8ec0ff */
[----:B------:R-:W-:-:S04]  /*0210*/  IMAD R11, R11, R6, RZ ;  /* 0x000000060b0b7224 */ /* 0x000fc800078e02ff */
[----:B------:R-:W-:-:S04]  /*0220*/  IMAD.HI.U32 R12, R13, R11, R12 ;  /* 0x0000000b0d0c7227 */ /* 0x000fc800078e000c */
[----:B------:R-:W-:-:S04]  /*0230*/  IMAD.MOV.U32 R13, RZ, RZ, R15 ;  /* 0x000000ffff0d7224 */ /* 0x000fc800078e000f */
[----:B------:R-:W-:-:S04]  /*0240*/  IMAD.HI.U32 R11, R12, R13, RZ ;  /* 0x0000000d0c0b7227 */ /* 0x000fc800078e00ff */
[----:B------:R-:W-:Y:S02]  /*0250*/  IMAD.MOV R15, RZ, RZ, -R11 ;  /* 0x000000ffff0f7224 */ /* 0x000fe400078e0a0b */
[----:B------:R-:W-:-:S04]  /*0260*/  IMAD.HI.U32 R12, R12, R17, RZ ;  /* 0x000000110c0c7227 */ /* 0x000fc800078e00ff */
[----:B------:R-:W-:Y:S02]  /*0270*/  IMAD R13, R6, R15, R13 ;  /* 0x0000000f060d7224 */ /* 0x000fe400078e020d */
[----:B------:R-:W-:-:S03]  /*0280*/  IMAD.MOV R16, RZ, RZ, -R12 ;  /* 0x000000ffff107224 */ /* 0x000fc600078e0a0c */
[C---:B------:R-:W-:Y:S01]  /*0290*/  ISETP.GT.U32.AND P3, PT, R6.reuse, R13, PT ;  /* 0x0000000d0600720c */ /* 0x040fe20003f64070 */
[----:B------:R-:W-:Y:S01]  /*02a0*/  IMAD R15, R6, R16, R17 ;  /* 0x00000010060f7224 */ /* 0x000fe200078e0211 */
[----:B------:R-:W-:-:S04]  /*02b0*/  LEA R16, R9, UR4, 0x2 ;  /* 0x0000000409107c11 */ /* 0x000fc8000f8e10ff */
[----:B------:R-:W-:-:S07]  /*02c0*/  ISETP.GT.U32.AND P5, PT, R6, R15, PT ;  /* 0x0000000f0600720c */ /* 0x000fce0003fa4070 */
[----:B------:R-:W-:Y:S02]  /*02d0*/  @!P3 IMAD.IADD R13, R13, 0x1, -R6 ;  /* 0x000000010d0db824 */ /* 0x000fe400078e0a06 */
[----:B------:R-:W-:-:S03]  /*02e0*/  @!P3 VIADD R11, R11, 0x1 ;  /* 0x000000010b0bb836 */ /* 0x000fc60000000000 */
[----:B------:R-:W-:Y:S01]  /*02f0*/  ISETP.GE.U32.AND P0, PT, R13, R6, PT ;  /* 0x000000060d00720c */ /* 0x000fe20003f06070 */
[----:B------:R-:W-:Y:S01]  /*0300*/  @!P5 IMAD.IADD R15, R15, 0x1, -R6 ;  /* 0x000000010f0fd824 */ /* 0x000fe200078e0a06 */
[----:B------:R-:W-:Y:S01]  /*0310*/  LOP3.LUT R13, R8, R3, RZ, 0x3c, !PT ;  /* 0x00000003080d7212 */ /* 0x000fe200078e3cff */
[----:B------:R-:W-:-:S03]  /*0320*/  @!P5 VIADD R12, R12, 0x1 ;  /* 0x000000010c0cd836 */ /* 0x000fc60000000000 */
[----:B------:R-:W-:Y:S02]  /*0330*/  ISETP.GE.U32.AND P4, PT, R15, R6, PT ;  /* 0x000000060f00720c */ /* 0x000fe40003f86070 */
[-C--:B------:R-:W-:Y:S02]  /*0340*/  LOP3.LUT R6, R0, R3.reuse, RZ, 0x3c, !PT ;  /* 0x0000000300067212 */ /* 0x080fe400078e3cff */
[----:B------:R-:W-:Y:S02]  /*0350*/  ISETP.GE.AND P2, PT, R13, RZ, PT ;  /* 0x000000ff0d00720c */ /* 0x000fe40003f46270 */
[----:B------:R-:W-:Y:S01]  /*0360*/  ISETP.GE.AND P1, PT, R6, RZ, PT ;  /* 0x000000ff0600720c */ /* 0x000fe20003f26270 */
[----:B------:R-:W-:Y:S01]  /*0370*/  @P0 VIADD R11, R11, 0x1 ;  /* 0x000000010b0b0836 */ /* 0x000fe20000000000 */
[----:B------:R-:W-:Y:S02]  /*0380*/  ISETP.GE.AND P0, PT, R4, R3, PT ;  /* 0x000000030400720c */ /* 0x000fe40003f06270 */
[----:B----4-:R-:W-:-:S02]  /*0390*/  IADD3 R6, P3, PT, R1, UR6, RZ ;  /* 0x0000000601067c10 */ /* 0x010fc4000ff7e0ff */
[----:B------:R-:W-:Y:S01]  /*03a0*/  ISETP.GE.OR P0, PT, R5, R2, P0 ;  /* 0x000000020500720c */ /* 0x000fe20000706670 */
[----:B------:R-:W-:Y:S01]  /*03b0*/  @P4 VIADD R12, R12, 0x1 ;  /* 0x000000010c0c4836 */ /* 0x000fe20000000000 */
[----:B------:R-:W-:Y:S01]  /*03c0*/  ISETP.NE.AND P4, PT, R3, RZ, PT ;  /* 0x000000ff0300720c */ /* 0x000fe20003f85270 */
[----:B---3--:R-:W-:Y:S02]  /*03d0*/  IMAD.X R7, RZ, RZ, UR7, P3 ;  /* 0x00000007ff077e24 */ /* 0x008fe400098e06ff */
[----:B------:R-:W-:Y:S01]  /*03e0*/  IMAD.MOV.U32 R13, RZ, RZ, R12 ;  /* 0x000000ffff0d7224 */ /* 0x000fe200078e000c */
[----:B------:R-:W-:Y:S01]  /*03f0*/  LOP3.LUT R12, RZ, R3, RZ, 0x33, !PT ;  /* 0x00000003ff0c7212 */ /* 0x000fe200078e33ff */
[----:B------:R-:W-:Y:S02]  /*0400*/  @!P1 IMAD.MOV R11, RZ, RZ, -R11 ;  /* 0x000000ffff0b9224 */ /* 0x000fe400078e0a0b */
[----:B------:R-:W-:-:S03]  /*0410*/  @!P2 IMAD.MOV R13, RZ, RZ, -R13 ;  /* 0x000000ffff0da224 */ /* 0x000fc600078e0a0d */
[C---:B------:R-:W-:Y:S02]  /*0420*/  SEL R15, R12.reuse, R11, !P4 ;  /* 0x0000000b0c0f7207 */ /* 0x040fe40006000000 */
[----:B------:R-:W-:Y:S01]  /*0430*/  SEL R18, R12, R13, !P4 ;  /* 0x0000000d0c127207 */ /* 0x000fe20006000000 */
[----:B------:R-:W-:Y:S06]  /*0440*/  @P0 BRA `(.L_x_23) ;  /* 0x0000000000a00947 */ /* 0x000fec0003800000 */
[----:B------:R-:W0:Y:S08]  /*0450*/  LDC.64 R10, c[0x0][0x380] ;  /* 0x0000e000ff0a7b82 */ /* 0x000e300000000a00 */
[----:B------:R-:W1:Y:S08]  /*0460*/  LDC R12, c[0x0][0x398] ;  /* 0x0000e600ff0c7b82 */ /* 0x000e700000000800 */
[----:B------:R-:W2:Y:S01]  /*0470*/  LDC R14, c[0x0][0x3a0] ;  /* 0x0000e800ff0e7b82 */ /* 0x000ea20000000800 */
[----:B0-----:R-:W-:-:S06]  /*0480*/  IMAD.WIDE R10, R0, 0x4, R10 ;  /* 0x00000004000a7825 */ /* 0x001fcc00078e020a */
[----:B------:R-:W3:Y:S01]  /*0490*/  LDG.E R11, desc[UR36][R10.64] ;  /* 0x000000240a0b7981 */ /* 0x000ee2000c1e1900 */
[----:B------:R-:W-:Y:S01]  /*04a0*/  ISETP.NE.AND P0, PT, R15, R18, PT ;  /* 0x000000120f00720c */ /* 0x000fe20003f05270 */
[----:B------:R-:W-:Y:S01]  /*04b0*/  IMAD.MOV R9, RZ, RZ, -R18 ;  /* 0x000000ffff097224 */ /* 0x000fe200078e0a12 */
[----:B------:R-:W-:Y:S05]  /*04c0*/  WARPSYNC.ALL ;  /* 0x0000000000007948 */ /* 0x000fea0003800000 */
[----:B-1----:R-:W-:Y:S01]  /*04d0*/  ISETP.LT.OR P0, PT, R12, 0x6, P0 ;  /* 0x000000060c00780c */ /* 0x002fe20000701670 */
[----:B------:R-:W-:Y:S01]  /*04e0*/  IMAD.MOV R13, RZ, RZ, -R15 ;  /* 0x000000ffff0d7224 */ /* 0x000fe200078e0a0f */
[----:B------:R-:W-:Y:S01]  /*04f0*/  BSSY.RECONVERGENT B1, `(.L_x_24) ;  /* 0x0000012000017945 */ /* 0x000fe20003800200 */
[----:B------:R-:W-:-:S02]  /*0500*/  IMAD R8, R3, R9, R8 ;  /* 0x0000000903087224 */ /* 0x000fc400078e0208 */
[----:B------:R-:W-:-:S05]  /*0510*/  IMAD R9, R3, R13, R0 ;  /* 0x0000000d03097224 */ /* 0x000fca00078e0200 */
[----:B------:R-:W-:-:S04]  /*0520*/  ISETP.NE.AND P1, PT, R9, R8, PT ;  /* 0x000000080900720c */ /* 0x000fc80003f25270 */
[----:B--2---:R-:W-:Y:S01]  /*0530*/  ISETP.LT.OR P1, PT, R14, 0x6, P1 ;  /* 0x000000060e00780c */ /* 0x004fe20000f21670 */
[----:B---3--:R0:W-:Y:S01]  /*0540*/  STS [R16], R11 ;  /* 0x0000000b10007388 */ /* 0x0081e20000000800 */
[----:B------:R-:W-:Y:S06]  /*0550*/  BAR.SYNC.DEFER_BLOCKING 0x0 ;  /* 0x0000000000007b1d */ /* 0x000fec0000010000 */
[----:B------:R-:W-:Y:S05]  /*0560*/  @P0 BRA `(.L_x_25) ;  /* 0x0000000000280947 */ /* 0x000fea0003800000 */
[----:B------:R-:W1:Y:S02]  /*0570*/  LDS R8, [R16] ;  /* 0x0000000010087984 */ /* 0x000e640000000800 */
[----:B-1----:R-:W-:-:S13]  /*0580*/  ISETP.NE.AND P0, PT, R8, -0x1, PT ;  /* 0xffffffff0800780c */ /* 0x002fda0003f05270 */
[----:B------:R-:W-:Y:S05]  /*0590*/  @P0 BRA `(.L_x_25) ;  /* 0x00000000001c0947 */ /* 0x000fea0003800000 */
[----:B------:R-:W1:Y:S01]  /*05a0*/  S2R R10, SR_LANEID ;  /* 0x00000000000a7919 */ /* 0x000e620000000000 */
[----:B------:R-:W2:Y:S01]  /*05b0*/  LDC.64 R8, c[0x0][0x398] ;  /* 0x0000e600ff087b82 */ /* 0x000ea20000000a00 */
[----:B------:R-:W-:Y:S02]  /*05c0*/  VOTEU.ANY UR4, UPT, PT ;  /* 0x0000000000047886 */ /* 0x000fe400038e0100 */
[----:B------:R-:W-:Y:S02]  /*05d0*/  UFLO.U32 UR5, UR4 ;  /* 0x00000004000572bd */ /* 0x000fe400080e0000 */
[----:B0-----:R-:W2:Y:S04]  /*05e0*/  POPC R11, UR4 ;  /* 0x00000004000b7d09 */ /* 0x001ea80008000000 */
[----:B-1----:R-:W-:-:S13]  /*05f0*/  ISETP.EQ.U32.AND P0, PT, R10, UR5, PT ;  /* 0x000000050a007c0c */ /* 0x002fda000bf02070 */
[----:B--2---:R1:W-:Y:S02]  /*0600*/  @P0 REDG.E.ADD.STRONG.GPU desc[UR36][R8.64], R11 ;  /* 0x0000000b0800098e */ /* 0x0043e4000c12e124 */
.L_x_25:
[----:B------:R-:W-:Y:S05]  /*0610*/  BSYNC.RECONVERGENT B1 ;  /* 0x0000000000017941 */ /* 0x000fea0003800200 */
.L_x_24:
[----:B------:R-:W-:Y:S05]  /*0620*/  @P1 BRA `(.L_x_23) ;  /* 0x0000000000281947 */ /* 0x000fea0003800000 */
[----:B-1----:R-:W1:Y:S02]  /*0630*/  LDS R8, [R16] ;  /* 0x0000000010087984 */ /* 0x002e640000000800 */
        /* <DEDUP_REMOVED lines=9> */
.L_x_23:
[----:B------:R-:W-:Y:S05]  /*06d0*/  BSYNC B0 ;  /* 0x0000000000007941 */ /* 0x000fea0003800000 */
.L_x_22:
[----:B-12---:R-:W1:Y:S08]  /*06e0*/  LDC.64 R8, c[0x0][0x398] ;  /* 0x0000e600ff087b82 */ /* 0x006e700000000a00 */
[----:B0-----:R-:W0:Y:S01]  /*06f0*/  LDC.64 R10, c[0x0][0x3a0] ;  /* 0x0000e800ff0a7b82 */ /* 0x001e220000000a00 */
[----:B-1----:R-:W2:Y:S04]  /*0700*/  LDG.E R8, desc[UR36][R8.64] ;  /* 0x0000002408087981 */ /* 0x002ea8000c1e1900 */
[----:B0-----:R-:W2:Y:S01]  /*0710*/  LDG.E R11, desc[UR36][R10.64] ;  /* 0x000000240a0b7981 */ /* 0x001ea2000c1e1900 */
[----:B------:R-:W-:-:S04]  /*0720*/  ISETP.GE.AND P0, PT, R5, R3, PT ;  /* 0x000000030500720c */ /* 0x000fc80003f06270 */
[----:B------:R-:W-:-:S04]  /*0730*/  ISETP.GE.OR P0, PT, R4, R2, P0 ;  /* 0x000000020400720c */ /* 0x000fc80000706670 */
[----:B--2---:R-:W-:-:S13]  /*0740*/  ISETP.EQ.OR P0, PT, R8, R11, P0 ;  /* 0x0000000b0800720c */ /* 0x004fda0000702670 */
[----:B------:R-:W-:Y:S05]  /*0750*/  @P0 EXIT ;  /* 0x000000000000094d */ /* 0x000fea0003800000 */
[----:B------:R-:W-:Y:S02]  /*0760*/  ISETP.NE.AND P0, PT, R11, 0x1, PT ;  /* 0x000000010b00780c */ /* 0x000fe40003f05270 */
[----:B------:R-:W-:-:S13]  /*0770*/  ISETP.EQ.AND P1, PT, R8, 0x5, PT ;  /* 0x000000050800780c */ /* 0x000fda0003f22270 */
[----:B------:R-:W-:Y:S05]  /*0780*/  @!P0 BRA P1, `(.L_x_26) ;  /* 0x00000000000c8947 */ /* 0x000fea0000800000 */
[----:B------:R-:W-:-:S04]  /*0790*/  ISETP.NE.AND P0, PT, R8, 0x1, PT ;  /* 0x000000010800780c */ /* 0x000fc80003f05270 */
[----:B------:R-:W-:-:S13]  /*07a0*/  ISETP.NE.OR P0, PT, R11, 0x5, P0 ;  /* 0x000000050b00780c */ /* 0x000fda0000705670 */
[----:B------:R-:W-:Y:S05]  /*07b0*/  @P0 EXIT ;  /* 0x000000000000094d */ /* 0x000fea0003800000 */
.L_x_26:
[----:B------:R-:W-:Y:S01]  /*07c0*/  MOV R2, 0x0 ;  /* 0x0000000000027802 */ /* 0x000fe20000000f00 */
[----:B------:R0:W-:Y:S01]  /*07d0*/  STL [R1], R0 ;  /* 0x0000000001007387 */ /* 0x0001e20000100800 */
[----:B------:R-:W1:Y:S04]  /*07e0*/  LDCU.64 UR4, c[0x4][0xd8] ;  /* 0x01001b00ff0477ac */ /* 0x000e680008000a00 */
[----:B------:R-:W2:Y:S01]  /*07f0*/  LDC.64 R2, c[0x4][R2] ;  /* 0x0100000002027b82 */ /* 0x000ea20000000a00 */
[----:B-1----:R-:W-:Y:S02]  /*0800*/  IMAD.U32 R4, RZ, RZ, UR4 ;  /* 0x00000004ff047e24 */ /* 0x002fe4000f8e00ff */
[----:B0-----:R-:W-:-:S07]  /*0810*/  IMAD.U32 R5, RZ, RZ, UR5 ;  /* 0x00000005ff057e24 */ /* 0x001fce000f8e00ff */
[----:B------:R-:W-:-:S07]  /*0820*/  LEPC R20, `(.L_x_27) ;  /* 0x000000001014794e */ /* 0x000fce0000000000 */
[----:B--2---:R-:W-:Y:S05]  /*0830*/  CALL.ABS.NOINC R2 ;  /* 0x0000000002007343 */ /* 0x004fea0003c00000 */
.L_x_27:
[----:B------:R-:W-:-:S05]  /*0840*/  IMAD.MOV.U32 R3, RZ, RZ, 0x42 ;  /* 0x00000042ff037424 */ /* 0x000fca00078e00ff */
[----:B------:R-:W-:Y:S01]  /*0850*/  STS [R16], R3 ;  /* 0x0000000310007388 */ /* 0x000fe20000000800 */
[----:B------:R-:W-:Y:S05]  /*0860*/  EXIT ;  /* 0x000000000000794d */ /* 0x000fea0003800000 */
.L_x_28:
        /* <DEDUP_REMOVED lines=9> */
.L_x_131:


//--------------------- .text._Z22kernelEncontrarCaminosPiiiS_iPbi --------------------------
	.section	.text._Z22kernelEncontrarCaminosPiiiS_iPbi,"ax",@progbits
	.align	128
        .global         _Z22kernelEncontrarCaminosPiiiS_iPbi
        .type           _Z22kernelEncontrarCaminosPiiiS_iPbi,@function
        .size           _Z22kernelEncontrarCaminosPiiiS_iPbi,(.L_x_132 - _Z22kernelEncontrarCaminosPiiiS_iPbi)
        .other          _Z22kernelEncontrarCaminosPiiiS_iPbi,@"STO_CUDA_ENTRY STV_DEFAULT"
_Z22kernelEncontrarCaminosPiiiS_iPbi:
.text._Z22kernelEncontrarCaminosPiiiS_iPbi:
[----:B------:R-:W0:Y:S01]  /*0000*/  LDC R1, c[0x0][0x37c] ;  /* 0x0000df00ff017b82 */ /* 0x000e220000000800 */
[----:B------:R-:W1:Y:S01]  /*0010*/  S2R R27, SR_TID.X ;  /* 0x00000000001b7919 */ /* 0x000e620000002100 */
[----:B------:R-:W2:Y:S06]  /*0020*/  LDCU UR6, c[0x0][0x2fc] ;  /* 0x00005f80ff0677ac */ /* 0x000eac0008000800 */
[----:B------:R-:W1:Y:S01]  /*0030*/  S2UR UR4, SR_CTAID.X ;  /* 0x00000000000479c3 */ /* 0x000e620000002500 */
[----:B0-----:R-:W-:Y:S01]  /*0040*/  VIADD R1, R1, 0xffffffe8 ;  /* 0xffffffe801017836 */ /* 0x001fe20000000000 */
[----:B------:R-:W0:Y:S01]  /*0050*/  S2R R33, SR_TID.Y ;  /* 0x0000000000217919 */ /* 0x000e220000002200 */
[----:B------:R-:W3:Y:S01]  /*0060*/  LDCU.64 UR36, c[0x0][0x358] ;  /* 0x00006b00ff2477ac */ /* 0x000ee20008000a00 */
[----:B------:R-:W4:Y:S04]  /*0070*/  LDCU UR38, c[0x0][0x388] ;  /* 0x00007100ff2677ac */ /* 0x000f280008000800 */
[----:B------:R-:W1:Y:S08]  /*0080*/  LDC R0, c[0x0][0x360] ;  /* 0x0000d800ff007b82 */ /* 0x000e700000000800 */
[----:B------:R-:W0:Y:S08]  /*0090*/  S2UR UR5, SR_CTAID.Y ;  /* 0x00000000000579c3 */ /* 0x000e300000002600 */
[----:B------:R-:W0:Y:S08]  /*00a0*/  LDC R6, c[0x0][0x364] ;  /* 0x0000d900ff067b82 */ /* 0x000e300000000800 */
[----:B------:R-:W5:Y:S01]  /*00b0*/  LDC.64 R8, c[0x0][0x388] ;  /* 0x0000e200ff087b82 */ /* 0x000f620000000a00 */
[----:B-1----:R-:W-:-:S07]  /*00c0*/  IMAD R23, R0, UR4, R27 ;  /* 0x0000000400177c24 */ /* 0x002fce000f8e021b */
[----:B------:R-:W1:Y:S01]  /*00d0*/  LDC R22, c[0x0][0x398] ;  /* 0x0000e600ff167b82 */ /* 0x000e620000000800 */
[----:B0-----:R-:W-:Y:S01]  /*00e0*/  IMAD R24, R6, UR5, R33 ;  /* 0x0000000506187c24 */ /* 0x001fe2000f8e0221 */
[----:B-----5:R-:W-:-:S03]  /*00f0*/  ISETP.GE.AND P0, PT, R23, R9, PT ;  /* 0x000000091700720c */ /* 0x020fc60003f06270 */
[-C--:B------:R-:W-:Y:S01]  /*0100*/  IMAD R2, R23, R8.reuse, R24 ;  /* 0x0000000817027224 */ /* 0x080fe200078e0218 */
[-C--:B------:R-:W-:Y:S02]  /*0110*/  ISETP.GE.AND P1, PT, R9, R8.reuse, PT ;  /* 0x000000080900720c */ /* 0x080fe40003f26270 */
[----:B------:R-:W-:Y:S01]  /*0120*/  ISETP.GE.OR P0, PT, R24, R8, P0 ;  /* 0x000000081800720c */ /* 0x000fe20000706670 */
[----:B------:R-:W-:-:S10]  /*0130*/  IMAD.MOV.U32 R3, RZ, RZ, R2 ;  /* 0x000000ffff037224 */ /* 0x000fd400078e0002 */
[----:B------:R-:W-:Y:S02]  /*0140*/  @P1 IMAD R3, R24, R9, R23 ;  /* 0x0000000918031224 */ /* 0x000fe400078e0217 */
[----:B------:R-:W0:Y:S02]  /*0150*/  @!P0 LDC.64 R4, c[0x0][0x380] ;  /* 0x0000e000ff048b82 */ /* 0x000e240000000a00 */
[----:B0-----:R-:W-:-:S06]  /*0160*/  @!P0 IMAD.WIDE R4, R3, 0x4, R4 ;  /* 0x0000000403048825 */ /* 0x001fcc00078e0204 */
[----:B---3--:R-:W3:Y:S01]  /*0170*/  @!P0 LDG.E R5, desc[UR36][R4.64] ;  /* 0x0000002404058981 */ /* 0x008ee2000c1e1900 */
[----:B------:R-:W0:Y:S01]  /*0180*/  S2UR UR5, SR_CgaCtaId ;  /* 0x00000000000579c3 */ /* 0x000e220000008800 */
[----:B------:R-:W-:Y:S01]  /*0190*/  @P1 IMAD.MOV.U32 R0, RZ, RZ, R6 ;  /* 0x000000ffff001224 */ /* 0x000fe200078e0006 */
[----:B------:R-:W-:Y:S01]  /*01a0*/  UMOV UR4, 0x400 ;  /* 0x0000040000047882 */ /* 0x000fe20000000000 */
[----:B------:R-:W-:Y:S01]  /*01b0*/  IMAD.HI.U32 R16, R24, -0x33333333, RZ ;  /* 0xcccccccd18107827 */ /* 0x000fe200078e00ff */
[----:B------:R-:W-:-:S03]  /*01c0*/  LEA.HI R19, R23, R23, RZ, 0x1 ;  /* 0x0000001717137211 */ /* 0x000fc600078f08ff */
[----:B------:R-:W-:Y:S01]  /*01d0*/  IMAD R18, R33, R0, R27 ;  /* 0x0000000021127224 */ /* 0x000fe200078e021b */
[----:B------:R-:W-:Y:S02]  /*01e0*/  SHF.R.S32.HI R19, RZ, 0x1, R19 ;  /* 0x00000001ff137819 */ /* 0x000fe40000011413 */
[----:B------:R-:W-:Y:S02]  /*01f0*/  SHF.R.U32.HI R16, RZ, 0x2, R16 ;  /* 0x00000002ff107819 */ /* 0x000fe40000011610 */
[----:B------:R-:W-:Y:S01]  /*0200*/  @P1 SHF.R.U32.HI R16, RZ, 0x1, R24 ;  /* 0x00000001ff101819 */ /* 0x000fe20000011618 */
[----:B0-----:R-:W-:Y:S01]  /*0210*/  ULEA UR4, UR5, UR4, 0x18 ;  /* 0x0000000405047291 */ /* 0x001fe2000f8ec0ff */
[----:B------:R-:W0:Y:S05]  /*0220*/  LDCU UR5, c[0x0][0x3a8] ;  /* 0x00007500ff0577ac */ /* 0x000e2a0008000800 */
[----:B------:R-:W-:-:S05]  /*0230*/  LEA R32, R18, UR4, 0x2 ;  /* 0x0000000412207c11 */ /* 0x000fca000f8e10ff */
[----:B------:R-:W5:Y:S02]  /*0240*/  LDCU UR4, c[0x0][0x2f8] ;  /* 0x00005f00ff0477ac */ /* 0x000f640008000800 */
[----:B-----5:R-:W-:-:S05]  /*0250*/  IADD3 R31, P2, PT, R1, UR4, RZ ;  /* 0x00000004011f7c10 */ /* 0x020fca000ff5e0ff */
[----:B--2---:R-:W-:Y:S01]  /*0260*/  IMAD.X R30, RZ, RZ, UR6, P2 ;  /* 0x00000006ff1e7e24 */ /* 0x004fe200090e06ff */
[----:B---3--:R-:W-:Y:S01]  /*0270*/  @!P0 STS [R32], R5 ;  /* 0x0000000520008388 */ /* 0x008fe20000000800 */
[----:B------:R-:W-:Y:S06]  /*0280*/  BAR.SYNC.DEFER_BLOCKING 0x0 ;  /* 0x0000000000007b1d */ /* 0x000fec0000010000 */
[----:B------:R-:W2:Y:S02]  /*0290*/  LDS R0, [R32] ;  /* 0x0000000020007984 */ /* 0x000ea40000000800 */
[----:B--2---:R-:W-:-:S04]  /*02a0*/  ISETP.NE.AND P0, PT, R0, -0x1, PT ;  /* 0xffffffff0000780c */ /* 0x004fc80003f05270 */
[----:B0-----:R-:W-:Y:S01]  /*02b0*/  ISETP.NE.AND P0, PT, R0, UR5, P0 ;  /* 0x0000000500007c0c */ /* 0x001fe20008705270 */
[----:B------:R-:W-:-:S03]  /*02c0*/  @P1 IMAD.HI R0, R23, 0x66666667, RZ ;  /* 0x6666666717001827 */ /* 0x000fc600078e02ff */
[----:B-1----:R-:W-:Y:S01]  /*02d0*/  ISETP.NE.OR P0, PT, R3, R22, P0 ;  /* 0x000000160300720c */ /* 0x002fe20000705670 */
[----:B------:R-:W-:-:S03]  /*02e0*/  VIADD R3, R23, 0x1 ;  /* 0x0000000117037836 */ /* 0x000fc60000000000 */
[----:B------:R-:W-:Y:S01]  /*02f0*/  ISETP.GE.OR P0, PT, R24, R8, P0 ;  /* 0x000000081800720c */ /* 0x000fe20000706670 */
[----:B------:R-:W-:Y:S01]  /*0300*/  IMAD.HI R17, R3, 0x66666667, RZ ;  /* 0x6666666703117827 */ /* 0x000fe200078e02ff */
[----:B------:R-:W-:Y:S02]  /*0310*/  @P1 SHF.R.S32.HI R3, RZ, 0x1, R0 ;  /* 0x00000001ff031819 */ /* 0x000fe40000011400 */
[----:B------:R-:W-:Y:S02]  /*0320*/  ISETP.GE.OR P0, PT, R23, R9, P0 ;  /* 0x000000091700720c */ /* 0x000fe40000706670 */
[----:B------:R-:W-:Y:S02]  /*0330*/  SHF.R.S32.HI R4, RZ, 0x1, R17 ;  /* 0x00000001ff047819 */ /* 0x000fe40000011411 */
[----:B------:R-:W-:Y:S02]  /*0340*/  @P1 LEA.HI R19, R0, R3, RZ, 0x1 ;  /* 0x0000000300131211 */ /* 0x000fe400078f08ff */
[----:B------:R-:W-:-:S07]  /*0350*/  LEA.HI R17, R17, R4, RZ, 0x1 ;  /* 0x0000000411117211 */ /* 0x000fce00078f08ff */
[----:B----4-:R-:W-:Y:S05]  /*0360*/  @P0 BRA `(.L_x_29) ;  /* 0x0000001800c40947 */ /* 0x010fea0003800000 */
[----:B------:R-:W-:Y:S01]  /*0370*/  MOV R8, 0x0 ;  /* 0x0000000000087802 */ /* 0x000fe20000000f00 */
[----:B------:R0:W-:Y:S01]  /*0380*/  STL.64 [R1], R22 ;  /* 0x0000001601007387 */ /* 0x0001e20000100a00 */
[----:B------:R-:W1:Y:S01]  /*0390*/  LDCU.64 UR4, c[0x4][0x60] ;  /* 0x01000c00ff0477ac */ /* 0x000e620008000a00 */
[----:B------:R-:W-:Y:S02]  /*03a0*/  IMAD.MOV.U32 R6, RZ, RZ, R31 ;  /* 0x000000ffff067224 */ /* 0x000fe400078e001f */
[----:B------:R0:W-:Y:S01]  /*03b0*/  STL [R1+0x8], R24 ;  /* 0x0000081801007387 */ /* 0x0001e20000100800 */
[----:B------:R-:W2:Y:S01]  /*03c0*/  LDC.64 R8, c[0x4][R8] ;  /* 0x0100000008087b82 */ /* 0x000ea20000000a00 */
[----:B------:R-:W-:Y:S02]  /*03d0*/  IMAD.MOV.U32 R7, RZ, RZ, R30 ;  /* 0x000000ffff077224 */ /* 0x000fe400078e001e */
[----:B-1----:R-:W-:Y:S02]  /*03e0*/  IMAD.U32 R4, RZ, RZ, UR4 ;  /* 0x00000004ff047e24 */ /* 0x002fe4000f8e00ff */
[----:B0-----:R-:W-:-:S07]  /*03f0*/  IMAD.U32 R5, RZ, RZ, UR5 ;  /* 0x00000005ff057e24 */ /* 0x001fce000f8e00ff */
[----:B------:R-:W-:-:S07]  /*0400*/  LEPC R20, `(.L_x_30) ;  /* 0x000000001014794e */ /* 0x000fce0000000000 */
[----:B--2---:R-:W-:Y:S05]  /*0410*/  CALL.ABS.NOINC R8 ;  /* 0x0000000008007343 */ /* 0x004fea0003c00000 */
.L_x_30:
[----:B------:R-:W0:Y:S01]  /*0420*/  LDC.64 R4, c[0x0][0x388] ;  /* 0x0000e200ff047b82 */ /* 0x000e220000000a00 */
[----:B------:R-:W1:Y:S01]  /*0430*/  LDCU UR4, c[0x0][0x398] ;  /* 0x00007300ff0477ac */ /* 0x000e620008000800 */
[----:B------:R-:W-:Y:S01]  /*0440*/  PRMT R25, RZ, 0x7610, R25 ;  /* 0x00007610ff197816 */ /* 0x000fe20000000019 */
[----:B0-----:R-:W-:-:S05]  /*0450*/  IMAD R39, R4, R5, RZ ;  /* 0x0000000504277224 */ /* 0x001fca00078e02ff */
[----:B-1----:R-:W-:-:S13]  /*0460*/  ISETP.GT.AND P0, PT, R39, UR4, PT ;  /* 0x0000000427007c0c */ /* 0x002fda000bf04270 */
[----:B------:R-:W-:Y:S05]  /*0470*/  @!P0 BRA `(.L_x_31) ;  /* 0x0000001800288947 */ /* 0x000fea0003800000 */
[----:B------:R-:W-:Y:S01]  /*0480*/  IABS R3, R5 ;  /* 0x0000000500037213 */ /* 0x000fe20000000000 */
[----:B------:R-:W0:Y:S01]  /*0490*/  LDCU UR4, c[0x0][0x398] ;  /* 0x00007300ff0477ac */ /* 0x000e220008000800 */
[----:B------:R-:W-:Y:S02]  /*04a0*/  VIADD R23, R23, 0xffffffff ;  /* 0xffffffff17177836 */ /* 0x000fe40000000000 */
[----:B------:R-:W1:Y:S01]  /*04b0*/  I2F.RP R0, R3 ;  /* 0x0000000300007306 */ /* 0x000e620000209400 */
[----:B------:R-:W-:Y:S02]  /*04c0*/  VIADD R35, R24, 0x1 ;  /* 0x0000000118237836 */ /* 0x000fe40000000000 */
[----:B------:R-:W-:-:S03]  /*04d0*/  IMAD.HI R23, R23, 0x66666667, RZ ;  /* 0x6666666717177827 */ /* 0x000fc600078e02ff */
[----:B------:R-:W-:Y:S01]  /*04e0*/  SHF.R.U32.HI R35, RZ, 0x1, R35 ;  /* 0x00000001ff237819 */ /* 0x000fe20000011623 */
[C---:B------:R-:W-:Y:S01]  /*04f0*/  IMAD R33, R18.reuse, 0x2, R33 ;  /* 0x0000000212217824 */ /* 0x040fe200078e0221 */
[----:B------:R-:W-:Y:S01]  /*0500*/  SHF.R.S32.HI R36, RZ, 0x1, R23 ;  /* 0x00000001ff247819 */ /* 0x000fe20000011417 */
[----:B------:R-:W-:Y:S02]  /*0510*/  VIADD R38, R27, 0x19 ;  /* 0x000000191b267836 */ /* 0x000fe40000000000 */
[C---:B------:R-:W-:Y:S01]  /*0520*/  IMAD R34, R18.reuse, 0x5, R27 ;  /* 0x0000000512227824 */ /* 0x040fe200078e021b */
[----:B------:R-:W-:Y:S01]  /*0530*/  LEA.HI R36, R23, R36, RZ, 0x1 ;  /* 0x0000002417247211 */ /* 0x000fe200078f08ff */
[----:B------:R-:W-:Y:S01]  /*0540*/  VIADD R29, R18, 0xfffffffb ;  /* 0xfffffffb121d7836 */ /* 0x000fe20000000000 */
[----:B-1----:R-:W1:Y:S01]  /*0550*/  MUFU.RCP R0, R0 ;  /* 0x0000000000007308 */ /* 0x002e620000001000 */
[----:B------:R-:W-:Y:S02]  /*0560*/  IMAD.MOV.U32 R23, RZ, RZ, RZ ;  /* 0x000000ffff177224 */ /* 0x000fe400078e00ff */
[----:B-1----:R-:W-:-:S05]  /*0570*/  VIADD R6, R0, 0xffffffe ;  /* 0x0ffffffe00067836 */ /* 0x002fca0000000000 */
[----:B------:R1:W2:Y:S02]  /*0580*/  F2I.FTZ.U32.TRUNC.NTZ R7, R6 ;  /* 0x0000000600077305 */ /* 0x0002a4000021f000 */
[----:B-1----:R-:W-:Y:S02]  /*0590*/  IMAD.MOV.U32 R6, RZ, RZ, RZ ;  /* 0x000000ffff067224 */ /* 0x002fe400078e00ff */
[----:B--2---:R-:W-:-:S04]  /*05a0*/  IMAD.MOV R8, RZ, RZ, -R7 ;  /* 0x000000ffff087224 */ /* 0x004fc800078e0a07 */
[----:B------:R-:W-:Y:S01]  /*05b0*/  IMAD R9, R8, R3, RZ ;  /* 0x0000000308097224 */ /* 0x000fe200078e02ff */
[----:B------:R-:W-:-:S03]  /*05c0*/  IABS R8, R2 ;  /* 0x0000000200087213 */ /* 0x000fc60000000000 */
[----:B------:R-:W-:-:S06]  /*05d0*/  IMAD.HI.U32 R7, R7, R9, R6 ;  /* 0x0000000907077227 */ /* 0x000fcc00078e0006 */
[----:B------:R-:W-:-:S04]  /*05e0*/  IMAD.HI.U32 R7, R7, R8, RZ ;  /* 0x0000000807077227 */ /* 0x000fc800078e00ff */
[----:B------:R-:W-:-:S04]  /*05f0*/  IMAD.MOV R0, RZ, RZ, -R7 ;  /* 0x000000ffff007224 */ /* 0x000fc800078e0a07 */
[----:B------:R-:W-:-:S05]  /*0600*/  IMAD R0, R3, R0, R8 ;  /* 0x0000000003007224 */ /* 0x000fca00078e0208 */
[----:B------:R-:W-:-:S13]  /*0610*/  ISETP.GT.U32.AND P1, PT, R3, R0, PT ;  /* 0x000000000300720c */ /* 0x000fda0003f24070 */
[-C--:B------:R-:W-:Y:S01]  /*0620*/  @!P1 IADD3 R0, PT, PT, R0, -R3.reuse, RZ ;  /* 0x8000000300009210 */ /* 0x080fe20007ffe0ff */
[----:B------:R-:W-:Y:S01]  /*0630*/  @!P1 VIADD R7, R7, 0x1 ;  /* 0x0000000107079836 */ /* 0x000fe20000000000 */
[----:B------:R-:W-:Y:S02]  /*0640*/  ISETP.NE.AND P1, PT, R5, RZ, PT ;  /* 0x000000ff0500720c */ /* 0x000fe40003f25270 */
[----:B------:R-:W-:Y:S02]  /*0650*/  ISETP.GE.U32.AND P0, PT, R0, R3, PT ;  /* 0x000000030000720c */ /* 0x000fe40003f06070 */
[----:B------:R-:W-:-:S04]  /*0660*/  LOP3.LUT R0, R2, R5, RZ, 0x3c, !PT ;  /* 0x0000000502007212 */ /* 0x000fc800078e3cff */
[----:B------:R-:W-:Y:S01]  /*0670*/  ISETP.GE.AND P2, PT, R0, RZ, PT ;  /* 0x000000ff0000720c */ /* 0x000fe20003f46270 */
[----:B------:R-:W-:Y:S02]  /*0680*/  VIADD R0, R24, 0xffffffff ;  /* 0xffffffff18007836 */ /* 0x000fe40000000000 */
[----:B0-----:R-:W-:-:S03]  /*0690*/  IMAD.U32 R24, RZ, RZ, UR4 ;  /* 0x00000004ff187e24 */ /* 0x001fc6000f8e00ff */
[----:B------:R-:W-:Y:S01]  /*06a0*/  LEA.HI R37, R0, R0, RZ, 0x1 ;  /* 0x0000000000257211 */ /* 0x000fe200078f08ff */
[----:B------:R-:W-:-:S03]  /*06b0*/  @P0 VIADD R7, R7, 0x1 ;  /* 0x0000000107070836 */ /* 0x000fc60000000000 */
[----:B------:R-:W-:-:S03]  /*06c0*/  SHF.R.S32.HI R37, RZ, 0x1, R37 ;  /* 0x00000001ff257819 */ /* 0x000fc60000011425 */
[----:B------:R-:W-:Y:S01]  /*06d0*/  @!P2 IMAD.MOV R7, RZ, RZ, -R7 ;  /* 0x000000ffff07a224 */ /* 0x000fe200078e0a07 */
[----:B------:R-:W-:-:S04]  /*06e0*/  @!P1 LOP3.LUT R7, RZ, R5, RZ, 0x33, !PT ;  /* 0x00000005ff079212 */ /* 0x000fc800078e33ff */
[----:B------:R-:W-:-:S04]  /*06f0*/  ISETP.GT.AND P0, PT, R7, R4, PT ;  /* 0x000000040700720c */ /* 0x000fc80003f04270 */
[----:B------:R-:W-:-:S04]  /*0700*/  ISETP.GT.AND P0, PT, R7, -0x1, !P0 ;  /* 0xffffffff0700780c */ /* 0x000fc80004704270 */
[----:B------:R-:W-:-:S09]  /*0710*/  P2R R40, PR, RZ, 0x1 ;  /* 0x00000001ff287803 */ /* 0x000fd20000000000 */
.L_x_57:
[----:B0-----:R-:W0:Y:S01]  /*0720*/  LDC R7, c[0x0][0x38c] ;  /* 0x0000e300ff077b82 */ /* 0x001e220000000800 */
[----:B------:R-:W-:Y:S05]  /*0730*/  YIELD ;  /* 0x0000000000007946 */ /* 0x000fea0003800000 */
[----:B------:R-:W-:Y:S01]  /*0740*/  VIADD R0, R24, 0x1 ;  /* 0x0000000118007836 */ /* 0x000fe20000000000 */
[----:B------:R-:W-:Y:S01]  /*0750*/  ISETP.GT.AND P0, PT, R18, 0x8, PT ;  /* 0x000000081200780c */ /* 0x000fe20003f04270 */
[----:B-1----:R-:W1:Y:S01]  /*0760*/  S2UR UR5, SR_CgaCtaId ;  /* 0x00000000000579c3 */ /* 0x002e620000008800 */
[----:B------:R-:W-:Y:S02]  /*0770*/  UMOV UR4, 0x400 ;  /* 0x0000040000047882 */ /* 0x000fe40000000000 */
[----:B------:R-:W-:-:S02]  /*0780*/  ISETP.NE.OR P0, PT, R17, R19, P0 ;  /* 0x000000131100720c */ /* 0x000fc40000705670 */
[----:B------:R-:W-:-:S03]  /*0790*/  ISETP.GE.AND P4, PT, R0, RZ, PT ;  /* 0x000000ff0000720c */ /* 0x000fc60003f86270 */
[----:B--2---:R-:W2:Y:S01]  /*07a0*/  LDC.64 R44, c[0x0][0x380] ;  /* 0x0000e000ff2c7b82 */ /* 0x004ea20000000a00 */
[----:B0--3--:R-:W-:-:S07]  /*07b0*/  IABS R3, R7 ;  /* 0x0000000700037213 */ /* 0x009fce0000000000 */
[----:B------:R-:W0:Y:S01]  /*07c0*/  @!P0 LDC R11, c[0x0][0x3a8] ;  /* 0x0000ea00ff0b8b82 */ /* 0x000e220000000800 */
[----:B------:R-:W3:Y:S01]  /*07d0*/  I2F.RP R6, R3 ;  /* 0x0000000300067306 */ /* 0x000ee20000209400 */
[----:B-1----:R-:W-:-:S06]  /*07e0*/  ULEA UR4, UR5, UR4, 0x18 ;  /* 0x0000000405047291 */ /* 0x002fcc000f8ec0ff */
[----:B------:R-:W-:Y:S01]  /*07f0*/  LEA R22, R18, UR4, 0x2 ;  /* 0x0000000412167c11 */ /* 0x000fe2000f8e10ff */
[----:B---3--:R-:W1:Y:S02]  /*0800*/  MUFU.RCP R6, R6 ;  /* 0x0000000600067308 */ /* 0x008e640000001000 */
[----:B-1----:R-:W-:Y:S01]  /*0810*/  VIADD R4, R6, 0xffffffe ;  /* 0x0ffffffe06047836 */ /* 0x002fe20000000000 */
[----:B------:R-:W-:-:S05]  /*0820*/  IABS R6, R0 ;  /* 0x0000000000067213 */ /* 0x000fca0000000000 */
[----:B------:R1:W3:Y:S02]  /*0830*/  F2I.FTZ.U32.TRUNC.NTZ R5, R4 ;  /* 0x0000000400057305 */ /* 0x0002e4000021f000 */
[----:B-1----:R-:W-:Y:S01]  /*0840*/  IMAD.MOV.U32 R4, RZ, RZ, RZ ;  /* 0x000000ffff047224 */ /* 0x002fe200078e00ff */
[----:B---3--:R-:W-:-:S05]  /*0850*/  IADD3 R8, PT, PT, RZ, -R5, RZ ;  /* 0x80000005ff087210 */ /* 0x008fca0007ffe0ff */
[----:B------:R-:W-:Y:S02]  /*0860*/  IMAD R9, R8, R3, RZ ;  /* 0x0000000308097224 */ /* 0x000fe400078e02ff */
[----:B------:R-:W0:Y:S02]  /*0870*/  @!P0 LDS R8, [R22+0x4] ;  /* 0x0000040016088984 */ /* 0x000e240000000800 */
[----:B------:R-:W-:-:S04]  /*0880*/  IMAD.HI.U32 R9, R5, R9, R4 ;  /* 0x0000000905097227 */ /* 0x000fc800078e0004 */
[----:B------:R-:W-:Y:S02]  /*0890*/  IMAD.MOV.U32 R5, RZ, RZ, R2 ;  /* 0x000000ffff057224 */ /* 0x000fe400078e0002 */
[----:B------:R-:W-:-:S04]  /*08a0*/  IMAD.HI.U32 R4, R9, R6, RZ ;  /* 0x0000000609047227 */ /* 0x000fc800078e00ff */
[----:B------:R-:W-:Y:S02]  /*08b0*/  IMAD.MOV R4, RZ, RZ, -R4 ;  /* 0x000000ffff047224 */ /* 0x000fe400078e0a04 */
[----:B------:R-:W-:Y:S01]  /*08c0*/  IMAD.MOV.U32 R2, RZ, RZ, R24 ;  /* 0x000000ffff027224 */ /* 0x000fe200078e0018 */
[----:B------:R-:W-:Y:S01]  /*08d0*/  MOV R24, R0 ;  /* 0x0000000000187202 */ /* 0x000fe20000000f00 */
[C---:B------:R-:W-:Y:S02]  /*08e0*/  IMAD R4, R3.reuse, R4, R6 ;  /* 0x0000000403047224 */ /* 0x040fe400078e0206 */
[C---:B------:R-:W-:Y:S02]  /*08f0*/  VIADD R26, R2.reuse, 0xffffffff ;  /* 0xffffffff021a7836 */ /* 0x040fe40000000000 */
[----:B--2---:R-:W-:Y:S01]  /*0900*/  IMAD.WIDE R42, R2, 0x4, R44 ;  /* 0x00000004022a7825 */ /* 0x004fe200078e022c */
[----:B------:R-:W-:Y:S02]  /*0910*/  ISETP.GT.U32.AND P1, PT, R3, R4, PT ;  /* 0x000000040300720c */ /* 0x000fe40003f24070 */
[----:B------:R-:W-:-:S05]  /*0920*/  IABS R10, R26 ;  /* 0x0000001a000a7213 */ /* 0x000fca0000000000 */
[----:B------:R-:W-:Y:S01]  /*0930*/  IMAD.HI.U32 R6, R9, R10, RZ ;  /* 0x0000000a09067227 */ /* 0x000fe200078e00ff */
[----:B------:R-:W-:-:S03]  /*0940*/  LOP3.LUT R9, RZ, R7, RZ, 0x33, !PT ;  /* 0x00000007ff097212 */ /* 0x000fc600078e33ff */
[----:B------:R-:W-:Y:S02]  /*0950*/  IMAD.MOV R6, RZ, RZ, -R6 ;  /* 0x000000ffff067224 */ /* 0x000fe400078e0a06 */
[----:B------:R-:W-:Y:S02]  /*0960*/  @!P1 IMAD.IADD R4, R4, 0x1, -R3 ;  /* 0x0000000104049824 */ /* 0x000fe400078e0a03 */
[----:B------:R-:W-:-:S03]  /*0970*/  IMAD R6, R3, R6, R10 ;  /* 0x0000000603067224 */ /* 0x000fc600078e020a */
[C---:B------:R-:W-:Y:S02]  /*0980*/  ISETP.GT.U32.AND P2, PT, R3.reuse, R4, PT ;  /* 0x000000040300720c */ /* 0x040fe40003f44070 */
[----:B------:R-:W-:Y:S02]  /*0990*/  ISETP.GT.U32.AND P3, PT, R3, R6, PT ;  /* 0x000000060300720c */ /* 0x000fe40003f64070 */
[----:B0-----:R-:W-:-:S09]  /*09a0*/  ISETP.EQ.AND P0, PT, R8, R11, !P0 ;  /* 0x0000000b0800720c */ /* 0x001fd20004702270 */
[--C-:B------:R-:W-:Y:S01]  /*09b0*/  @!P2 IMAD.IADD R4, R4, 0x1, -R3.reuse ;  /* 0x000000010404a824 */ /* 0x100fe200078e0a03 */
[----:B------:R-:W-:Y:S01]  /*09c0*/  ISETP.NE.AND P2, PT, R7, RZ, PT ;  /* 0x000000ff0700720c */ /* 0x000fe20003f45270 */
[----:B------:R-:W-:Y:S01]  /*09d0*/  @!P3 IMAD.IADD R6, R6, 0x1, -R3 ;  /* 0x000000010606b824 */ /* 0x000fe200078e0a03 */
[----:B------:R-:W-:Y:S01]  /*09e0*/  ISETP.GE.AND P3, PT, R26, RZ, PT ;  /* 0x000000ff1a00720c */ /* 0x000fe20003f66270 */
[----:B------:R-:W-:-:S03]  /*09f0*/  @!P4 IMAD.MOV R4, RZ, RZ, -R4 ;  /* 0x000000ffff04c224 */ /* 0x000fc600078e0a04 */
[----:B------:R-:W-:Y:S02]  /*0a00*/  ISETP.GT.U32.AND P1, PT, R3, R6, PT ;  /* 0x000000060300720c */ /* 0x000fe40003f24070 */
[----:B------:R-:W-:-:S04]  /*0a10*/  SEL R4, R9, R4, !P2 ;  /* 0x0000000409047207 */ /* 0x000fc80005000000 */
[C---:B------:R-:W-:Y:S02]  /*0a20*/  ISETP.LT.OR P4, PT, R4.reuse, 0x1, !P0 ;  /* 0x000000010400780c */ /* 0x040fe40004781670 */
[----:B------:R-:W-:Y:S02]  /*0a30*/  ISETP.GE.AND P0, PT, R4, 0x1, PT ;  /* 0x000000010400780c */ /* 0x000fe40003f06270 */
[----:B------:R-:W-:-:S03]  /*0a40*/  ISETP.EQ.OR P4, PT, R24, R5, P4 ;  /* 0x000000051800720c */ /* 0x000fc60002782670 */
[----:B------:R-:W-:Y:S01]  /*0a50*/  @!P1 IMAD.IADD R6, R6, 0x1, -R3 ;  /* 0x0000000106069824 */ /* 0x000fe200078e0a03 */
[----:B------:R-:W-:-:S03]  /*0a60*/  ISETP.NE.AND P1, PT, R24, R5, PT ;  /* 0x000000051800720c */ /* 0x000fc60003f25270 */
[----:B------:R-:W-:-:S05]  /*0a70*/  @!P3 IMAD.MOV R6, RZ, RZ, -R6 ;  /* 0x000000ffff06b224 */ /* 0x000fca00078e0a06 */
[----:B------:R-:W-:Y:S01]  /*0a80*/  SEL R0, R9, R6, !P2 ;  /* 0x0000000609007207 */ /* 0x000fe20005000000 */
[----:B------:R-:W-:Y:S06]  /*0a90*/  @P4 BRA `(.L_x_32) ;  /* 0x0000000000684947 */ /* 0x000fec0003800000 */
[----:B------:R-:W0:Y:S01]  /*0aa0*/  S2R R3, SR_TID.X ;  /* 0x0000000000037919 */ /* 0x000e220000002100 */
[----:B------:R-:W-:Y:S01]  /*0ab0*/  ISETP.GE.U32.AND P2, PT, R33, UR38, PT ;  /* 0x0000002621007c0c */ /* 0x000fe2000bf46070 */
[----:B0-----:R-:W-:-:S04]  /*0ac0*/  IMAD R3, R18, 0x5, R3 ;  /* 0x0000000512037824 */ /* 0x001fc800078e0203 */
[----:B------:R-:W-:-:S05]  /*0ad0*/  VIADD R4, R3, 0x5 ;  /* 0x0000000503047836 */ /* 0x000fca0000000000 */
[----:B------:R-:W-:-:S13]  /*0ae0*/  ISETP.GE.U32.OR P2, PT, R4, R7, P2 ;  /* 0x000000070400720c */ /* 0x000fda0001746470 */
[----:B------:R-:W-:Y:S05]  /*0af0*/  @P2 BRA `(.L_x_32) ;  /* 0x0000000000502947 */ /* 0x000fea0003800000 */
[----:B------:R-:W0:Y:S01]  /*0b00*/  LDC R25, c[0x0][0x398] ;  /* 0x0000e600ff197b82 */ /* 0x000e220000000800 */
[----:B------:R-:W-:Y:S01]  /*0b10*/  MOV R8, 0x0 ;  /* 0x0000000000087802 */ /* 0x000fe20000000f00 */
[----:B------:R-:W-:Y:S01]  /*0b20*/  VIADD R18, R18, 0x1 ;  /* 0x0000000112127836 */ /* 0x000fe20000000000 */
[----:B------:R1:W-:Y:S01]  /*0b30*/  STL.64 [R1+0x10], R16 ;  /* 0x0000101001007387 */ /* 0x0003e20000100a00 */
[----:B------:R-:W2:Y:S01]  /*0b40*/  LDCU.64 UR4, c[0x4][0x68] ;  /* 0x01000d00ff0477ac */ /* 0x000ea20008000a00 */
[----:B------:R-:W-:Y:S02]  /*0b50*/  IMAD.MOV.U32 R6, RZ, RZ, R31 ;  /* 0x000000ffff067224 */ /* 0x000fe400078e001f */
[----:B------:R1:W-:Y:S01]  /*0b60*/  STL.64 [R1+0x8], R18 ;  /* 0x0000081201007387 */ /* 0x0003e20000100a00 */
[----:B------:R-:W3:Y:S01]  /*0b70*/  LDC.64 R8, c[0x4][R8] ;  /* 0x0100000008087b82 */ /* 0x000ee20000000a00 */
[----:B------:R-:W-:Y:S02]  /*0b80*/  IMAD.MOV.U32 R7, RZ, RZ, R30 ;  /* 0x000000ffff077224 */ /* 0x000fe400078e001e */
[----:B--2---:R-:W-:Y:S01]  /*0b90*/  IMAD.U32 R4, RZ, RZ, UR4 ;  /* 0x00000004ff047e24 */ /* 0x004fe2000f8e00ff */
[----:B0-----:R1:W-:Y:S01]  /*0ba0*/  STL.64 [R1], R24 ;  /* 0x0000001801007387 */ /* 0x0013e20000100a00 */
[----:B------:R-:W-:-:S07]  /*0bb0*/  IMAD.U32 R5, RZ, RZ, UR5 ;  /* 0x00000005ff057e24 */ /* 0x000fce000f8e00ff */
[----:B------:R-:W-:-:S07]  /*0bc0*/  LEPC R20, `(.L_x_33) ;  /* 0x000000001014794e */ /* 0x000fce0000000000 */
[----:B-1-3--:R-:W-:Y:S05]  /*0bd0*/  CALL.ABS.NOINC R8 ;  /* 0x0000000008007343 */ /* 0x00afea0003c00000 */
.L_x_33:
[----:B------:R-:W-:Y:S01]  /*0be0*/  IMAD.MOV.U32 R3, RZ, RZ, -0x1 ;  /* 0xffffffffff037424 */ /* 0x000fe200078e00ff */
[----:B------:R-:W-:Y:S01]  /*0bf0*/  PRMT R26, RZ, 0x7610, R26 ;  /* 0x00007610ff1a7816 */ /* 0x000fe2000000001a */
[----:B------:R-:W-:Y:S01]  /*0c00*/  VIADD R23, R23, 0x1 ;  /* 0x0000000117177836 */ /* 0x000fe20000000000 */
[----:B------:R-:W-:Y:S02]  /*0c10*/  PRMT R25, RZ, 0x7610, R25 ;  /* 0x00007610ff197816 */ /* 0x000fe40000000019 */
[----:B------:R0:W-:Y:S01]  /*0c20*/  STS [R22+0x4], R3 ;  /* 0x0000040316007388 */ /* 0x0001e20000000800 */
[----:B------:R-:W-:Y:S05]  /*0c30*/  BRA `(.L_x_34) ;  /* 0x0000000c00e87947 */ /* 0x000fea0003800000 */
.L_x_32:
[----:B------:R-:W2:Y:S01]  /*0c40*/  LDG.E R4, desc[UR36][R42.64+0x4] ;  /* 0x000004242a047981 */ /* 0x000ea2000c1e1900 */
[----:B------:R-:W2:Y:S02]  /*0c50*/  LDC R3, c[0x0][0x3a8] ;  /* 0x0000ea00ff037b82 */ /* 0x000ea40000000800 */
[----:B--2---:R-:W-:-:S04]  /*0c60*/  ISETP.NE.OR P0, PT, R4, R3, !P0 ;  /* 0x000000030400720c */ /* 0x004fc80004705670 */
[----:B------:R-:W-:-:S13]  /*0c70*/  PLOP3.LUT P0, PT, P0, P1, PT, 0xf2, 0x2f ;  /* 0x00000000002f781c */ /* 0x000fda0000703e72 */
[----:B------:R-:W-:Y:S05]  /*0c80*/  @P0 BRA `(.L_x_35) ;  /* 0x0000000000480947 */ /* 0x000fea0003800000 */
[----:B------:R-:W0:Y:S01]  /*0c90*/  LDC R25, c[0x0][0x398] ;  /* 0x0000e600ff197b82 */ /* 0x000e220000000800 */
[----:B------:R-:W-:Y:S01]  /*0ca0*/  MOV R8, 0x0 ;  /* 0x0000000000087802 */ /* 0x000fe20000000f00 */
[----:B------:R1:W-:Y:S01]  /*0cb0*/  STL.64 [R1+0x8], R2 ;  /* 0x0000080201007387 */ /* 0x0003e20000100a00 */
[----:B------:R-:W2:Y:S01]  /*0cc0*/  LDCU.64 UR4, c[0x4][0x70] ;  /* 0x01000e00ff0477ac */ /* 0x000ea20008000a00 */
[----:B------:R-:W-:Y:S01]  /*0cd0*/  IMAD.MOV.U32 R6, RZ, RZ, R31 ;  /* 0x000000ffff067224 */ /* 0x000fe200078e001f */
[----:B------:R-:W-:-:S03]  /*0ce0*/  MOV R7, R30 ;  /* 0x0000001e00077202 */ /* 0x000fc60000000f00 */
[----:B------:R-:W3:Y:S01]  /*0cf0*/  LDC.64 R8, c[0x4][R8] ;  /* 0x0100000008087b82 */ /* 0x000ee20000000a00 */
[----:B--2---:R-:W-:Y:S02]  /*0d00*/  IMAD.U32 R4, RZ, RZ, UR4 ;  /* 0x00000004ff047e24 */ /* 0x004fe4000f8e00ff */
[----:B------:R-:W-:Y:S01]  /*0d10*/  IMAD.U32 R5, RZ, RZ, UR5 ;  /* 0x00000005ff057e24 */ /* 0x000fe2000f8e00ff */
[----:B0-----:R1:W-:Y:S06]  /*0d20*/  STL.64 [R1], R24 ;  /* 0x0000001801007387 */ /* 0x0013ec0000100a00 */
[----:B------:R-:W-:-:S07]  /*0d30*/  LEPC R20, `(.L_x_36) ;  /* 0x000000001014794e */ /* 0x000fce0000000000 */
[----:B-1-3--:R-:W-:Y:S05]  /*0d40*/  CALL.ABS.NOINC R8 ;  /* 0x0000000008007343 */ /* 0x00afea0003c00000 */
.L_x_36:
[----:B------:R-:W-:Y:S01]  /*0d50*/  IMAD.MOV.U32 R3, RZ, RZ, -0x1 ;  /* 0xffffffffff037424 */ /* 0x000fe200078e00ff */
[----:B------:R-:W-:Y:S01]  /*0d60*/  PRMT R25, RZ, 0x7610, R25 ;  /* 0x00007610ff197816 */ /* 0x000fe20000000019 */
[----:B------:R-:W-:Y:S01]  /*0d70*/  VIADD R23, R23, 0x1 ;  /* 0x0000000117177836 */ /* 0x000fe20000000000 */
[----:B------:R-:W-:Y:S02]  /*0d80*/  PRMT R26, RZ, 0x7610, R26 ;  /* 0x00007610ff1a7816 */ /* 0x000fe4000000001a */
[----:B------:R3:W-:Y:S01]  /*0d90*/  STG.E desc[UR36][R42.64+0x4], R3 ;  /* 0x000004032a007986 */ /* 0x0007e2000c101924 */
[----:B------:R-:W-:Y:S05]  /*0da0*/  BRA `(.L_x_37) ;  /* 0x0000000c00c07947 */ /* 0x000fea0003800000 */
.L_x_35:
[----:B------:R-:W-:-:S04]  /*0db0*/  ISETP.GT.AND P0, PT, R18, 0x4, PT ;  /* 0x000000041200780c */ /* 0x000fc80003f04270 */
[----:B------:R-:W-:-:S13]  /*0dc0*/  ISETP.NE.OR P0, PT, R35, R16, P0 ;  /* 0x000000102300720c */ /* 0x000fda0000705670 */
[----:B------:R-:W-:Y:S05]  /*0dd0*/  @P0 BRA `(.L_x_38) ;  /* 0x00000000006c0947 */ /* 0x000fea0003800000 */
[----:B------:R-:W0:Y:S02]  /*0de0*/  LDS R4, [R22+0x14] ;  /* 0x0000140016047984 */ /* 0x000e240000000800 */
[----:B0-----:R-:W-:-:S13]  /*0df0*/  ISETP.NE.AND P0, PT, R4, R3, PT ;  /* 0x000000030400720c */ /* 0x001fda0003f05270 */
[----:B------:R-:W-:Y:S05]  /*0e00*/  @P0 BRA `(.L_x_38) ;  /* 0x0000000000600947 */ /* 0x000fea0003800000 */
[----:B------:R-:W-:Y:S01]  /*0e10*/  IMAD R4, R18, 0x5, R38 ;  /* 0x0000000512047824 */ /* 0x000fe200078e0226 */
[----:B------:R-:W-:Y:S01]  /*0e20*/  ISETP.GE.U32.AND P0, PT, R33, UR38, PT ;  /* 0x0000002621007c0c */ /* 0x000fe2000bf06070 */
[----:B------:R-:W-:-:S03]  /*0e30*/  IMAD.IADD R24, R2, 0x1, R7 ;  /* 0x0000000102187824 */ /* 0x000fc600078e0207 */
[----:B------:R-:W-:-:S04]  /*0e40*/  ISETP.GE.U32.OR P0, PT, R4, R7, P0 ;  /* 0x000000070400720c */ /* 0x000fc80000706470 */
[----:B------:R-:W-:-:S13]  /*0e50*/  ISETP.GE.OR P0, PT, R24, R39, P0 ;  /* 0x000000271800720c */ /* 0x000fda0000706670 */
[----:B------:R-:W-:Y:S05]  /*0e60*/  @P0 BRA `(.L_x_38) ;  /* 0x0000000000480947 */ /* 0x000fea0003800000 */
[----:B------:R-:W-:Y:S01]  /*0e70*/  MOV R8, 0x0 ;  /* 0x0000000000087802 */ /* 0x000fe20000000f00 */
[----:B------:R-:W-:Y:S01]  /*0e80*/  IMAD.IADD R0, R24, 0x1, R7 ;  /* 0x0000000118007824 */ /* 0x000fe200078e0207 */
[----:B------:R-:W0:Y:S01]  /*0e90*/  LDCU.64 UR4, c[0x4][0x78] ;  /* 0x01000f00ff0477ac */ /* 0x000e220008000a00 */
[----:B------:R-:W-:Y:S02]  /*0ea0*/  IMAD.MOV.U32 R6, RZ, RZ, R31 ;  /* 0x000000ffff067224 */ /* 0x000fe400078e001f */
[----:B------:R-:W-:Y:S01]  /*0eb0*/  IMAD.MOV.U32 R7, RZ, RZ, R30 ;  /* 0x000000ffff077224 */ /* 0x000fe200078e001e */
[----:B------:R-:W1:Y:S01]  /*0ec0*/  LDC.64 R8, c[0x4][R8] ;  /* 0x0100000008087b82 */ /* 0x000e620000000a00 */
[----:B------:R2:W-:Y:S01]  /*0ed0*/  STL [R1], R0 ;  /* 0x0000000001007387 */ /* 0x0005e20000100800 */
[----:B------:R-:W-:Y:S02]  /*0ee0*/  VIADD R23, R23, 0x1 ;  /* 0x0000000117177836 */ /* 0x000fe40000000000 */
[----:B0-----:R-:W-:-:S02]  /*0ef0*/  IMAD.U32 R4, RZ, RZ, UR4 ;  /* 0x00000004ff047e24 */ /* 0x001fc4000f8e00ff */
[----:B--2---:R-:W-:-:S07]  /*0f00*/  IMAD.U32 R5, RZ, RZ, UR5 ;  /* 0x00000005ff057e24 */ /* 0x004fce000f8e00ff */
[----:B------:R-:W-:-:S07]  /*0f10*/  LEPC R20, `(.L_x_39) ;  /* 0x000000001014794e */ /* 0x000fce0000000000 */
[----:B-1----:R-:W-:Y:S05]  /*0f20*/  CALL.ABS.NOINC R8 ;  /* 0x0000000008007343 */ /* 0x002fea0003c00000 */
.L_x_39:
[----:B------:R-:W-:Y:S01]  /*0f30*/  IMAD.MOV.U32 R3, RZ, RZ, -0x1 ;  /* 0xffffffffff037424 */ /* 0x000fe200078e00ff */
[----:B------:R-:W-:Y:S01]  /*0f40*/  PRMT R26, RZ, 0x7610, R26 ;  /* 0x00007610ff1a7816 */ /* 0x000fe2000000001a */
[----:B------:R-:W-:Y:S01]  /*0f50*/  VIADD R18, R18, 0x5 ;  /* 0x0000000512127836 */ /* 0x000fe20000000000 */
[----:B------:R-:W-:Y:S02]  /*0f60*/  PRMT R25, RZ, 0x7610, R25 ;  /* 0x00007610ff197816 */ /* 0x000fe40000000019 */
[----:B------:R1:W-:Y:S01]  /*0f70*/  STS [R22+0x14], R3 ;  /* 0x0000140316007388 */ /* 0x0003e20000000800 */
[----:B------:R-:W-:Y:S05]  /*0f80*/  BRA `(.L_x_34) ;  /* 0x0000000c00147947 */ /* 0x000fea0003800000 */
.L_x_38:
[----:B------:R-:W-:-:S05]  /*0f90*/  IMAD.WIDE R12, R7, 0x4, R42 ;  /* 0x00000004070c7825 */ /* 0x000fca00078e022a */
[----:B------:R-:W2:Y:S01]  /*0fa0*/  LDG.E R4, desc[UR36][R12.64] ;  /* 0x000000240c047981 */ /* 0x000ea2000c1e1900 */
[----:B------:R-:W-:Y:S01]  /*0fb0*/  IMAD.IADD R24, R2, 0x1, R7 ;  /* 0x0000000102187824 */ /* 0x000fe200078e0207 */
[----:B--2---:R-:W-:-:S04]  /*0fc0*/  ISETP.NE.AND P0, PT, R4, R3, PT ;  /* 0x000000030400720c */ /* 0x004fc80003f05270 */
[----:B------:R-:W-:-:S13]  /*0fd0*/  ISETP.GE.OR P0, PT, R24, R39, P0 ;  /* 0x000000271800720c */ /* 0x000fda0000706670 */
[----:B------:R-:W-:Y:S05]  /*0fe0*/  @P0 BRA `(.L_x_40) ;  /* 0x0000000000500947 */ /* 0x000fea0003800000 */
[----:B------:R-:W0:Y:S01]  /*0ff0*/  LDC R0, c[0x0][0x398] ;  /* 0x0000e600ff007b82 */ /* 0x000e220000000800 */
[----:B------:R-:W-:Y:S01]  /*1000*/  MOV R10, 0x0 ;  /* 0x00000000000a7802 */ /* 0x000fe20000000f00 */
[----:B------:R-:W-:Y:S01]  /*1010*/  IMAD.IADD R8, R24, 0x1, R7 ;  /* 0x0000000118087824 */ /* 0x000fe200078e0207 */
[----:B------:R-:W-:Y:S01]  /*1020*/  MOV R3, 0xffffffff ;  /* 0xffffffff00037802 */ /* 0x000fe20000000f00 */
[----:B------:R-:W-:Y:S01]  /*1030*/  IMAD.MOV.U32 R9, RZ, RZ, R24 ;  /* 0x000000ffff097224 */ /* 0x000fe200078e0018 */
[----:B------:R-:W1:Y:S01]  /*1040*/  LDCU.64 UR4, c[0x4][0x80] ;  /* 0x01001000ff0477ac */ /* 0x000e620008000a00 */
[----:B------:R-:W-:Y:S02]  /*1050*/  IMAD.MOV.U32 R6, RZ, RZ, R31 ;  /* 0x000000ffff067224 */ /* 0x000fe400078e001f */
[----:B------:R2:W-:Y:S01]  /*1060*/  STG.E desc[UR36][R12.64], R3 ;  /* 0x000000030c007986 */ /* 0x0005e2000c101924 */
[----:B------:R-:W3:Y:S01]  /*1070*/  LDC.64 R10, c[0x4][R10] ;  /* 0x010000000a0a7b82 */ /* 0x000ee20000000a00 */
[----:B------:R-:W-:-:S02]  /*1080*/  IMAD.MOV.U32 R7, RZ, RZ, R30 ;  /* 0x000000ffff077224 */ /* 0x000fc400078e001e */
[----:B------:R2:W-:Y:S01]  /*1090*/  STL.64 [R1], R8 ;  /* 0x0000000801007387 */ /* 0x0005e20000100a00 */
[----:B------:R-:W-:Y:S02]  /*10a0*/  VIADD R23, R23, 0x1 ;  /* 0x0000000117177836 */ /* 0x000fe40000000000 */
[----:B-1----:R-:W-:Y:S01]  /*10b0*/  IMAD.U32 R4, RZ, RZ, UR4 ;  /* 0x00000004ff047e24 */ /* 0x002fe2000f8e00ff */
[----:B0-----:R2:W-:Y:S01]  /*10c0*/  STL [R1+0x8], R0 ;  /* 0x0000080001007387 */ /* 0x0015e20000100800 */
[----:B------:R-:W-:-:S07]  /*10d0*/  IMAD.U32 R5, RZ, RZ, UR5 ;  /* 0x00000005ff057e24 */ /* 0x000fce000f8e00ff */
[----:B------:R-:W-:-:S07]  /*10e0*/  LEPC R20, `(.L_x_41) ;  /* 0x000000001014794e */ /* 0x000fce0000000000 */
[----:B--23--:R-:W-:Y:S05]  /*10f0*/  CALL.ABS.NOINC R10 ;  /* 0x000000000a007343 */ /* 0x00cfea0003c00000 */
.L_x_41:
[----:B------:R-:W-:Y:S02]  /*1100*/  PRMT R26, RZ, 0x7610, R26 ;  /* 0x00007610ff1a7816 */ /* 0x000fe4000000001a */
[----:B------:R-:W-:Y:S01]  /*1110*/  PRMT R25, RZ, 0x7610, R25 ;  /* 0x00007610ff197816 */ /* 0x000fe20000000019 */
[----:B------:R-:W-:Y:S06]  /*1120*/  BRA `(.L_x_34) ;  /* 0x0000000800ac7947 */ /* 0x000fec0003800000 */
.L_x_40:
[----:B------:R-:W-:Y:S01]  /*1130*/  ISETP.GE.AND P0, PT, R18, 0x2, PT ;  /* 0x000000021200780c */ /* 0x000fe20003f06270 */
[----:B------:R-:W0:Y:S01]  /*1140*/  LDC R6, c[0x0][0x388] ;  /* 0x0000e200ff067b82 */ /* 0x000e220000000800 */
[----:B------:R-:W-:Y:S02]  /*1150*/  ISETP.GE.AND P1, PT, R0, 0x1, PT ;  /* 0x000000010000780c */ /* 0x000fe40003f26270 */
[----:B------:R-:W-:-:S13]  /*1160*/  ISETP.NE.OR P0, PT, R36, R19, !P0 ;  /* 0x000000132400720c */ /* 0x000fda0004705670 */
[----:B------:R-:W1:Y:S02]  /*1170*/  @!P0 LDS R4, [R22+-0x4] ;  /* 0xfffffc0016048984 */ /* 0x000e640000000800 */
[----:B-1----:R-:W-:-:S04]  /*1180*/  ISETP.EQ.AND P0, PT, R4, R3, !P0 ;  /* 0x000000030400720c */ /* 0x002fc80004702270 */
[----:B------:R-:W-:-:S04]  /*1190*/  ISETP.LT.OR P0, PT, R0, 0x1, !P0 ;  /* 0x000000010000780c */ /* 0x000fc80004701670 */
[----:B------:R-:W-:-:S04]  /*11a0*/  ISETP.EQ.OR P0, PT, R26, R5, P0 ;  /* 0x000000051a00720c */ /* 0x000fc80000702670 */
[----:B------:R-:W-:-:S04]  /*11b0*/  ISETP.GE.U32.OR P0, PT, R34, R7, P0 ;  /* 0x000000072200720c */ /* 0x000fc80000706470 */
[----:B0-----:R-:W-:-:S13]  /*11c0*/  ISETP.GE.U32.OR P0, PT, R33, R6, P0 ;  /* 0x000000062100720c */ /* 0x001fda0000706470 */
[----:B------:R-:W-:Y:S05]  /*11d0*/  @P0 BRA `(.L_x_42) ;  /* 0x0000000000780947 */ /* 0x000fea0003800000 */
[----:B------:R-:W-:Y:S01]  /*11e0*/  VIADD R18, R18, 0xffffffff ;  /* 0xffffffff12127836 */ /* 0x000fe20000000000 */
[----:B------:R-:W-:Y:S01]  /*11f0*/  MOV R24, 0x0 ;  /* 0x0000000000187802 */ /* 0x000fe20000000f00 */
[----:B------:R-:W0:Y:S01]  /*1200*/  LDCU.64 UR4, c[0x4][0x88] ;  /* 0x01001100ff0477ac */ /* 0x000e220008000a00 */
[----:B------:R-:W-:Y:S01]  /*1210*/  MOV R6, R31 ;  /* 0x0000001f00067202 */ /* 0x000fe20000000f00 */
[----:B------:R-:W-:Y:S01]  /*1220*/  IMAD.MOV.U32 R27, RZ, RZ, R18 ;  /* 0x000000ffff1b7224 */ /* 0x000fe200078e0012 */
[----:B------:R1:W2:Y:S01]  /*1230*/  LDC.64 R8, c[0x4][R24] ;  /* 0x0100000018087b82 */ /* 0x0002a20000000a00 */
[----:B------:R-:W-:-:S03]  /*1240*/  IMAD.MOV.U32 R7, RZ, RZ, R30 ;  /* 0x000000ffff077224 */ /* 0x000fc600078e001e */
[----:B------:R1:W-:Y:S01]  /*1250*/  STL.64 [R1], R26 ;  /* 0x0000001a01007387 */ /* 0x0003e20000100a00 */
[----:B0-----:R-:W-:Y:S02]  /*1260*/  IMAD.U32 R4, RZ, RZ, UR4 ;  /* 0x00000004ff047e24 */ /* 0x001fe4000f8e00ff */
[----:B-1----:R-:W-:-:S07]  /*1270*/  IMAD.U32 R5, RZ, RZ, UR5 ;  /* 0x00000005ff057e24 */ /* 0x002fce000f8e00ff */
[----:B------:R-:W-:-:S07]  /*1280*/  LEPC R20, `(.L_x_43) ;  /* 0x000000001014794e */ /* 0x000fce0000000000 */
[----:B--2---:R-:W-:Y:S05]  /*1290*/  CALL.ABS.NOINC R8 ;  /* 0x0000000008007343 */ /* 0x004fea0003c00000 */
.L_x_43:
[----:B------:R-:W0:Y:S01]  /*12a0*/  LDS R9, [R22] ;  /* 0x0000000016097984 */ /* 0x000e220000000800 */
[----:B------:R-:W0:Y:S01]  /*12b0*/  LDC R8, c[0x0][0x398] ;  /* 0x0000e600ff087b82 */ /* 0x000e220000000800 */
[----:B------:R-:W1:Y:S01]  /*12c0*/  LDCU.64 UR4, c[0x4][0x90] ;  /* 0x01001200ff0477ac */ /* 0x000e620008000a00 */
[----:B------:R-:W-:Y:S02]  /*12d0*/  IMAD.MOV.U32 R6, RZ, RZ, R31 ;  /* 0x000000ffff067224 */ /* 0x000fe400078e001f */
[----:B------:R-:W-:-:S04]  /*12e0*/  IMAD.MOV.U32 R7, RZ, RZ, R30 ;  /* 0x000000ffff077224 */ /* 0x000fc800078e001e */
[----:B------:R-:W2:Y:S01]  /*12f0*/  LDC.64 R24, c[0x4][R24] ;  /* 0x0100000018187b82 */ /* 0x000ea20000000a00 */
[----:B-1----:R-:W-:Y:S02]  /*1300*/  IMAD.U32 R4, RZ, RZ, UR4 ;  /* 0x00000004ff047e24 */ /* 0x002fe4000f8e00ff */
[----:B------:R-:W-:Y:S01]  /*1310*/  IMAD.U32 R5, RZ, RZ, UR5 ;  /* 0x00000005ff057e24 */ /* 0x000fe2000f8e00ff */
[----:B0-----:R0:W-:Y:S06]  /*1320*/  STL.64 [R1], R8 ;  /* 0x0000000801007387 */ /* 0x0011ec0000100a00 */
[----:B------:R-:W-:-:S07]  /*1330*/  LEPC R20, `(.L_x_44) ;  /* 0x000000001014794e */ /* 0x000fce0000000000 */
[----:B0-2---:R-:W-:Y:S05]  /*1340*/  CALL.ABS.NOINC R24 ;  /* 0x0000000018007343 */ /* 0x005fea0003c00000 */
.L_x_44:
[----:B------:R-:W-:Y:S01]  /*1350*/  IMAD.MOV.U32 R3, RZ, RZ, -0x1 ;  /* 0xffffffffff037424 */ /* 0x000fe200078e00ff */
[----:B------:R-:W-:Y:S01]  /*1360*/  PRMT R25, RZ, 0x7610, R25 ;  /* 0x00007610ff197816 */ /* 0x000fe20000000019 */
[--C-:B------:R-:W-:Y:S01]  /*1370*/  IMAD.MOV.U32 R24, RZ, RZ, R26.reuse ;  /* 0x000000ffff187224 */ /* 0x100fe200078e001a */
[----:B------:R-:W-:Y:S01]  /*1380*/  PRMT R26, RZ, 0x7610, R26 ;  /* 0x00007610ff1a7816 */ /* 0x000fe2000000001a */
[----:B------:R-:W-:Y:S01]  /*1390*/  VIADD R23, R23, 0x1 ;  /* 0x0000000117177836 */ /* 0x000fe20000000000 */
[----:B------:R2:W-:Y:S01]  /*13a0*/  STS [R22+-0x4], R3 ;  /* 0xfffffc0316007388 */ /* 0x0005e20000000800 */
[----:B------:R-:W-:Y:S05]  /*13b0*/  BRA `(.L_x_34) ;  /* 0x0000000800087947 */ /* 0x000fea0003800000 */
.L_x_42:
[----:B------:R-:W2:Y:S02]  /*13c0*/  LDG.E R0, desc[UR36][R42.64+-0x4] ;  /* 0xfffffc242a007981 */ /* 0x000ea4000c1e1900 */
[----:B--2---:R-:W-:-:S04]  /*13d0*/  ISETP.NE.OR P0, PT, R0, R3, !P1 ;  /* 0x000000030000720c */ /* 0x004fc80004f05670 */
[----:B------:R-:W-:-:S13]  /*13e0*/  ISETP.EQ.OR P0, PT, R26, R5, P0 ;  /* 0x000000051a00720c */ /* 0x000fda0000702670 */
[----:B------:R-:W-:Y:S05]  /*13f0*/  @P0 BRA `(.L_x_45) ;  /* 0x0000000000480947 */ /* 0x000fea0003800000 */
[----:B------:R-:W0:Y:S01]  /*1400*/  LDC R27, c[0x0][0x398] ;  /* 0x0000e600ff1b7b82 */ /* 0x000e220000000800 */
[----:B------:R-:W-:Y:S01]  /*1410*/  MOV R8, 0x0 ;  /* 0x0000000000087802 */ /* 0x000fe20000000f00 */
[----:B------:R-:W1:Y:S01]  /*1420*/  LDCU.64 UR4, c[0x4][0x98] ;  /* 0x01001300ff0477ac */ /* 0x000e620008000a00 */
[----:B------:R-:W-:Y:S01]  /*1430*/  IMAD.MOV.U32 R6, RZ, RZ, R31 ;  /* 0x000000ffff067224 */ /* 0x000fe200078e001f */
[----:B------:R-:W-:Y:S01]  /*1440*/  MOV R7, R30 ;  /* 0x0000001e00077202 */ /* 0x000fe20000000f00 */
[----:B------:R-:W-:-:S03]  /*1450*/  VIADD R23, R23, 0x1 ;  /* 0x0000000117177836 */ /* 0x000fc60000000000 */
[----:B------:R-:W2:Y:S01]  /*1460*/  LDC.64 R8, c[0x4][R8] ;  /* 0x0100000008087b82 */ /* 0x000ea20000000a00 */
[----:B-1----:R-:W-:Y:S02]  /*1470*/  IMAD.U32 R4, RZ, RZ, UR4 ;  /* 0x00000004ff047e24 */ /* 0x002fe4000f8e00ff */
[----:B------:R-:W-:Y:S01]  /*1480*/  IMAD.U32 R5, RZ, RZ, UR5 ;  /* 0x00000005ff057e24 */ /* 0x000fe2000f8e00ff */
[----:B0-----:R0:W-:Y:S06]  /*1490*/  STL.64 [R1], R26 ;  /* 0x0000001a01007387 */ /* 0x0011ec0000100a00 */
[----:B------:R-:W-:-:S07]  /*14a0*/  LEPC R20, `(.L_x_46) ;  /* 0x000000001014794e */ /* 0x000fce0000000000 */
[----:B0-2---:R-:W-:Y:S05]  /*14b0*/  CALL.ABS.NOINC R8 ;  /* 0x0000000008007343 */ /* 0x005fea0003c00000 */
.L_x_46:
[----:B------:R-:W-:Y:S01]  /*14c0*/  IMAD.MOV.U32 R3, RZ, RZ, -0x1 ;  /* 0xffffffffff037424 */ /* 0x000fe200078e00ff */
[----:B------:R-:W-:Y:S01]  /*14d0*/  PRMT R25, RZ, 0x7610, R25 ;  /* 0x00007610ff197816 */ /* 0x000fe20000000019 */
[--C-:B------:R-:W-:Y:S01]  /*14e0*/  IMAD.MOV.U32 R24, RZ, RZ, R26.reuse ;  /* 0x000000ffff187224 */ /* 0x100fe200078e001a */
[----:B------:R-:W-:Y:S02]  /*14f0*/  PRMT R26, RZ, 0x7610, R26 ;  /* 0x00007610ff1a7816 */ /* 0x000fe4000000001a */
[----:B------:R2:W-:Y:S01]  /*1500*/  STG.E desc[UR36][R42.64], R3 ;  /* 0x000000032a007986 */ /* 0x0005e2000c101924 */
[----:B------:R-:W-:Y:S05]  /*1510*/  BRA `(.L_x_37) ;  /* 0x0000000400e47947 */ /* 0x000fea0003800000 */
.L_x_45:
[----:B------:R-:W-:Y:S01]  /*1520*/  ISETP.GE.AND P0, PT, R18, 0x6, PT ;  /* 0x000000061200780c */ /* 0x000fe20003f06270 */
[----:B------:R-:W-:Y:S01]  /*1530*/  IMAD.IADD R24, R2, 0x1, -R7 ;  /* 0x0000000102187824 */ /* 0x000fe200078e0a07 */
[----:B------:R-:W-:Y:S02]  /*1540*/  ISETP.NE.AND P3, PT, R40, RZ, PT ;  /* 0x000000ff2800720c */ /* 0x000fe40003f65270 */
[----:B------:R-:W-:Y:S02]  /*1550*/  ISETP.NE.OR P0, PT, R37, R16, !P0 ;  /* 0x000000102500720c */ /* 0x000fe40004705670 */
[----:B------:R-:W-:-:S11]  /*1560*/  PLOP3.LUT P1, PT, PT, PT, PT, 0x8, 0x80 ;  /* 0x000000000080781c */ /* 0x000fd60003f2e170 */
[----:B------:R-:W0:Y:S02]  /*1570*/  @!P0 LDS R0, [R22+-0x14] ;  /* 0xffffec0016008984 */ /* 0x000e240000000800 */
[----:B0-----:R-:W-:-:S04]  /*1580*/  @!P0 ISETP.NE.AND P2, PT, R0, R3, PT ;  /* 0x000000030000820c */ /* 0x001fc80003f45270 */
[----:B------:R-:W-:-:S04]  /*1590*/  @!P0 ISETP.GE.AND P2, PT, R2, R7, !P2 ;  /* 0x000000070200820c */ /* 0x000fc80005746270 */
[----:B------:R-:W-:-:S04]  /*15a0*/  @!P0 PLOP3.LUT P1, PT, P2, P3, PT, 0x80, 0x8 ;  /* 0x000000000008881c */ /* 0x000fc80001727070 */
[----:B------:R-:W-:-:S04]  /*15b0*/  ISETP.EQ.OR P1, PT, R24, R5, !P1 ;  /* 0x000000051800720c */ /* 0x000fc80004f22670 */
[----:B------:R-:W-:-:S04]  /*15c0*/  ISETP.GE.U32.OR P1, PT, R34, R7, P1 ;  /* 0x000000072200720c */ /* 0x000fc80000f26470 */
[----:B------:R-:W-:-:S13]  /*15d0*/  ISETP.GE.U32.OR P1, PT, R33, R6, P1 ;  /* 0x000000062100720c */ /* 0x000fda0000f26470 */
[----:B------:R-:W-:Y:S05]  /*15e0*/  @P1 BRA `(.L_x_47) ;  /* 0x0000000000481947 */ /* 0x000fea0003800000 */
[----:B------:R-:W-:Y:S01]  /*15f0*/  MOV R8, 0x0 ;  /* 0x0000000000087802 */ /* 0x000fe20000000f00 */
[----:B------:R-:W-:Y:S01]  /*1600*/  IMAD.MOV.U32 R28, RZ, RZ, R24 ;  /* 0x000000ffff1c7224 */ /* 0x000fe200078e0018 */
[----:B------:R-:W0:Y:S01]  /*1610*/  LDCU.64 UR4, c[0x4][0xa0] ;  /* 0x01001400ff0477ac */ /* 0x000e220008000a00 */
[----:B------:R-:W-:Y:S02]  /*1620*/  IMAD.MOV.U32 R6, RZ, RZ, R31 ;  /* 0x000000ffff067224 */ /* 0x000fe400078e001f */
[----:B------:R-:W-:Y:S01]  /*1630*/  IMAD.MOV.U32 R7, RZ, RZ, R30 ;  /* 0x000000ffff077224 */ /* 0x000fe200078e001e */
[----:B------:R1:W-:Y:S01]  /*1640*/  STL.64 [R1], R28 ;  /* 0x0000001c01007387 */ /* 0x0003e20000100a00 */
[----:B------:R-:W2:Y:S01]  /*1650*/  LDC.64 R8, c[0x4][R8] ;  /* 0x0100000008087b82 */ /* 0x000ea20000000a00 */
[----:B------:R-:W-:Y:S02]  /*1660*/  VIADD R23, R23, 0x1 ;  /* 0x0000000117177836 */ /* 0x000fe40000000000 */
[----:B0-----:R-:W-:-:S02]  /*1670*/  IMAD.U32 R4, RZ, RZ, UR4 ;  /* 0x00000004ff047e24 */ /* 0x001fc4000f8e00ff */
[----:B-1----:R-:W-:-:S07]  /*1680*/  IMAD.U32 R5, RZ, RZ, UR5 ;  /* 0x00000005ff057e24 */ /* 0x002fce000f8e00ff */
[----:B------:R-:W-:-:S07]  /*1690*/  LEPC R20, `(.L_x_48) ;  /* 0x000000001014794e */ /* 0x000fce0000000000 */
[----:B--2---:R-:W-:Y:S05]  /*16a0*/  CALL.ABS.NOINC R8 ;  /* 0x0000000008007343 */ /* 0x004fea0003c00000 */
.L_x_48:
[----:B------:R-:W-:Y:S01]  /*16b0*/  IMAD.MOV.U32 R3, RZ, RZ, -0x5 ;  /* 0xfffffffbff037424 */ /* 0x000fe200078e00ff */
[----:B------:R-:W-:Y:S02]  /*16c0*/  PRMT R26, RZ, 0x7610, R26 ;  /* 0x00007610ff1a7816 */ /* 0x000fe4000000001a */
[----:B------:R-:W-:Y:S02]  /*16d0*/  PRMT R25, RZ, 0x7610, R25 ;  /* 0x00007610ff197816 */ /* 0x000fe40000000019 */
[----:B------:R3:W-:Y:S01]  /*16e0*/  STS [R22+-0x14], R3 ;  /* 0xffffec0316007388 */ /* 0x0007e20000000800 */
[----:B------:R-:W-:Y:S01]  /*16f0*/  IADD3 R18, PT, PT, R18, -0x5, RZ ;  /* 0xfffffffb12127810 */ /* 0x000fe20007ffe0ff */
[----:B------:R-:W-:Y:S06]  /*1700*/  BRA `(.L_x_34) ;  /* 0x0000000400347947 */ /* 0x000fec0003800000 */
.L_x_47:
[----:B------:R-:W-:Y:S01]  /*1710*/  IMAD.WIDE R44, R24, 0x4, R44 ;  /* 0x00000004182c7825 */ /* 0x000fe200078e022c */
[----:B------:R-:W-:-:S04]  /*1720*/  ISETP.NE.AND P1, PT, R40, RZ, PT ;  /* 0x000000ff2800720c */ /* 0x000fc80003f25270 */
[----:B------:R-:W2:Y:S02]  /*1730*/  LDG.E R0, desc[UR36][R44.64] ;  /* 0x000000242c007981 */ /* 0x000ea4000c1e1900 */
[----:B--2---:R-:W-:-:S04]  /*1740*/  ISETP.NE.AND P0, PT, R0, R3, PT ;  /* 0x000000030000720c */ /* 0x004fc80003f05270 */
[----:B------:R-:W-:-:S04]  /*1750*/  ISETP.GE.AND P0, PT, R2, R7, !P0 ;  /* 0x000000070200720c */ /* 0x000fc80004706270 */
[----:B------:R-:W-:-:S04]  /*1760*/  PLOP3.LUT P0, PT, P0, P1, PT, 0x80, 0x8 ;  /* 0x000000000008781c */ /* 0x000fc80000703070 */
[----:B------:R-:W-:-:S13]  /*1770*/  ISETP.EQ.OR P0, PT, R24, R5, !P0 ;  /* 0x000000051800720c */ /* 0x000fda0004702670 */
[----:B------:R-:W-:Y:S05]  /*1780*/  @P0 BRA `(.L_x_49) ;  /* 0x00000000004c0947 */ /* 0x000fea0003800000 */
[----:B------:R-:W0:Y:S01]  /*1790*/  LDC R0, c[0x0][0x398] ;  /* 0x0000e600ff007b82 */ /* 0x000e220000000800 */
[----:B------:R-:W-:Y:S01]  /*17a0*/  MOV R8, 0x0 ;  /* 0x0000000000087802 */ /* 0x000fe20000000f00 */
[----:B------:R-:W-:Y:S01]  /*17b0*/  IMAD.MOV.U32 R25, RZ, RZ, R2 ;  /* 0x000000ffff197224 */ /* 0x000fe200078e0002 */
[----:B------:R-:W1:Y:S01]  /*17c0*/  LDCU.64 UR4, c[0x4][0xa8] ;  /* 0x01001500ff0477ac */ /* 0x000e620008000a00 */
[----:B------:R-:W-:Y:S02]  /*17d0*/  IMAD.MOV.U32 R6, RZ, RZ, R31 ;  /* 0x000000ffff067224 */ /* 0x000fe400078e001f */
[----:B------:R-:W-:Y:S01]  /*17e0*/  IMAD.MOV.U32 R7, RZ, RZ, R30 ;  /* 0x000000ffff077224 */ /* 0x000fe200078e001e */
[----:B------:R2:W-:Y:S01]  /*17f0*/  STL.64 [R1], R24 ;  /* 0x0000001801007387 */ /* 0x0005e20000100a00 */
[----:B------:R-:W3:Y:S01]  /*1800*/  LDC.64 R8, c[0x4][R8] ;  /* 0x0100000008087b82 */ /* 0x000ee20000000a00 */
[----:B------:R-:W-:Y:S02]  /*1810*/  VIADD R23, R23, 0x1 ;  /* 0x0000000117177836 */ /* 0x000fe40000000000 */
[----:B-1----:R-:W-:-:S02]  /*1820*/  IMAD.U32 R4, RZ, RZ, UR4 ;  /* 0x00000004ff047e24 */ /* 0x002fc4000f8e00ff */
[----:B------:R-:W-:Y:S01]  /*1830*/  IMAD.U32 R5, RZ, RZ, UR5 ;  /* 0x00000005ff057e24 */ /* 0x000fe2000f8e00ff */
[----:B0-----:R2:W-:Y:S06]  /*1840*/  STL [R1+0x8], R0 ;  /* 0x0000080001007387 */ /* 0x0015ec0000100800 */
[----:B------:R-:W-:-:S07]  /*1850*/  LEPC R20, `(.L_x_50) ;  /* 0x000000001014794e */ /* 0x000fce0000000000 */
[----:B--23--:R-:W-:Y:S05]  /*1860*/  CALL.ABS.NOINC R8 ;  /* 0x0000000008007343 */ /* 0x00cfea0003c00000 */
.L_x_50:
[----:B------:R-:W-:Y:S01]  /*1870*/  IMAD.MOV.U32 R3, RZ, RZ, -0x1 ;  /* 0xffffffffff037424 */ /* 0x000fe200078e00ff */
[----:B------:R-:W-:Y:S02]  /*1880*/  PRMT R25, RZ, 0x7610, R25 ;  /* 0x00007610ff197816 */ /* 0x000fe40000000019 */
[----:B------:R-:W-:Y:S02]  /*1890*/  PRMT R26, RZ, 0x7610, R26 ;  /* 0x00007610ff1a7816 */ /* 0x000fe4000000001a */
[----:B------:R0:W-:Y:S01]  /*18a0*/  STG.E desc[UR36][R44.64], R3 ;  /* 0x000000032c007986 */ /* 0x0001e2000c101924 */
[----:B------:R-:W-:Y:S05]  /*18b0*/  BRA `(.L_x_37) ;  /* 0x0000000000fc7947 */ /* 0x000fea0003800000 */
.L_x_49:
        /* <DEDUP_REMOVED lines=9> */
[----:B--23--:R0:W-:Y:S06]  /*1950*/  STL [R1], R10 ;  /* 0x0000000a01007387 */ /* 0x00c1ec0000100800 */
[----:B------:R-:W-:-:S07]  /*1960*/  LEPC R20, `(.L_x_51) ;  /* 0x000000001014794e */ /* 0x000fce0000000000 */
[----:B0-----:R-:W-:Y:S05]  /*1970*/  CALL.ABS.NOINC R8 ;  /* 0x0000000008007343 */ /* 0x001fea0003c00000 */
.L_x_51:
[----:B------:R-:W0:Y:S01]  /*1980*/  LDC R0, c[0x0][0x398] ;  /* 0x0000e600ff007b82 */ /* 0x000e220000000800 */
[----:B------:R-:W1:Y:S01]  /*1990*/  LDCU.64 UR4, c[0x4][0xb8] ;  /* 0x01001700ff0477ac */ /* 0x000e620008000a00 */
[----:B------:R-:W-:Y:S02]  /*19a0*/  IMAD.MOV.U32 R6, RZ, RZ, R31 ;  /* 0x000000ffff067224 */ /* 0x000fe400078e001f */
[----:B------:R-:W-:-:S04]  /*19b0*/  IMAD.MOV.U32 R7, RZ, RZ, R30 ;  /* 0x000000ffff077224 */ /* 0x000fc800078e001e */
[----:B------:R2:W3:Y:S01]  /*19c0*/  LDC.64 R8, c[0x4][R22] ;  /* 0x0100000016087b82 */ /* 0x0004e20000000a00 */
[----:B-1----:R-:W-:Y:S01]  /*19d0*/  MOV R4, UR4 ;  /* 0x0000000400047c02 */ /* 0x002fe20008000f00 */
[----:B------:R-:W-:Y:S01]  /*19e0*/  IMAD.U32 R5, RZ, RZ, UR5 ;  /* 0x00000005ff057e24 */ /* 0x000fe2000f8e00ff */
[----:B0-----:R2:W-:Y:S06]  /*19f0*/  STL [R1], R0 ;  /* 0x0000000001007387 */ /* 0x0015ec0000100800 */
[----:B------:R-:W-:-:S07]  /*1a00*/  LEPC R20, `(.L_x_52) ;  /* 0x000000001014794e */ /* 0x000fce0000000000 */
[----:B--23--:R-:W-:Y:S05]  /*1a10*/  CALL.ABS.NOINC R8 ;  /* 0x0000000008007343 */ /* 0x00cfea0003c00000 */
.L_x_52:
[----:B------:R-:W-:Y:S01]  /*1a20*/  ISETP.GE.AND P0, PT, R23, 0x1, PT ;  /* 0x000000011700780c */ /* 0x000fe20003f06270 */
[----:B------:R-:W-:Y:S01]  /*1a30*/  BSSY.RECONVERGENT B0, `(.L_x_53) ;  /* 0x000000d000007945 */ /* 0x000fe20003800200 */
[----:B------:R-:W-:Y:S01]  /*1a40*/  MOV R8, 0x0 ;  /* 0x0000000000087802 */ /* 0x000fe20000000f00 */
[----:B------:R-:W-:Y:S01]  /*1a50*/  IMAD.MOV.U32 R22, RZ, RZ, R2 ;  /* 0x000000ffff167224 */ /* 0x000fe200078e0002 */
[----:B------:R-:W-:-:S09]  /*1a60*/  PRMT R25, RZ, 0x7610, R25 ;  /* 0x00007610ff197816 */ /* 0x000fd20000000019 */
[----:B------:R-:W-:Y:S05]  /*1a70*/  @!P0 BRA `(.L_x_54) ;  /* 0x0000000000208947 */ /* 0x000fea0003800000 */
[----:B------:R-:W0:Y:S01]  /*1a80*/  S2R R0, SR_LANEID ;  /* 0x0000000000007919 */ /* 0x000e220000000000 */
[----:B------:R-:W1:Y:S01]  /*1a90*/  LDC.64 R4, c[0x0][0x390] ;  /* 0x0000e400ff047b82 */ /* 0x000e620000000a00 */
[----:B------:R-:W-:Y:S02]  /*1aa0*/  VOTEU.ANY UR4, UPT, PT ;  /* 0x0000000000047886 */ /* 0x000fe400038e0100 */
[----:B------:R-:W-:Y:S02]  /*1ab0*/  UFLO.U32 UR5, UR4 ;  /* 0x00000004000572bd */ /* 0x000fe400080e0000 */
[----:B------:R-:W1:Y:S04]  /*1ac0*/  POPC R3, UR4 ;  /* 0x0000000400037d09 */ /* 0x000e680008000000 */
[----:B0-----:R-:W-:-:S13]  /*1ad0*/  ISETP.EQ.U32.AND P0, PT, R0, UR5, PT ;  /* 0x0000000500007c0c */ /* 0x001fda000bf02070 */
[----:B-1----:R0:W-:Y:S01]  /*1ae0*/  @P0 REDG.E.ADD.STRONG.GPU desc[UR36][R4.64], R3 ;  /* 0x000000030400098e */ /* 0x0021e2000c12e124 */
[----:B------:R-:W-:-:S07]  /*1af0*/  IMAD.MOV.U32 R25, RZ, RZ, 0x1 ;  /* 0x00000001ff197424 */ /* 0x000fce00078e00ff */
.L_x_54:
[----:B------:R-:W-:Y:S05]  /*1b00*/  BSYNC.RECONVERGENT B0 ;  /* 0x0000000000007941 */ /* 0x000fea0003800200 */
.L_x_53:
[----:B------:R1:W-:Y:S01]  /*1b10*/  STL.64 [R1], R22 ;  /* 0x0000001601007387 */ /* 0x0003e20000100a00 */
[----:B------:R-:W2:Y:S01]  /*1b20*/  LDC.64 R8, c[0x4][R8] ;  /* 0x0100000008087b82 */ /* 0x000ea20000000a00 */
[----:B------:R-:W0:Y:S01]  /*1b30*/  LDCU.64 UR4, c[0x4][0xc0] ;  /* 0x01001800ff0477ac */ /* 0x000e220008000a00 */
[----:B------:R-:W-:Y:S02]  /*1b40*/  IMAD.MOV.U32 R6, RZ, RZ, R31 ;  /* 0x000000ffff067224 */ /* 0x000fe400078e001f */
[----:B------:R-:W-:Y:S02]  /*1b50*/  IMAD.MOV.U32 R7, RZ, RZ, R30 ;  /* 0x000000ffff077224 */ /* 0x000fe400078e001e */
[----:B0-----:R-:W-:Y:S02]  /*1b60*/  IMAD.U32 R4, RZ, RZ, UR4 ;  /* 0x00000004ff047e24 */ /* 0x001fe4000f8e00ff */
[----:B-1----:R-:W-:-:S07]  /*1b70*/  IMAD.U32 R5, RZ, RZ, UR5 ;  /* 0x00000005ff057e24 */ /* 0x002fce000f8e00ff */
[----:B------:R-:W-:-:S07]  /*1b80*/  LEPC R20, `(.L_x_55) ;  /* 0x000000001014794e */ /* 0x000fce0000000000 */
[----:B--2---:R-:W-:Y:S05]  /*1b90*/  CALL.ABS.NOINC R8 ;  /* 0x0000000008007343 */ /* 0x004fea0003c00000 */
.L_x_55:
[----:B------:R-:W-:Y:S01]  /*1ba0*/  IMAD.MOV.U32 R3, RZ, RZ, -0x1 ;  /* 0xffffffffff037424 */ /* 0x000fe200078e00ff */
[----:B------:R-:W-:Y:S01]  /*1bb0*/  MOV R24, R2 ;  /* 0x0000000200187202 */ /* 0x000fe20000000f00 */
[----:B------:R-:W-:-:S03]  /*1bc0*/  IMAD.MOV.U32 R26, RZ, RZ, 0x1 ;  /* 0x00000001ff1a7424 */ /* 0x000fc600078e00ff */
[----:B------:R4:W-:Y:S04]  /*1bd0*/  STS [R32], R3 ;  /* 0x0000000320007388 */ /* 0x0009e80000000800 */
.L_x_34:
[----:B------:R-:W-:Y:S01]  /*1be0*/  MOV R8, 0x0 ;  /* 0x0000000000087802 */ /* 0x000fe20000000f00 */
[----:B0123--:R-:W-:Y:S01]  /*1bf0*/  IMAD.MOV.U32 R22, RZ, RZ, R24 ;  /* 0x000000ffff167224 */ /* 0x00ffe200078e0018 */
[----:B------:R-:W0:Y:S01]  /*1c00*/  LDCU.64 UR4, c[0x4][0xc8] ;  /* 0x01001900ff0477ac */ /* 0x000e220008000a00 */
[----:B------:R-:W-:Y:S02]  /*1c10*/  IMAD.MOV.U32 R6, RZ, RZ, R31 ;  /* 0x000000ffff067224 */ /* 0x000fe400078e001f */
[----:B------:R-:W-:Y:S01]  /*1c20*/  IMAD.MOV.U32 R7, RZ, RZ, R30 ;  /* 0x000000ffff077224 */ /* 0x000fe200078e001e */
[----:B------:R1:W-:Y:S01]  /*1c30*/  STL.64 [R1], R22 ;  /* 0x0000001601007387 */ /* 0x0003e20000100a00 */
[----:B------:R-:W2:Y:S01]  /*1c40*/  LDC.64 R8, c[0x4][R8] ;  /* 0x0100000008087b82 */ /* 0x000ea20000000a00 */
[----:B0-----:R-:W-:Y:S02]  /*1c50*/  IMAD.U32 R4, RZ, RZ, UR4 ;  /* 0x00000004ff047e24 */ /* 0x001fe4000f8e00ff */
[----:B-1----:R-:W-:-:S07]  /*1c60*/  IMAD.U32 R5, RZ, RZ, UR5 ;  /* 0x00000005ff057e24 */ /* 0x002fce000f8e00ff */
[----:B------:R-:W-:-:S07]  /*1c70*/  LEPC R20, `(.L_x_56) ;  /* 0x000000001014794e */ /* 0x000fce0000000000 */
[----:B--2-4-:R-:W-:Y:S05]  /*1c80*/  CALL.ABS.NOINC R8 ;  /* 0x0000000008007343 */ /* 0x014fea0003c00000 */
.L_x_56:
[----:B------:R-:W0:Y:S04]  /*1c90*/  LDS R3, [R32] ;  /* 0x0000000020037984 */ /* 0x000e280000000800 */
[----:B0-----:R1:W-:Y:S02]  /*1ca0*/  STG.E desc[UR36][R42.64], R3 ;  /* 0x000000032a007986 */ /* 0x0013e4000c101924 */
.L_x_37:
[----:B------:R-:W-:Y:S01]  /*1cb0*/  LOP3.LUT R26, R25, R26, RZ, 0xfc, !PT ;  /* 0x0000001a191a7212 */ /* 0x000fe200078efcff */
[----:B------:R-:W-:Y:S05]  /*1cc0*/  WARPSYNC.ALL ;  /* 0x0000000000007948 */ /* 0x000fea0003800000 */
[----:B------:R-:W-:Y:S01]  /*1cd0*/  PRMT R0, R26, 0x9910, RZ ;  /* 0x000099101a007816 */ /* 0x000fe200000000ff */
[----:B------:R-:W-:Y:S01]  /*1ce0*/  BAR.SYNC.DEFER_BLOCKING 0x0 ;  /* 0x0000000000007b1d */ /* 0x000fe20000010000 */
[----:B------:R-:W-:Y:S02]  /*1cf0*/  ISETP.LT.AND P1, PT, R24, R39, PT ;  /* 0x000000271800720c */ /* 0x000fe40003f21270 */
[----:B------:R-:W-:-:S13]  /*1d00*/  ISETP.NE.AND P0, PT, R0, RZ, PT ;  /* 0x000000ff0000720c */ /* 0x000fda0003f05270 */
[----:B------:R-:W-:Y:S05]  /*1d10*/  @!P0 BRA P1, `(.L_x_57) ;  /* 0xffffffe800808947 */ /* 0x000fea000083ffff */
.L_x_31:
[----:B0123--:R-:W0:Y:S08]  /*1d20*/  LDC.64 R2, c[0x0][0x3a0] ;  /* 0x0000e800ff027b82 */ /* 0x00fe300000000a00 */
[----:B------:R-:W1:Y:S01]  /*1d30*/  LDC.64 R8, c[0x0][0x390] ;  /* 0x0000e400ff087b82 */ /* 0x000e620000000a00 */
[----:B------:R-:W-:Y:S01]  /*1d40*/  MOV R10, 0x0 ;  /* 0x00000000000a7802 */ /* 0x000fe20000000f00 */
[----:B------:R-:W2:Y:S01]  /*1d50*/  LDCU.64 UR4, c[0x4][0xd0] ;  /* 0x01001a00ff0477ac */ /* 0x000ea20008000a00 */
[----:B0-----:R0:W-:Y:S04]  /*1d60*/  STG.E.U8 desc[UR36][R2.64], R25 ;  /* 0x0000001902007986 */ /* 0x0011e8000c101124 */
[----:B-1----:R-:W3:Y:S01]  /*1d70*/  LDG.E R0, desc[UR36][R8.64] ;  /* 0x0000002408007981 */ /* 0x002ee2000c1e1900 */
[----:B------:R-:W1:Y:S01]  /*1d80*/  LDC.64 R10, c[0x4][R10] ;  /* 0x010000000a0a7b82 */ /* 0x000e620000000a00 */
[----:B--2---:R-:W-:-:S02]  /*1d90*/  IMAD.U32 R4, RZ, RZ, UR4 ;  /* 0x00000004ff047e24 */ /* 0x004fc4000f8e00ff */
[----:B------:R-:W-:Y:S02]  /*1da0*/  IMAD.U32 R5, RZ, RZ, UR5 ;  /* 0x00000005ff057e24 */ /* 0x000fe4000f8e00ff */
[----:B------:R-:W-:Y:S02]  /*1db0*/  IMAD.MOV.U32 R6, RZ, RZ, R31 ;  /* 0x000000ffff067224 */ /* 0x000fe400078e001f */
[----:B------:R-:W-:Y:S01]  /*1dc0*/  IMAD.MOV.U32 R7, RZ, RZ, R30 ;  /* 0x000000ffff077224 */ /* 0x000fe200078e001e */
[----:B-1-3--:R0:W-:Y:S06]  /*1dd0*/  STL [R1], R0 ;  /* 0x0000000001007387 */ /* 0x00a1ec0000100800 */
[----:B------:R-:W-:-:S07]  /*1de0*/  LEPC R20, `(.L_x_58) ;  /* 0x000000001014794e */ /* 0x000fce0000000000 */
[----:B0-----:R-:W-:Y:S05]  /*1df0*/  CALL.ABS.NOINC R10 ;  /* 0x000000000a007343 */ /* 0x001fea0003c00000 */
.L_x_58:
[----:B------:R-:W0:Y:S02]  /*1e00*/  LDC.64 R4, c[0x0][0x390] ;  /* 0x0000e400ff047b82 */ /* 0x000e240000000a00 */
[----:B0-----:R-:W2:Y:S02]  /*1e10*/  LDG.E R4, desc[UR36][R4.64] ;  /* 0x0000002404047981 */ /* 0x001ea4000c1e1900 */
[----:B--2---:R-:W-:-:S13]  /*1e20*/  ISETP.GE.AND P0, PT, R4, 0x1, PT ;  /* 0x000000010400780c */ /* 0x004fda0003f06270 */
[----:B------:R-:W0:Y:S01]  /*1e30*/  @P0 LDC R7, c[0x0][0x398] ;  /* 0x0000e600ff070b82 */ /* 0x000e220000000800 */
[----:B------:R-:W-:-:S07]  /*1e40*/  @P0 IMAD.MOV.U32 R9, RZ, RZ, -0x1 ;  /* 0xffffffffff090424 */ /* 0x000fce00078e00ff */
[----:B------:R-:W0:Y:S02]  /*1e50*/  @P0 LDC.64 R2, c[0x0][0x380] ;  /* 0x0000e000ff020b82 */ /* 0x000e240000000a00 */
[----:B0-----:R-:W-:-:S05]  /*1e60*/  @P0 IMAD.WIDE R2, R7, 0x4, R2 ;  /* 0x0000000407020825 */ /* 0x001fca00078e0202 */
[----:B------:R0:W-:Y:S02]  /*1e70*/  @P0 STG.E desc[UR36][R2.64], R9 ;  /* 0x0000000902000986 */ /* 0x0001e4000c101924 */
.L_x_29:
[----:B------:R-:W-:Y:S05]  /*1e80*/  WARPSYNC.ALL ;  /* 0x0000000000007948 */ /* 0x000fea0003800000 */
[----:B------:R-:W-:Y:S06]  /*1e90*/  BAR.SYNC.DEFER_BLOCKING 0x0 ;  /* 0x0000000000007b1d */ /* 0x000fec0000010000 */
[----:B------:R-:W-:Y:S05]  /*1ea0*/  EXIT ;  /* 0x000000000000794d */ /* 0x000fea0003800000 */
.L_x_59:
        /* <DEDUP_REMOVED lines=13> */
.L_x_132:


//--------------------- .text._Z26kernelReemplazarPosicionesPiiiiiS_ --------------------------
	.section	.text._Z26kernelReemplazarPosicionesPiiiiiS_,"ax",@progbits
	.align	128
        .global         _Z26kernelReemplazarPosicionesPiiiiiS_
        .type           _Z26kernelReemplazarPosicionesPiiiiiS_,@function
        .size           _Z26kernelReemplazarPosicionesPiiiiiS_,(.L_x_133 - _Z26kernelReemplazarPosicionesPiiiiiS_)
        .other          _Z26kernelReemplazarPosicionesPiiiiiS_,@"STO_CUDA_ENTRY STV_DEFAULT"
_Z26kernelReemplazarPosicionesPiiiiiS_:
.text._Z26kernelReemplazarPosicionesPiiiiiS_:
[----:B------:R-:W0:Y:S01]  /*0000*/  LDC R1, c[0x0][0x37c] ;  /* 0x0000df00ff017b82 */ /* 0x000e220000000800 */
[----:B------:R-:W1:Y:S07]  /*0010*/  LDCU.64 UR6, c[0x0][0x388] ;  /* 0x00007100ff0677ac */ /* 0x000e6e0008000a00 */
[----:B------:R-:W2:Y:S01]  /*0020*/  LDC R14, c[0x0][0x388] ;  /* 0x0000e200ff0e7b82 */ /* 0x000ea20000000800 */
[----:B------:R-:W3:Y:S01]  /*0030*/  S2R R2, SR_TID.X ;  /* 0x0000000000027919 */ /* 0x000ee20000002100 */
[----:B0-----:R-:W-:Y:S01]  /*0040*/  VIADD R1, R1, 0xffffff70 ;  /* 0xffffff7001017836 */ /* 0x001fe20000000000 */
[----:B------:R-:W0:Y:S01]  /*0050*/  LDCU.64 UR8, c[0x0][0x358] ;  /* 0x00006b00ff0877ac */ /* 0x000e220008000a00 */
[----:B------:R-:W4:Y:S04]  /*0060*/  S2R R5, SR_TID.Y ;  /* 0x0000000000057919 */ /* 0x000f280000002200 */
[----:B------:R-:W3:Y:S08]  /*0070*/  S2UR UR4, SR_CTAID.X ;  /* 0x00000000000479c3 */ /* 0x000ef00000002500 */
[----:B------:R-:W3:Y:S01]  /*0080*/  LDC R13, c[0x0][0x360] ;  /* 0x0000d800ff0d7b82 */ /* 0x000ee20000000800 */
[----:B-1----:R-:W-:-:S05]  /*0090*/  IMAD.U32 R3, RZ, RZ, UR7 ;  /* 0x00000007ff037e24 */ /* 0x002fca000f8e00ff */
[----:B------:R-:W-:Y:S02]  /*00a0*/  ISETP.GE.AND P0, PT, R3, UR6, PT ;  /* 0x0000000603007c0c */ /* 0x000fe4000bf06270 */
[----:B------:R-:W1:Y:S08]  /*00b0*/  LDC R0, c[0x0][0x364] ;  /* 0x0000d900ff007b82 */ /* 0x000e700000000800 */
[----:B------:R-:W5:Y:S08]  /*00c0*/  S2UR UR7, SR_CTAID.Y ;  /* 0x00000000000779c3 */ /* 0x000f700000002600 */
[----:B--2---:R-:W2:Y:S01]  /*00d0*/  @P0 LDC R14, c[0x0][0x38c] ;  /* 0x0000e300ff0e0b82 */ /* 0x004ea20000000800 */
[----:B---3--:R-:W-:Y:S01]  /*00e0*/  IMAD R6, R13, UR4, R2 ;  /* 0x000000040d067c24 */ /* 0x008fe2000f8e0202 */
[----:B------:R-:W-:-:S06]  /*00f0*/  UMOV UR4, 0x400 ;  /* 0x0000040000047882 */ /* 0x000fcc0000000000 */
[----:B------:R-:W3:Y:S01]  /*0100*/  S2UR UR5, SR_CgaCtaId ;  /* 0x00000000000579c3 */ /* 0x000ee20000008800 */
[----:B-1----:R-:W-:-:S04]  /*0110*/  @P0 IMAD.MOV.U32 R13, RZ, RZ, R0 ;  /* 0x000000ffff0d0224 */ /* 0x002fc800078e0000 */
[----:B----4-:R-:W-:-:S03]  /*0120*/  IMAD R12, R5, R13, R2 ;  /* 0x0000000d050c7224 */ /* 0x010fc600078e0202 */
[----:B------:R-:W0:Y:S01]  /*0130*/  LDC.64 R10, c[0x0][0x398] ;  /* 0x0000e600ff0a7b82 */ /* 0x000e220000000a00 */
[----:B-----5:R-:W-:-:S04]  /*0140*/  IMAD R4, R0, UR7, R5 ;  /* 0x0000000700047c24 */ /* 0x020fc8000f8e0205 */
[----:B------:R-:W-:Y:S02]  /*0150*/  IMAD R0, R6, UR6, R4 ;  /* 0x0000000606007c24 */ /* 0x000fe4000f8e0204 */
[----:B------:R-:W-:Y:S01]  /*0160*/  IMAD.HI.U32 R7, R4, -0x33333333, RZ ;  /* 0xcccccccd04077827 */ /* 0x000fe200078e00ff */
[----:B------:R-:W1:Y:S01]  /*0170*/  LDC.64 R8, c[0x0][0x380] ;  /* 0x0000e000ff087b82 */ /* 0x000e620000000a00 */
[----:B--2---:R-:W-:Y:S02]  /*0180*/  ISETP.GE.AND P1, PT, R14, -0x9, PT ;  /* 0xfffffff70e00780c */ /* 0x004fe40003f26270 */
[----:B------:R-:W-:Y:S01]  /*0190*/  @P0 IMAD R0, R4, R3, R6 ;  /* 0x0000000304000224 */ /* 0x000fe200078e0206 */
[----:B------:R-:W-:Y:S02]  /*01a0*/  SHF.R.U32.HI R7, RZ, 0x2, R7 ;  /* 0x00000002ff077819 */ /* 0x000fe40000011607 */
[----:B------:R-:W-:Y:S01]  /*01b0*/  @P0 SHF.R.U32.HI R7, RZ, 0x1, R4 ;  /* 0x00000001ff070819 */ /* 0x000fe20000011604 */
[----:B---3--:R-:W-:Y:S01]  /*01c0*/  ULEA UR4, UR5, UR4, 0x18 ;  /* 0x0000000405047291 */ /* 0x008fe2000f8ec0ff */
[----:B0-----:R0:W-:Y:S01]  /*01d0*/  STG.E desc[UR8][R10.64], RZ ;  /* 0x000000ff0a007986 */ /* 0x0011e2000c101908 */
[----:B-1----:R-:W-:-:S04]  /*01e0*/  IMAD.WIDE R8, R0, 0x4, R8 ;  /* 0x0000000400087825 */ /* 0x002fc800078e0208 */
[----:B0-----:R-:W-:Y:S02]  /*01f0*/  LEA R10, R12, UR4, 0x2 ;  /* 0x000000040c0a7c11 */ /* 0x001fe4000f8e10ff */
[----:B------:R-:W-:Y:S01]  /*0200*/  SHF.R.S32.HI R11, RZ, 0x1f, R0 ;  /* 0x0000001fff0b7819 */ /* 0x000fe20000011400 */
[----:B------:R-:W-:Y:S06]  /*0210*/  @!P1 BRA `(.L_x_60) ;  /* 0x0000000400009947 */ /* 0x000fec0003800000 */
[----:B------:R-:W-:Y:S01]  /*0220*/  VIADD R14, R14, 0x9 ;  /* 0x000000090e0e7836 */ /* 0x000fe20000000000 */
[----:B------:R-:W-:-:S04]  /*0230*/  ISETP.GE.AND P0, PT, R6, R3, PT ;  /* 0x000000030600720c */ /* 0x000fc80003f06270 */
[----:B------:R-:W-:Y:S02]  /*0240*/  ISETP.GE.AND P1, PT, R14, 0x3, PT ;  /* 0x000000030e00780c */ /* 0x000fe40003f26270 */
[----:B------:R-:W-:Y:S02]  /*0250*/  VIMNMX R13, PT, PT, RZ, R14, !PT ;  /* 0x0000000eff0d7248 */ /* 0x000fe40007fe0100 */
[----:B------:R-:W-:-:S03]  /*0260*/  ISETP.LT.AND P0, PT, R4, UR6, !P0 ;  /* 0x0000000604007c0c */ /* 0x000fc6000c701270 */
[----:B------:R-:W-:Y:S02]  /*0270*/  VIADD R15, R13, 0x1 ;  /* 0x000000010d0f7836 */ /* 0x000fe40000000000 */
[----:B------:R-:W-:-:S03]  /*0280*/  IMAD.MOV.U32 R13, RZ, RZ, RZ ;  /* 0x000000ffff0d7224 */ /* 0x000fc600078e00ff */
[----:B------:R-:W-:-:S04]  /*0290*/  LOP3.LUT R21, R15, 0x3, RZ, 0xc0, !PT ;  /* 0x000000030f157812 */ /* 0x000fc800078ec0ff */
[----:B------:R-:W-:Y:S01]  /*02a0*/  ISETP.NE.AND P6, PT, R21, RZ, PT ;  /* 0x000000ff1500720c */ /* 0x000fe20003fc5270 */
[----:B------:R-:W-:-:S12]  /*02b0*/  @!P1 BRA `(.L_x_61) ;  /* 0x00000000009c9947 */ /* 0x000fd80003800000 */
[----:B------:R-:W-:Y:S01]  /*02c0*/  LOP3.LUT R13, R15, 0xfffffffc, RZ, 0xc0, !PT ;  /* 0xfffffffc0f0d7812 */ /* 0x000fe200078ec0ff */
[----:B------:R-:W-:Y:S01]  /*02d0*/  IMAD.MOV.U32 R14, RZ, RZ, RZ ;  /* 0x000000ffff0e7224 */ /* 0x000fe200078e00ff */
[----:B------:R-:W0:Y:S01]  /*02e0*/  LDCU.64 UR6, c[0x0][0x388] ;  /* 0x00007100ff0677ac */ /* 0x000e220008000a00 */
[----:B------:R-:W-:-:S05]  /*02f0*/  NOP ;  /* 0x0000000000007918 */ /* 0x000fca0000000000 */
.L_x_62:
[C---:B------:R-:W-:Y:S02]  /*0300*/  IMAD R16, R14.reuse, 0x5, R2 ;  /* 0x000000050e107824 */ /* 0x040fe400078e0202 */
[----:B0-----:R-:W-:Y:S02]  /*0310*/  IMAD.U32 R3, RZ, RZ, UR7 ;  /* 0x00000007ff037e24 */ /* 0x001fe4000f8e00ff */
[C---:B-1----:R-:W-:Y:S02]  /*0320*/  VIADD R15, R14.reuse, 0x1 ;  /* 0x000000010e0f7836 */ /* 0x042fe40000000000 */
[----:B------:R-:W-:Y:S01]  /*0330*/  VIADD R17, R14, 0x2 ;  /* 0x000000020e117836 */ /* 0x000fe20000000000 */
[----:B------:R-:W-:Y:S01]  /*0340*/  ISETP.GE.U32.AND P3, PT, R16, R3, PT ;  /* 0x000000031000720c */ /* 0x000fe20003f66070 */
[----:B------:R-:W-:Y:S02]  /*0350*/  IMAD R16, R15, 0x2, R5 ;  /* 0x000000020f107824 */ /* 0x000fe400078e0205 */
[----:B------:R-:W-:-:S02]  /*0360*/  VIADD R19, R14, 0x3 ;  /* 0x000000030e137836 */ /* 0x000fc40000000000 */
[--C-:B------:R-:W-:Y:S01]  /*0370*/  IMAD R18, R17, 0x2, R5.reuse ;  /* 0x0000000211127824 */ /* 0x100fe200078e0205 */
[----:B------:R-:W-:Y:S01]  /*0380*/  ISETP.GE.U32.AND P1, PT, R16, UR6, PT ;  /* 0x0000000610007c0c */ /* 0x000fe2000bf26070 */
[--C-:B------:R-:W-:Y:S02]  /*0390*/  IMAD R23, R19, 0x2, R5.reuse ;  /* 0x0000000213177824 */ /* 0x100fe400078e0205 */
[----:B------:R-:W-:Y:S01]  /*03a0*/  IMAD R22, R14, 0x2, R5 ;  /* 0x000000020e167824 */ /* 0x000fe200078e0205 */
[----:B------:R-:W-:Y:S01]  /*03b0*/  ISETP.GE.U32.AND P2, PT, R18, UR6, PT ;  /* 0x0000000612007c0c */ /* 0x000fe2000bf46070 */
[--C-:B------:R-:W-:Y:S01]  /*03c0*/  IMAD R16, R15, 0x5, R2.reuse ;  /* 0x000000050f107824 */ /* 0x100fe200078e0202 */
[----:B------:R-:W-:Y:S01]  /*03d0*/  ISETP.GE.U32.AND P5, PT, R23, UR6, PT ;  /* 0x0000000617007c0c */ /* 0x000fe2000bfa6070 */
[--C-:B------:R-:W-:Y:S01]  /*03e0*/  IMAD R18, R17, 0x5, R2.reuse ;  /* 0x0000000511127824 */ /* 0x100fe200078e0202 */
[----:B------:R-:W-:Y:S01]  /*03f0*/  ISETP.GE.U32.AND P4, PT, R22, UR6, PT ;  /* 0x0000000616007c0c */ /* 0x000fe2000bf86070 */
[----:B------:R-:W-:Y:S01]  /*0400*/  IMAD R20, R19, 0x5, R2 ;  /* 0x0000000513147824 */ /* 0x000fe200078e0202 */
[----:B------:R-:W-:-:S02]  /*0410*/  ISETP.GE.U32.OR P1, PT, R16, R3, P1 ;  /* 0x000000031000720c */ /* 0x000fc40000f26470 */
[-C--:B------:R-:W-:Y:S02]  /*0420*/  ISETP.GE.U32.OR P2, PT, R18, R3.reuse, P2 ;  /* 0x000000031200720c */ /* 0x080fe40001746470 */
[----:B------:R-:W-:Y:S02]  /*0430*/  ISETP.GE.U32.OR P5, PT, R20, R3, P5 ;  /* 0x000000031400720c */ /* 0x000fe40002fa6470 */
[----:B------:R-:W-:Y:S02]  /*0440*/  PLOP3.LUT P3, PT, P0, P3, P4, 0xef, 0x0 ;  /* 0x000000000000781c */ /* 0x000fe40000767d47 */
[----:B------:R-:W-:Y:S02]  /*0450*/  PLOP3.LUT P1, PT, P0, P1, PT, 0x8f, 0xf8 ;  /* 0x0000000000f8781c */ /* 0x000fe40000723177 */
[----:B------:R-:W-:Y:S02]  /*0460*/  PLOP3.LUT P2, PT, P0, P2, PT, 0x8f, 0xf8 ;  /* 0x0000000000f8781c */ /* 0x000fe40000745177 */
[----:B------:R-:W-:-:S07]  /*0470*/  PLOP3.LUT P5, PT, P0, P5, PT, 0x8f, 0xf8 ;  /* 0x0000000000f8781c */ /* 0x000fce00007ab177 */
[----:B------:R-:W2:Y:S04]  /*0480*/  @!P3 LDG.E R15, desc[UR8][R8.64] ;  /* 0x00000008080fb981 */ /* 0x000ea8000c1e1900 */
[----:B------:R-:W3:Y:S04]  /*0490*/  @!P1 LDG.E R17, desc[UR8][R8.64] ;  /* 0x0000000808119981 */ /* 0x000ee8000c1e1900 */
[----:B------:R-:W4:Y:S04]  /*04a0*/  @!P2 LDG.E R19, desc[UR8][R8.64] ;  /* 0x000000080813a981 */ /* 0x000f28000c1e1900 */
[----:B------:R-:W5:Y:S01]  /*04b0*/  @!P5 LDG.E R23, desc[UR8][R8.64] ;  /* 0x000000080817d981 */ /* 0x000f62000c1e1900 */
[----:B------:R-:W-:-:S03]  /*04c0*/  VIADD R14, R14, 0x4 ;  /* 0x000000040e0e7836 */ /* 0x000fc60000000000 */
[----:B--2---:R1:W-:Y:S04]  /*04d0*/  @!P3 STS [R10], R15 ;  /* 0x0000000f0a00b388 */ /* 0x0043e80000000800 */
[----:B---3--:R1:W-:Y:S01]  /*04e0*/  @!P1 STS [R10], R17 ;  /* 0x000000110a009388 */ /* 0x0083e20000000800 */
[----:B------:R-:W-:-:S03]  /*04f0*/  ISETP.NE.AND P1, PT, R14, R13, PT ;  /* 0x0000000d0e00720c */ /* 0x000fc60003f25270 */
[----:B----4-:R1:W-:Y:S04]  /*0500*/  @!P2 STS [R10], R19 ;  /* 0x000000130a00a388 */ /* 0x0103e80000000800 */
[----:B-----5:R1:W-:Y:S06]  /*0510*/  @!P5 STS [R10], R23 ;  /* 0x000000170a00d388 */ /* 0x0203ec0000000800 */
[----:B------:R-:W-:Y:S05]  /*0520*/  @P1 BRA `(.L_x_62) ;  /* 0xfffffffc00741947 */ /* 0x000fea000383ffff */
.L_x_61:
[----:B------:R-:W-:Y:S05]  /*0530*/  @!P6 BRA `(.L_x_60) ;  /* 0x000000000038e947 */ /* 0x000fea0003800000 */
[----:B------:R-:W0:Y:S01]  /*0540*/  LDCU.64 UR6, c[0x0][0x388] ;  /* 0x00007100ff0677ac */ /* 0x000e220008000a00 */
[----:B------:R-:W-:-:S05]  /*0550*/  UMOV UR4, URZ ;  /* 0x000000ff00047c82 */ /* 0x000fca0008000000 */
.L_x_63:
[C---:B-1----:R-:W-:Y:S02]  /*0560*/  IMAD R15, R13.reuse, 0x2, R5 ;  /* 0x000000020d0f7824 */ /* 0x042fe400078e0205 */
[----:B------:R-:W-:Y:S02]  /*0570*/  IMAD R14, R13, 0x5, R2 ;  /* 0x000000050d0e7824 */ /* 0x000fe400078e0202 */
[----:B0-----:R-:W-:Y:S01]  /*0580*/  IMAD.U32 R3, RZ, RZ, UR7 ;  /* 0x00000007ff037e24 */ /* 0x001fe2000f8e00ff */
[----:B------:R-:W-:-:S04]  /*0590*/  ISETP.GE.U32.AND P2, PT, R15, UR6, PT ;  /* 0x000000060f007c0c */ /* 0x000fc8000bf46070 */
[----:B------:R-:W-:-:S04]  /*05a0*/  ISETP.GE.U32.AND P1, PT, R14, R3, PT ;  /* 0x000000030e00720c */ /* 0x000fc80003f26070 */
[----:B------:R-:W-:-:S13]  /*05b0*/  PLOP3.LUT P1, PT, P0, P1, P2, 0xef, 0x0 ;  /* 0x000000000000781c */ /* 0x000fda0000723d27 */
[----:B------:R-:W2:Y:S01]  /*05c0*/  @!P1 LDG.E R15, desc[UR8][R8.64] ;  /* 0x00000008080f9981 */ /* 0x000ea2000c1e1900 */
[----:B------:R-:W-:Y:S01]  /*05d0*/  UIADD3 UR4, UPT, UPT, UR4, 0x1, URZ ;  /* 0x0000000104047890 */ /* 0x000fe2000fffe0ff */
[----:B------:R-:W-:Y:S02]  /*05e0*/  VIADD R13, R13, 0x1 ;  /* 0x000000010d0d7836 */ /* 0x000fe40000000000 */
[----:B--2---:R2:W-:Y:S03]  /*05f0*/  @!P1 STS [R10], R15 ;  /* 0x0000000f0a009388 */ /* 0x0045e60000000800 */
[----:B------:R-:W-:-:S13]  /*0600*/  ISETP.NE.AND P1, PT, R21, UR4, PT ;  /* 0x0000000415007c0c */ /* 0x000fda000bf25270 */
[----:B--2---:R-:W-:Y:S05]  /*0610*/  @P1 BRA `(.L_x_63) ;  /* 0xfffffffc00d01947 */ /* 0x004fea000383ffff */
.L_x_60:
[----:B------:R-:W-:Y:S01]  /*0620*/  BAR.SYNC.DEFER_BLOCKING 0x0 ;  /* 0x0000000000007b1d */ /* 0x000fe20000010000 */
[----:B------:R-:W-:-:S04]  /*0630*/  ISETP.GE.AND P0, PT, R6, R3, PT ;  /* 0x000000030600720c */ /* 0x000fc80003f06270 */
[----:B------:R-:W-:-:S13]  /*0640*/  ISETP.GE.OR P0, PT, R4, UR6, P0 ;  /* 0x0000000604007c0c */ /* 0x000fda0008706670 */
[----:B------:R-:W-:Y:S05]  /*0650*/  @P0 EXIT ;  /* 0x000000000000094d */ /* 0x000fea0003800000 */
[----:B------:R-:W-:Y:S01]  /*0660*/  IABS R13, R3 ;  /* 0x00000003000d7213 */ /* 0x000fe20000000000 */
[----:B------:R-:W-:Y:S01]  /*0670*/  VIADD R4, R4, 0xffffffff ;  /* 0xffffffff04047836 */ /* 0x000fe20000000000 */
[----:B------:R-:W-:Y:S04]  /*0680*/  BAR.SYNC.DEFER_BLOCKING 0x0 ;  /* 0x0000000000007b1d */ /* 0x000fe80000010000 */
[----:B------:R-:W-:Y:S02]  /*0690*/  LEA.HI R4, R4, R4, RZ, 0x1 ;  /* 0x0000000404047211 */ /* 0x000fe400078f08ff */
[----:B------:R-:W0:Y:S02]  /*06a0*/  I2F.RP R6, R13 ;  /* 0x0000000d00067306 */ /* 0x000e240000209400 */
[----:B------:R-:W-:-:S06]  /*06b0*/  SHF.R.S32.HI R4, RZ, 0x1, R4 ;  /* 0x00000001ff047819 */ /* 0x000fcc0000011404 */
[----:B0-----:R-:W0:Y:S02]  /*06c0*/  MUFU.RCP R6, R6 ;  /* 0x0000000600067308 */ /* 0x001e240000001000 */
[----:B0-----:R-:W-:-:S06]  /*06d0*/  VIADD R14, R6, 0xffffffe ;  /* 0x0ffffffe060e7836 */ /* 0x001fcc0000000000 */
[----:B-1----:R0:W1:Y:S02]  /*06e0*/  F2I.FTZ.U32.TRUNC.NTZ R15, R14 ;  /* 0x0000000e000f7305 */ /* 0x002064000021f000 */
[----:B0-----:R-:W-:Y:S02]  /*06f0*/  IMAD.MOV.U32 R14, RZ, RZ, RZ ;  /* 0x000000ffff0e7224 */ /* 0x001fe400078e00ff */
[----:B-1----:R-:W-:-:S04]  /*0700*/  IMAD.MOV R16, RZ, RZ, -R15 ;  /* 0x000000ffff107224 */ /* 0x002fc800078e0a0f */
[----:B------:R-:W-:Y:S01]  /*0710*/  IMAD R17, R16, R13, RZ ;  /* 0x0000000d10117224 */ /* 0x000fe200078e02ff */
[----:B------:R-:W-:-:S03]  /*0720*/  IABS R16, R0 ;  /* 0x0000000000107213 */ /* 0x000fc60000000000 */
[----:B------:R-:W-:-:S06]  /*0730*/  IMAD.HI.U32 R15, R15, R17, R14 ;  /* 0x000000110f0f7227 */ /* 0x000fcc00078e000e */
[----:B------:R-:W-:-:S04]  /*0740*/  IMAD.HI.U32 R15, R15, R16, RZ ;  /* 0x000000100f0f7227 */ /* 0x000fc800078e00ff */
[----:B------:R-:W-:-:S04]  /*0750*/  IMAD.MOV R6, RZ, RZ, -R15 ;  /* 0x000000ffff067224 */ /* 0x000fc800078e0a0f */
[----:B------:R-:W-:-:S05]  /*0760*/  IMAD R6, R13, R6, R16 ;  /* 0x000000060d067224 */ /* 0x000fca00078e0210 */
[----:B------:R-:W-:-:S13]  /*0770*/  ISETP.GT.U32.AND P1, PT, R13, R6, PT ;  /* 0x000000060d00720c */ /* 0x000fda0003f24070 */
[----:B------:R-:W-:Y:S02]  /*0780*/  @!P1 IMAD.IADD R6, R6, 0x1, -R13 ;  /* 0x0000000106069824 */ /* 0x000fe400078e0a0d */
[----:B------:R-:W-:Y:S01]  /*0790*/  @!P1 VIADD R15, R15, 0x1 ;  /* 0x000000010f0f9836 */ /* 0x000fe20000000000 */
[----:B------:R-:W-:Y:S02]  /*07a0*/  ISETP.NE.AND P1, PT, R3, RZ, PT ;  /* 0x000000ff0300720c */ /* 0x000fe40003f25270 */
[----:B------:R-:W-:Y:S02]  /*07b0*/  ISETP.GE.U32.AND P0, PT, R6, R13, PT ;  /* 0x0000000d0600720c */ /* 0x000fe40003f06070 */
[----:B------:R-:W-:-:S04]  /*07c0*/  LOP3.LUT R6, R0, R3, RZ, 0x3c, !PT ;  /* 0x0000000300067212 */ /* 0x000fc800078e3cff */
[----:B------:R-:W-:-:S07]  /*07d0*/  ISETP.GE.AND P2, PT, R6, RZ, PT ;  /* 0x000000ff0600720c */ /* 0x000fce0003f46270 */
[----:B------:R-:W-:Y:S01]  /*07e0*/  @P0 VIADD R15, R15, 0x1 ;  /* 0x000000010f0f0836 */ /* 0x000fe20000000000 */
[----:B------:R-:W-:-:S05]  /*07f0*/  ISETP.NE.AND P0, PT, R4, R7, PT ;  /* 0x000000070400720c */ /* 0x000fca0003f05270 */
[----:B------:R-:W-:Y:S01]  /*0800*/  @!P2 IMAD.MOV R15, RZ, RZ, -R15 ;  /* 0x000000ffff0fa224 */ /* 0x000fe200078e0a0f */
[----:B------:R-:W-:-:S07]  /*0810*/  @!P1 LOP3.LUT R15, RZ, R3, RZ, 0x33, !PT ;  /* 0x00000003ff0f9212 */ /* 0x000fce00078e33ff */
[----:B------:R-:W-:Y:S05]  /*0820*/  @P0 BRA `(.L_x_64) ;  /* 0x0000005400200947 */ /* 0x000fea0003800000 */
[----:B------:R-:W0:Y:S02]  /*0830*/  LDS R4, [R10] ;  /* 0x000000000a047984 */ /* 0x000e240000000800 */
[----:B0-----:R-:W-:-:S13]  /*0840*/  ISETP.NE.AND P0, PT, R4, -0x1, PT ;  /* 0xffffffff0400780c */ /* 0x001fda0003f05270 */
[----:B------:R-:W-:Y:S05]  /*0850*/  @P0 BRA `(.L_x_65) ;  /* 0x0000005400000947 */ /* 0x000fea0003800000 */
[C---:B------:R-:W-:Y:S02]  /*0860*/  IMAD R2, R12.reuse, 0x5, R2 ;  /* 0x000000050c027824 */ /* 0x040fe400078e0202 */
[----:B------:R-:W-:Y:S02]  /*0870*/  IMAD R5, R12, 0x2, R5 ;  /* 0x000000020c057824 */ /* 0x000fe400078e0205 */
[----:B------:R-:W-:Y:S01]  /*0880*/  VIADD R14, R1, 0x30 ;  /* 0x00000030010e7836 */ /* 0x000fe20000000000 */
[----:B------:R-:W-:-:S04]  /*0890*/  ISETP.GE.U32.AND P0, PT, R2, R3, PT ;  /* 0x000000030200720c */ /* 0x000fc80003f06070 */
[----:B------:R-:W-:-:S04]  /*08a0*/  ISETP.LT.U32.OR P0, PT, R12, 0x6, P0 ;  /* 0x000000060c00780c */ /* 0x000fc80000701470 */
[----:B------:R-:W-:-:S13]  /*08b0*/  ISETP.GE.U32.OR P0, PT, R5, UR6, P0 ;  /* 0x0000000605007c0c */ /* 0x000fda0008706470 */
[----:B------:R-:W-:Y:S05]  /*08c0*/  @P0 BRA `(.L_x_66) ;  /* 0x0000002800bc0947 */ /* 0x000fea0003800000 */
[----:B------:R-:W-:-:S04]  /*08d0*/  ISETP.GT.AND P0, PT, R15, UR6, PT ;  /* 0x000000060f007c0c */ /* 0x000fc8000bf04270 */
[----:B------:R-:W-:-:S13]  /*08e0*/  ISETP.GT.AND P0, PT, R15, RZ, !P0 ;  /* 0x000000ff0f00720c */ /* 0x000fda0004704270 */
[----:B------:R0:W1:Y:S01]  /*08f0*/  @!P0 LDS R2, [R10+-0x14] ;  /* 0xffffec000a028984 */ /* 0x0000620000000800 */
[----:B------:R-:W-:Y:S05]  /*0900*/  @!P0 BRA `(.L_x_67) ;  /* 0x00000000003c8947 */ /* 0x000fea0003800000 */
[----:B------:R-:W2:Y:S01]  /*0910*/  LDS R13, [R10+-0x14] ;  /* 0xffffec000a0d7984 */ /* 0x000ea20000000800 */
[----:B-1----:R-:W-:Y:S01]  /*0920*/  IMAD.MOV.U32 R2, RZ, RZ, -0x1 ;  /* 0xffffffffff027424 */ /* 0x002fe200078e00ff */
[----:B--2---:R-:W-:-:S13]  /*0930*/  ISETP.NE.AND P0, PT, R13, -0x1, PT ;  /* 0xffffffff0d00780c */ /* 0x004fda0003f05270 */
[----:B------:R-:W-:Y:S05]  /*0940*/  @!P0 BRA `(.L_x_67) ;  /* 0x00000000002c8947 */ /* 0x000fea0003800000 */
[----:B------:R-:W1:Y:S01]  /*0950*/  S2R R2, SR_LANEID ;  /* 0x0000000000027919 */ /* 0x000e620000000000 */
[----:B------:R-:W2:Y:S01]  /*0960*/  LDC.64 R4, c[0x0][0x398] ;  /* 0x0000e600ff047b82 */ /* 0x000ea20000000a00 */
[----:B------:R-:W-:Y:S02]  /*0970*/  VOTEU.ANY UR4, UPT, PT ;  /* 0x0000000000047886 */ /* 0x000fe400038e0100 */
[----:B------:R-:W-:Y:S02]  /*0980*/  UFLO.U32 UR5, UR4 ;  /* 0x00000004000572bd */ /* 0x000fe400080e0000 */
[----:B------:R-:W2:Y:S04]  /*0990*/  POPC R7, UR4 ;  /* 0x0000000400077d09 */ /* 0x000ea80008000000 */
[----:B-1----:R-:W-:-:S13]  /*09a0*/  ISETP.EQ.U32.AND P0, PT, R2, UR5, PT ;  /* 0x0000000502007c0c */ /* 0x002fda000bf02070 */
[----:B--2---:R1:W-:Y:S01]  /*09b0*/  @P0 REDG.E.ADD.STRONG.GPU desc[UR8][R4.64], R7 ;  /* 0x000000070400098e */ /* 0x0043e2000c12e108 */
[----:B------:R-:W-:-:S03]  /*09c0*/  IMAD.MOV.U32 R11, RZ, RZ, -0x1 ;  /* 0xffffffffff0b7424 */ /* 0x000fc600078e00ff */
[----:B------:R1:W-:Y:S04]  /*09d0*/  STS [R10], R13 ;  /* 0x0000000d0a007388 */ /* 0x0003e80000000800 */
[----:B------:R1:W-:Y:S01]  /*09e0*/  STS [R10+-0x14], R11 ;  /* 0xffffec0b0a007388 */ /* 0x0003e20000000800 */
[----:B------:R-:W-:Y:S05]  /*09f0*/  BRA `(.L_x_68) ;  /* 0x0000002800587947 */ /* 0x000fea0003800000 */
.L_x_67:
[----:B-1----:R-:W-:-:S13]  /*0a00*/  ISETP.NE.AND P0, PT, R2, -0x1, PT ;  /* 0xffffffff0200780c */ /* 0x002fda0003f05270 */
[----:B------:R-:W-:Y:S05]  /*0a10*/  @!P0 BRA `(.L_x_68) ;  /* 0x0000002800508947 */ /* 0x000fea0003800000 */
[----:B------:R-:W1:Y:S01]  /*0a20*/  LDC R3, c[0x0][0x390] ;  /* 0x0000e400ff037b82 */ /* 0x000e620000000800 */
[----:B------:R-:W-:Y:S01]  /*0a30*/  IMAD.MOV.U32 R4, RZ, RZ, -0x266e14b1 ;  /* 0xd991eb4fff047424 */ /* 0x000fe200078e00ff */
[----:B------:R-:W-:Y:S01]  /*0a40*/  BSSY.RECONVERGENT B1, `(.L_x_69) ;  /* 0x0000265000017945 */ /* 0x000fe20003800200 */
[C---:B-1----:R-:W-:Y:S02]  /*0a50*/  LOP3.LUT R2, R3.reuse, 0xaad26b49, RZ, 0x3c, !PT ;  /* 0xaad26b4903027812 */ /* 0x042fe400078e3cff */
[----:B------:R-:W-:-:S03]  /*0a60*/  ISETP.GT.AND P0, PT, R3, -0x1, PT ;  /* 0xffffffff0300780c */ /* 0x000fc60003f04270 */
[----:B------:R-:W-:Y:S01]  /*0a70*/  IMAD R3, R2, 0x4182bed5, RZ ;  /* 0x4182bed502037824 */ /* 0x000fe200078e02ff */
[----:B------:R-:W-:Y:S02]  /*0a80*/  SEL R4, R4, 0x8bf16996, P0 ;  /* 0x8bf1699604047807 */ /* 0x000fe40000000000 */
[----:B------:R-:W-:Y:S01]  /*0a90*/  ISETP.NE.AND P0, PT, R0, RZ, PT ;  /* 0x000000ff0000720c */ /* 0x000fe20003f05270 */
[C---:B------:R-:W-:Y:S01]  /*0aa0*/  VIADD R5, R3.reuse, 0x583f19 ;  /* 0x00583f1903057836 */ /* 0x040fe20000000000 */
[C---:B------:R-:W-:Y:S01]  /*0ab0*/  LOP3.LUT R6, R3.reuse, 0x159a55e5, RZ, 0x3c, !PT ;  /* 0x159a55e503067812 */ /* 0x040fe200078e3cff */
[C---:B------:R-:W-:Y:S01]  /*0ac0*/  VIADD R7, R4.reuse, 0x1f123bb5 ;  /* 0x1f123bb504077836 */ /* 0x040fe20000000000 */
[C---:B------:R-:W-:Y:S01]  /*0ad0*/  IADD3 R2, PT, PT, R4.reuse, 0x64f0c9, R3 ;  /* 0x0064f0c904027810 */ /* 0x040fe20007ffe003 */
[----:B------:R-:W-:Y:S01]  /*0ae0*/  VIADD R3, R3, 0x75bcd15 ;  /* 0x075bcd1503037836 */ /* 0x000fe20000000000 */
[----:B------:R-:W-:Y:S02]  /*0af0*/  LOP3.LUT R4, R4, 0x5491333, RZ, 0x3c, !PT ;  /* 0x0549133304047812 */ /* 0x000fe400078e3cff */
[----:B------:R1:W-:Y:S04]  /*0b00*/  STL.64 [R1+0x8], R6 ;  /* 0x0000080601007387 */ /* 0x0003e80000100a00 */
[----:B------:R1:W-:Y:S04]  /*0b10*/  STL.64 [R1], R2 ;  /* 0x0000000201007387 */ /* 0x0003e80000100a00 */
[----:B------:R1:W-:Y:S01]  /*0b20*/  STL.64 [R1+0x10], R4 ;  /* 0x0000100401007387 */ /* 0x0003e20000100a00 */
[----:B------:R-:W-:Y:S05]  /*0b30*/  @!P0 BRA `(.L_x_70) ;  /* 0x0000002400548947 */ /* 0x000fea0003800000 */
[----:B------:R-:W-:-:S07]  /*0b40*/  IMAD.MOV.U32 R14, RZ, RZ, RZ ;  /* 0x000000ffff0e7224 */ /* 0x000fce00078e00ff */
.L_x_85:
[----:B-1----:R-:W-:Y:S01]  /*0b50*/  LOP3.LUT R2, R0, 0x3, RZ, 0xc0, !PT ;  /* 0x0000000300027812 */ /* 0x002fe200078ec0ff */
[----:B------:R-:W-:Y:S03]  /*0b60*/  BSSY.RECONVERGENT B0, `(.L_x_71) ;  /* 0x000024c000007945 */ /* 0x000fe60003800200 */
[----:B------:R-:W-:-:S04]  /*0b70*/  ISETP.NE.U32.AND P0, PT, R2, RZ, PT ;  /* 0x000000ff0200720c */ /* 0x000fc80003f05070 */
[----:B------:R-:W-:-:S13]  /*0b80*/  ISETP.NE.AND.EX P0, PT, RZ, RZ, PT, P0 ;  /* 0x000000ffff00720c */ /* 0x000fda0003f05300 */
[----:B------:R-:W-:Y:S05]  /*0b90*/  @!P0 BRA `(.L_x_72) ;  /* 0x0000002400208947 */ /* 0x000fea0003800000 */
[----:B------:R-:W1:Y:S01]  /*0ba0*/  LDC.64 R12, c[0x4][0x8] ;  /* 0x01000200ff0c7b82 */ /* 0x000e620000000a00 */
[----:B------:R-:W-:Y:S01]  /*0bb0*/  BSSY.RECONVERGENT B2, `(.L_x_73) ;  /* 0x00000bb000027945 */ /* 0x000fe20003800200 */
[----:B------:R-:W-:Y:S02]  /*0bc0*/  CS2R R2, SRZ ;  /* 0x0000000000027805 */ /* 0x000fe4000001ff00 */
[----:B------:R-:W-:Y:S02]  /*0bd0*/  CS2R R4, SRZ ;  /* 0x0000000000047805 */ /* 0x000fe4000001ff00 */
[----:B------:R-:W-:Y:S01]  /*0be0*/  CS2R R6, SRZ ;  /* 0x0000000000067805 */ /* 0x000fe2000001ff00 */
[----:B-1----:R-:W-:-:S07]  /*0bf0*/  IMAD.WIDE.U32 R12, R14, 0xc80, R12 ;  /* 0x00000c800e0c7825 */ /* 0x002fce00078e000c */
.L_x_76:
[----:B------:R-:W-:-:S06]  /*0c00*/  IMAD R15, R2, 0x4, R1 ;  /* 0x00000004020f7824 */ /* 0x000fcc00078e0201 */
[----:B------:R-:W5:Y:S01]  /*0c10*/  LDL R15, [R15+0x4] ;  /* 0x000004000f0f7983 */ /* 0x000f620000100800 */
[----:B------:R-:W-:Y:S01]  /*0c20*/  BSSY.RECONVERGENT B3, `(.L_x_74) ;  /* 0x00000b0000037945 */ /* 0x000fe20003800200 */
[----:B------:R-:W-:-:S07]  /*0c30*/  IMAD.MOV.U32 R18, RZ, RZ, RZ ;  /* 0x000000ffff127224 */ /* 0x000fce00078e00ff */
.L_x_75:
[----:B-----5:R-:W-:Y:S01]  /*0c40*/  SHF.R.U32.HI R23, RZ, R18, R15 ;  /* 0x00000012ff177219 */ /* 0x020fe2000001160f */
[----:B------:R-:W-:-:S03]  /*0c50*/  IMAD.SHL.U32 R17, R2, 0x20, RZ ;  /* 0x0000002002117824 */ /* 0x000fc600078e00ff */
[----:B------:R-:W-:Y:S01]  /*0c60*/  LOP3.LUT R19, R23, 0x1, RZ, 0xc0, !PT ;  /* 0x0000000117137812 */ /* 0x000fe200078ec0ff */
[----:B------:R-:W-:-:S03]  /*0c70*/  IMAD.IADD R16, R17, 0x1, R18 ;  /* 0x0000000111107824 */ /* 0x000fc600078e0212 */
        /* <DEDUP_REMOVED lines=8> */
[----:B------:R-:W4:Y:S04]  /*0d00*/  @!P0 LDG.E R19, desc[UR8][R16.64+0x4] ;  /* 0x0000040810138981 */ /* 0x000f28000c1e1900 */
[----:B------:R-:W4:Y:S04]  /*0d10*/  @!P0 LDG.E R21, desc[UR8][R16.64+0xc] ;  /* 0x00000c0810158981 */ /* 0x000f28000c1e1900 */
[----:B------:R-:W4:Y:S01]  /*0d20*/  @P3 LDG.E R25, desc[UR8][R16.64+0x40] ;  /* 0x0000400810193981 */ /* 0x000f22000c1e1900 */
[----:B--2---:R-:W-:-:S03]  /*0d30*/  @!P0 LOP3.LUT R5, R5, R20, RZ, 0x3c, !PT ;  /* 0x0000001405058212 */ /* 0x004fc600078e3cff */
[----:B------:R-:W2:Y:S01]  /*0d40*/  @!P0 LDG.E R20, desc[UR8][R16.64] ;  /* 0x0000000810148981 */ /* 0x000ea2000c1e1900 */
[----:B---3--:R-:W-:-:S03]  /*0d50*/  @P1 LOP3.LUT R5, R5, R22, RZ, 0x3c, !PT ;  /* 0x0000001605051212 */ /* 0x008fc600078e3cff */
[----:B------:R-:W3:Y:S01]  /*0d60*/  @!P0 LDG.E R22, desc[UR8][R16.64+0x8] ;  /* 0x0000080810168981 */ /* 0x000ee2000c1e1900 */
[----:B----4-:R-:W-:-:S03]  /*0d70*/  @P2 LOP3.LUT R5, R5, R24, RZ, 0x3c, !PT ;  /* 0x0000001805052212 */ /* 0x010fc600078e3cff */
[----:B------:R-:W4:Y:S01]  /*0d80*/  @P4 LDG.E R24, desc[UR8][R16.64+0x60] ;  /* 0x0000600810184981 */ /* 0x000f22000c1e1900 */
[----:B------:R-:W-:-:S03]  /*0d90*/  @P3 LOP3.LUT R5, R5, R26, RZ, 0x3c, !PT ;  /* 0x0000001a05053212 */ /* 0x000fc600078e3cff */
[----:B------:R-:W4:Y:S01]  /*0da0*/  @P5 LDG.E R26, desc[UR8][R16.64+0x74] ;  /* 0x00007408101a5981 */ /* 0x000f22000c1e1900 */
[----:B------:R-:W-:-:S03]  /*0db0*/  @!P0 LOP3.LUT R6, R6, R19, RZ, 0x3c, !PT ;  /* 0x0000001306068212 */ /* 0x000fc600078e3cff */
[----:B------:R-:W4:Y:S01]  /*0dc0*/  @P1 LDG.E R19, desc[UR8][R16.64+0x18] ;  /* 0x0000180810131981 */ /* 0x000f22000c1e1900 */
[----:B------:R-:W-:-:S03]  /*0dd0*/  @!P0 LOP3.LUT R4, R4, R21, RZ, 0x3c, !PT ;  /* 0x0000001504048212 */ /* 0x000fc600078e3cff */
[----:B------:R-:W4:Y:S01]  /*0de0*/  @P1 LDG.E R21, desc[UR8][R16.64+0x20] ;  /* 0x0000200810151981 */ /* 0x000f22000c1e1900 */
[----:B--2---:R-:W-:-:S03]  /*0df0*/  @!P0 LOP3.LUT R3, R3, R20, RZ, 0x3c, !PT ;  /* 0x0000001403038212 */ /* 0x004fc600078e3cff */
[----:B------:R-:W2:Y:S01]  /*0e00*/  @P1 LDG.E R20, desc[UR8][R16.64+0x14] ;  /* 0x0000140810141981 */ /* 0x000ea2000c1e1900 */
[----:B---3--:R-:W-:-:S03]  /*0e10*/  @!P0 LOP3.LUT R7, R7, R22, RZ, 0x3c, !PT ;  /* 0x0000001607078212 */ /* 0x008fc600078e3cff */
        /* <DEDUP_REMOVED lines=40> */
[----:B------:R-:W-:-:S03]  /*10a0*/  @P5 LOP3.LUT R6, R6, R19, RZ, 0x3c, !PT ;  /* 0x0000001306065212 */ /* 0x000fc600078e3cff */
[----:B------:R-:W4:Y:S01]  /*10b0*/  @P6 LDG.E R19, desc[UR8][R16.64+0x84] ;  /* 0x0000840810136981 */ /* 0x000f22000c1e1900 */
[----:B------:R-:W-:-:S04]  /*10c0*/  @P5 LOP3.LUT R4, R4, R21, RZ, 0x3c, !PT ;  /* 0x0000001504045212 */ /* 0x000fc800078e3cff */
        /* <DEDUP_REMOVED lines=11> */
[----:B------:R-:W-:Y:S02]  /*1180*/  @P0 LOP3.LUT R6, R6, R21, RZ, 0x3c, !PT ;  /* 0x0000001506060212 */ /* 0x000fe400078e3cff */
[----:B------:R-:W-:Y:S02]  /*1190*/  @P0 LOP3.LUT R4, R4, R25, RZ, 0x3c, !PT ;  /* 0x0000001904040212 */ /* 0x000fe400078e3cff */
[----:B--2---:R-:W-:Y:S02]  /*11a0*/  @P0 LOP3.LUT R3, R3, R20, RZ, 0x3c, !PT ;  /* 0x0000001403030212 */ /* 0x004fe400078e3cff */
[----:B---3--:R-:W-:-:S02]  /*11b0*/  @P0 LOP3.LUT R7, R7, R22, RZ, 0x3c, !PT ;  /* 0x0000001607070212 */ /* 0x008fc400078e3cff */
[----:B----4-:R-:W-:Y:S02]  /*11c0*/  @P0 LOP3.LUT R5, R5, R24, RZ, 0x3c, !PT ;  /* 0x0000001805050212 */ /* 0x010fe400078e3cff */
[----:B------:R-:W-:-:S13]  /*11d0*/  R2P PR, R23.B1, 0x7f ;  /* 0x0000007f17007804 */ /* 0x000fda0000001000 */
[----:B------:R-:W2:Y:S04]  /*11e0*/  @P0 LDG.E R20, desc[UR8][R16.64+0xb0] ;  /* 0x0000b00810140981 */ /* 0x000ea8000c1e1900 */
[----:B------:R-:W3:Y:S04]  /*11f0*/  @P1 LDG.E R22, desc[UR8][R16.64+0xc4] ;  /* 0x0000c40810161981 */ /* 0x000ee8000c1e1900 */
[----:B------:R-:W4:Y:S04]  /*1200*/  @P2 LDG.E R24, desc[UR8][R16.64+0xd8] ;  /* 0x0000d80810182981 */ /* 0x000f28000c1e1900 */
[----:B------:R-:W4:Y:S04]  /*1210*/  @P3 LDG.E R26, desc[UR8][R16.64+0xec] ;  /* 0x0000ec08101a3981 */ /* 0x000f28000c1e1900 */
[----:B------:R-:W4:Y:S04]  /*1220*/  @P4 LDG.E R28, desc[UR8][R16.64+0x100] ;  /* 0x00010008101c4981 */ /* 0x000f28000c1e1900 */
        /* <DEDUP_REMOVED lines=12> */
[----:B------:R-:W-:Y:S02]  /*12f0*/  @P0 LOP3.LUT R6, R6, R19, RZ, 0x3c, !PT ;  /* 0x0000001306060212 */ /* 0x000fe400078e3cff */
[----:B------:R-:W4:Y:S01]  /*1300*/  @P1 LDG.E R19, desc[UR8][R16.64+0xb8] ;  /* 0x0000b80810131981 */ /* 0x000f22000c1e1900 */
[----:B------:R-:W-:-:S03]  /*1310*/  @P0 LOP3.LUT R4, R4, R21, RZ, 0x3c, !PT ;  /* 0x0000001504040212 */ /* 0x000fc600078e3cff */
[----:B------:R-:W4:Y:S01]  /*1320*/  @P1 LDG.E R21, desc[UR8][R16.64+0xc0] ;  /* 0x0000c00810151981 */ /* 0x000f22000c1e1900 */
[----:B--2---:R-:W-:-:S03]  /*1330*/  @P0 LOP3.LUT R3, R3, R20, RZ, 0x3c, !PT ;  /* 0x0000001403030212 */ /* 0x004fc600078e3cff */
[----:B------:R-:W2:Y:S01]  /*1340*/  @P1 LDG.E R20, desc[UR8][R16.64+0xb4] ;  /* 0x0000b40810141981 */ /* 0x000ea2000c1e1900 */
[----:B---3--:R-:W-:-:S03]  /*1350*/  @P0 LOP3.LUT R7, R7, R22, RZ, 0x3c, !PT ;  /* 0x0000001607070212 */ /* 0x008fc600078e3cff */
[----:B------:R-:W3:Y:S01]  /*1360*/  @P1 LDG.E R22, desc[UR8][R16.64+0xbc] ;  /* 0x0000bc0810161981 */ /* 0x000ee2000c1e1900 */
[----:B------:R-:W-:Y:S02]  /*1370*/  LOP3.LUT P0, RZ, R23, 0x8000, RZ, 0xc0, !PT ;  /* 0x0000800017ff7812 */ /* 0x000fe4000780c0ff */
[----:B----4-:R-:W-:Y:S01]  /*1380*/  @P5 LOP3.LUT R5, R5, R24, RZ, 0x3c, !PT ;  /* 0x0000001805055212 */ /* 0x010fe200078e3cff */
[----:B------:R-:W4:Y:S04]  /*1390*/  @P2 LDG.E R23, desc[UR8][R16.64+0xcc] ;  /* 0x0000cc0810172981 */ /* 0x000f28000c1e1900 */
        /* <DEDUP_REMOVED lines=39> */
[----:B----4-:R-:W-:Y:S02]  /*1610*/  @P5 LOP3.LUT R4, R4, R23, RZ, 0x3c, !PT ;  /* 0x0000001704045212 */ /* 0x010fe400078e3cff */
[----:B------:R-:W-:Y:S01]  /*1620*/  @P6 LOP3.LUT R3, R3, R26, RZ, 0x3c, !PT ;  /* 0x0000001a03036212 */ /* 0x000fe200078e3cff */
[----:B------:R-:W4:Y:S01]  /*1630*/  @P0 LDG.E R23, desc[UR8][R16.64+0x130] ;  /* 0x0001300810170981 */ /* 0x000f22000c1e1900 */
[----:B------:R-:W-:-:S03]  /*1640*/  @P5 LOP3.LUT R7, R7, R24, RZ, 0x3c, !PT ;  /* 0x0000001807075212 */ /* 0x000fc600078e3cff */
[----:B------:R-:W4:Y:S04]  /*1650*/  @P0 LDG.E R24, desc[UR8][R16.64+0x134] ;  /* 0x0001340810180981 */ /* 0x000f28000c1e1900 */
[----:B------:R-:W4:Y:S01]  /*1660*/  @P0 LDG.E R26, desc[UR8][R16.64+0x13c] ;  /* 0x00013c08101a0981 */ /* 0x000f22000c1e1900 */
[----:B------:R-:W-:-:S05]  /*1670*/  VIADD R18, R18, 0x10 ;  /* 0x0000001012127836 */ /* 0x000fca0000000000 */
[----:B------:R-:W-:Y:S02]  /*1680*/  ISETP.NE.AND P1, PT, R18, 0x20, PT ;  /* 0x000000201200780c */ /* 0x000fe40003f25270 */
[----:B------:R-:W-:Y:S02]  /*1690*/  @P6 LOP3.LUT R6, R6, R19, RZ, 0x3c, !PT ;  /* 0x0000001306066212 */ /* 0x000fe400078e3cff */
[----:B------:R-:W-:-:S04]  /*16a0*/  @P6 LOP3.LUT R4, R4, R21, RZ, 0x3c, !PT ;  /* 0x0000001504046212 */ /* 0x000fc800078e3cff */
[----:B------:R-:W-:Y:S02]  /*16b0*/  @P0 LOP3.LUT R4, R4, R25, RZ, 0x3c, !PT ;  /* 0x0000001904040212 */ /* 0x000fe400078e3cff */
[----:B--2---:R-:W-:Y:S02]  /*16c0*/  @P6 LOP3.LUT R7, R7, R20, RZ, 0x3c, !PT ;  /* 0x0000001407076212 */ /* 0x004fe400078e3cff */
[----:B---3--:R-:W-:Y:S02]  /*16d0*/  @P0 LOP3.LUT R3, R3, R22, RZ, 0x3c, !PT ;  /* 0x0000001603030212 */ /* 0x008fe400078e3cff */
[----:B----4-:R-:W-:Y:S02]  /*16e0*/  @P0 LOP3.LUT R6, R6, R23, RZ, 0x3c, !PT ;  /* 0x0000001706060212 */ /* 0x010fe400078e3cff */
[----:B------:R-:W-:Y:S02]  /*16f0*/  @P0 LOP3.LUT R7, R7, R24, RZ, 0x3c, !PT ;  /* 0x0000001807070212 */ /* 0x000fe400078e3cff */
[----:B------:R-:W-:Y:S01]  /*1700*/  @P0 LOP3.LUT R5, R5, R26, RZ, 0x3c, !PT ;  /* 0x0000001a05050212 */ /* 0x000fe200078e3cff */
[----:B------:R-:W-:Y:S06]  /*1710*/  @P1 BRA `(.L_x_75) ;  /* 0xfffffff400481947 */ /* 0x000fec000383ffff */
[----:B------:R-:W-:Y:S05]  /*1720*/  BSYNC.RECONVERGENT B3 ;  /* 0x0000000000037941 */ /* 0x000fea0003800200 */
.L_x_74:
[----:B------:R-:W-:-:S05]  /*1730*/  VIADD R2, R2, 0x1 ;  /* 0x0000000102027836 */ /* 0x000fca0000000000 */
[----:B------:R-:W-:-:S13]  /*1740*/  ISETP.NE.AND P0, PT, R2, 0x5, PT ;  /* 0x000000050200780c */ /* 0x000fda0003f05270 */
[----:B------:R-:W-:Y:S05]  /*1750*/  @P0 BRA `(.L_x_76) ;  /* 0xfffffff400280947 */ /* 0x000fea000383ffff */
[----:B------:R-:W-:Y:S05]  /*1760*/  BSYNC.RECONVERGENT B2 ;  /* 0x0000000000027941 */ /* 0x000fea0003800200 */
.L_x_73:
[----:B------:R-:W-:Y:S01]  /*1770*/  LOP3.LUT R2, R0, 0x3, RZ, 0xc0, !PT ;  /* 0x0000000300027812 */ /* 0x000fe200078ec0ff */
[----:B------:R1:W-:Y:S03]  /*1780*/  STL.64 [R1+0x8], R6 ;  /* 0x0000080601007387 */ /* 0x0003e60000100a00 */
[----:B------:R-:W-:Y:S01]  /*1790*/  ISETP.NE.U32.AND P0, PT, R2, 0x1, PT ;  /* 0x000000010200780c */ /* 0x000fe20003f05070 */
[----:B------:R1:W-:Y:S03]  /*17a0*/  STL.64 [R1+0x10], R4 ;  /* 0x0000100401007387 */ /* 0x0003e60000100a00 */
[----:B------:R-:W-:Y:S01]  /*17b0*/  ISETP.NE.AND.EX P0, PT, RZ, RZ, PT, P0 ;  /* 0x000000ffff00720c */ /* 0x000fe20003f05300 */
[----:B------:R1:W-:-:S12]  /*17c0*/  STL [R1+0x4], R3 ;  /* 0x0000040301007387 */ /* 0x0003d80000100800 */
[----:B-1----:R-:W-:Y:S05]  /*17d0*/  @!P0 BRA `(.L_x_72) ;  /* 0x0000001800108947 */ /* 0x002fea0003800000 */
[----:B------:R-:W-:Y:S01]  /*17e0*/  UMOV UR4, URZ ;  /* 0x000000ff00047c82 */ /* 0x000fe20008000000 */
[----:B------:R-:W-:Y:S01]  /*17f0*/  BSSY.RECONVERGENT B2, `(.L_x_77) ;  /* 0x00000bb000027945 */ /* 0x000fe20003800200 */
[----:B------:R-:W-:Y:S01]  /*1800*/  CS2R R2, SRZ ;  /* 0x0000000000027805 */ /* 0x000fe2000001ff00 */
[----:B------:R-:W-:Y:S01]  /*1810*/  IMAD.MOV.U32 R4, RZ, RZ, RZ ;  /* 0x000000ffff047224 */ /* 0x000fe200078e00ff */
[----:B------:R-:W-:Y:S01]  /*1820*/  CS2R R6, SRZ ;  /* 0x0000000000067805 */ /* 0x000fe2000001ff00 */
[----:B------:R-:W-:-:S07]  /*1830*/  IMAD.U32 R5, RZ, RZ, UR4 ;  /* 0x00000004ff057e24 */ /* 0x000fce000f8e00ff */
.L_x_80:
[----:B------:R-:W-:-:S06]  /*1840*/  IMAD R15, R2, 0x4, R1 ;  /* 0x00000004020f7824 */ /* 0x000fcc00078e0201 */
[----:B------:R-:W5:Y:S01]  /*1850*/  LDL R15, [R15+0x4] ;  /* 0x000004000f0f7983 */ /* 0x000f620000100800 */
[----:B------:R-:W-:Y:S01]  /*1860*/  BSSY.RECONVERGENT B3, `(.L_x_78) ;  /* 0x00000b0000037945 */ /* 0x000fe20003800200 */
[----:B------:R-:W-:-:S07]  /*1870*/  IMAD.MOV.U32 R18, RZ, RZ, RZ ;  /* 0x000000ffff127224 */ /* 0x000fce00078e00ff */
.L_x_79:
        /* <DEDUP_REMOVED lines=175> */
.L_x_78:
[----:B------:R-:W-:-:S05]  /*2370*/  VIADD R2, R2, 0x1 ;  /* 0x0000000102027836 */ /* 0x000fca0000000000 */
[----:B------:R-:W-:-:S13]  /*2380*/  ISETP.NE.AND P0, PT, R2, 0x5, PT ;  /* 0x000000050200780c */ /* 0x000fda0003f05270 */
[----:B------:R-:W-:Y:S05]  /*2390*/  @P0 BRA `(.L_x_80) ;  /* 0xfffffff400280947 */ /* 0x000fea000383ffff */
[----:B------:R-:W-:Y:S05]  /*23a0*/  BSYNC.RECONVERGENT B2 ;  /* 0x0000000000027941 */ /* 0x000fea0003800200 */
.L_x_77:
[----:B------:R-:W-:Y:S01]  /*23b0*/  LOP3.LUT R2, R0, 0x3, RZ, 0xc0, !PT ;  /* 0x0000000300027812 */ /* 0x000fe200078ec0ff */
[----:B------:R1:W-:Y:S03]  /*23c0*/  STL.64 [R1+0x8], R6 ;  /* 0x0000080601007387 */ /* 0x0003e60000100a00 */
[----:B------:R-:W-:Y:S01]  /*23d0*/  ISETP.NE.U32.AND P0, PT, R2, 0x3, PT ;  /* 0x000000030200780c */ /* 0x000fe20003f05070 */
[----:B------:R1:W-:Y:S03]  /*23e0*/  STL [R1+0x4], R3 ;  /* 0x0000040301007387 */ /* 0x0003e60000100800 */
[----:B------:R-:W-:Y:S01]  /*23f0*/  ISETP.NE.AND.EX P0, PT, RZ, RZ, PT, P0 ;  /* 0x000000ffff00720c */ /* 0x000fe20003f05300 */
[----:B------:R1:W-:-:S12]  /*2400*/  STL.64 [R1+0x10], R4 ;  /* 0x0000100401007387 */ /* 0x0003d80000100a00 */
[----:B-1----:R-:W-:Y:S05]  /*2410*/  @P0 BRA `(.L_x_72) ;  /* 0x0000000c00000947 */ /* 0x002fea0003800000 */
[----:B------:R-:W-:Y:S01]  /*2420*/  UMOV UR4, URZ ;  /* 0x000000ff00047c82 */ /* 0x000fe20008000000 */
[----:B------:R-:W-:Y:S01]  /*2430*/  BSSY.RECONVERGENT B2, `(.L_x_81) ;  /* 0x00000bb000027945 */ /* 0x000fe20003800200 */
[----:B------:R-:W-:Y:S01]  /*2440*/  CS2R R2, SRZ ;  /* 0x0000000000027805 */ /* 0x000fe2000001ff00 */
[----:B------:R-:W-:Y:S01]  /*2450*/  IMAD.MOV.U32 R4, RZ, RZ, RZ ;  /* 0x000000ffff047224 */ /* 0x000fe200078e00ff */
[----:B------:R-:W-:Y:S01]  /*2460*/  CS2R R6, SRZ ;  /* 0x0000000000067805 */ /* 0x000fe2000001ff00 */
[----:B------:R-:W-:-:S07]  /*2470*/  IMAD.U32 R5, RZ, RZ, UR4 ;  /* 0x00000004ff057e24 */ /* 0x000fce000f8e00ff */
.L_x_84:
[----:B------:R-:W-:-:S06]  /*2480*/  IMAD R15, R2, 0x4, R1 ;  /* 0x00000004020f7824 */ /* 0x000fcc00078e0201 */
[----:B------:R-:W5:Y:S01]  /*2490*/  LDL R15, [R15+0x4] ;  /* 0x000004000f0f7983 */ /* 0x000f620000100800 */
[----:B------:R-:W-:Y:S01]  /*24a0*/  BSSY.RECONVERGENT B3, `(.L_x_82) ;  /* 0x00000b0000037945 */ /* 0x000fe20003800200 */
[----:B------:R-:W-:-:S07]  /*24b0*/  IMAD.MOV.U32 R18, RZ, RZ, RZ ;  /* 0x000000ffff127224 */ /* 0x000fce00078e00ff */
.L_x_83:
        /* <DEDUP_REMOVED lines=175> */
.L_x_82:
[----:B------:R-:W-:-:S05]  /*2fb0*/  VIADD R2, R2, 0x1 ;  /* 0x0000000102027836 */ /* 0x000fca0000000000 */
[----:B------:R-:W-:-:S13]  /*2fc0*/  ISETP.NE.AND P0, PT, R2, 0x5, PT ;  /* 0x000000050200780c */ /* 0x000fda0003f05270 */
[----:B------:R-:W-:Y:S05]  /*2fd0*/  @P0 BRA `(.L_x_84) ;  /* 0xfffffff400280947 */ /* 0x000fea000383ffff */
[----:B------:R-:W-:Y:S05]  /*2fe0*/  BSYNC.RECONVERGENT B2 ;  /* 0x0000000000027941 */ /* 0x000fea0003800200 */
.L_x_81:
[----:B------:R1:W-:Y:S04]  /*2ff0*/  STL.64 [R1+0x8], R6 ;  /* 0x0000080601007387 */ /* 0x0003e80000100a00 */
[----:B------:R1:W-:Y:S04]  /*3000*/  STL [R1+0x4], R3 ;  /* 0x0000040301007387 */ /* 0x0003e80000100800 */
[----:B------:R1:W-:Y:S02]  /*3010*/  STL.64 [R1+0x10], R4 ;  /* 0x0000100401007387 */ /* 0x0003e40000100a00 */
.L_x_72:
[----:B------:R-:W-:Y:S05]  /*3020*/  BSYNC.RECONVERGENT B0 ;  /* 0x0000000000007941 */ /* 0x000fea0003800200 */
.L_x_71:
[----:B------:R-:W-:Y:S01]  /*3030*/  ISETP.GT.U32.AND P0, PT, R0, 0x3, PT ;  /* 0x000000030000780c */ /* 0x000fe20003f04070 */
[----:B------:R-:W-:Y:S01]  /*3040*/  VIADD R14, R14, 0x1 ;  /* 0x000000010e0e7836 */ /* 0x000fe20000000000 */
[--C-:B------:R-:W-:Y:S02]  /*3050*/  SHF.R.U64 R0, R0, 0x2, R11.reuse ;  /* 0x0000000200007819 */ /* 0x100fe4000000120b */
[----:B------:R-:W-:Y:S02]  /*3060*/  ISETP.GT.U32.AND.EX P0, PT, R11, RZ, PT, P0 ;  /* 0x000000ff0b00720c */ /* 0x000fe40003f04100 */
[----:B------:R-:W-:-:S11]  /*3070*/  SHF.R.U32.HI R11, RZ, 0x2, R11 ;  /* 0x00000002ff0b7819 */ /* 0x000fd6000001160b */
[----:B------:R-:W-:Y:S05]  /*3080*/  @P0 BRA `(.L_x_85) ;  /* 0xffffffd800b00947 */ /* 0x000fea000383ffff */
.L_x_70:
[----:B------:R-:W-:Y:S05]  /*3090*/  BSYNC.RECONVERGENT B1 ;  /* 0x0000000000017941 */ /* 0x000fea0003800200 */
.L_x_69:
[----:B------:R-:W-:Y:S01]  /*30a0*/  VOTEU.ANY UR4, UPT, PT ;  /* 0x0000000000047886 */ /* 0x000fe200038e0100 */
[----:B------:R-:W2:Y:S01]  /*30b0*/  S2R R0, SR_LANEID ;  /* 0x0000000000007919 */ /* 0x000ea20000000000 */
[----:B------:R-:W-:Y:S02]  /*30c0*/  UFLO.U32 UR5, UR4 ;  /* 0x00000004000572bd */ /* 0x000fe400080e0000 */
[----:B------:R-:W-:Y:S01]  /*30d0*/  POPC R11, UR4 ;  /* 0x00000004000b7d09 */ /* 0x000fe20008000000 */
[----:B------:R-:W1:Y:S01]  /*30e0*/  LDCU UR4, c[0x0][0x394] ;  /* 0x00007280ff0477ac */ /* 0x000e620008000800 */
[----:B------:R-:W3:Y:S08]  /*30f0*/  LDC.64 R12, c[0x0][0x398] ;  /* 0x0000e600ff0c7b82 */ /* 0x000ef00000000a00 */
[----:B------:R-:W4:Y:S01]  /*3100*/  LDC R14, c[0x0][0x390] ;  /* 0x0000e400ff0e7b82 */ /* 0x000f220000000800 */
[----:B-1----:R-:W1:Y:S01]  /*3110*/  I2F.U32.RP R4, UR4 ;  /* 0x0000000400047d06 */ /* 0x002e620008209000 */
[----:B--2---:R-:W-:-:S07]  /*3120*/  ISETP.EQ.U32.AND P0, PT, R0, UR5, PT ;  /* 0x0000000500007c0c */ /* 0x004fce000bf02070 */
[----:B-1----:R-:W1:Y:S01]  /*3130*/  MUFU.RCP R4, R4 ;  /* 0x0000000400047308 */ /* 0x002e620000001000 */
[----:B------:R-:W-:-:S04]  /*3140*/  SHF.R.U32.HI R0, RZ, 0x2, R3 ;  /* 0x00000002ff007819 */ /* 0x000fc80000011603 */
[----:B------:R-:W-:Y:S02]  /*3150*/  LOP3.LUT R0, R0, R3, RZ, 0x3c, !PT ;  /* 0x0000000300007212 */ /* 0x000fe400078e3cff */
[C---:B----4-:R-:W-:Y:S01]  /*3160*/  LOP3.LUT R15, R14.reuse, 0xaad26b49, RZ, 0x3c, !PT ;  /* 0xaad26b490e0f7812 */ /* 0x050fe200078e3cff */
[----:B---3--:R2:W-:Y:S01]  /*3170*/  @P0 REDG.E.ADD.STRONG.GPU desc[UR8][R12.64], R11 ;  /* 0x0000000b0c00098e */ /* 0x0085e2000c12e108 */
[----:B------:R-:W-:Y:S01]  /*3180*/  IMAD.SHL.U32 R3, R5, 0x10, RZ ;  /* 0x0000001005037824 */ /* 0x000fe200078e00ff */
[----:B------:R-:W-:Y:S01]  /*3190*/  ISETP.GT.AND P0, PT, R14, -0x1, PT ;  /* 0xffffffff0e00780c */ /* 0x000fe20003f04270 */
[----:B------:R-:W-:Y:S01]  /*31a0*/  IMAD.SHL.U32 R2, R0, 0x2, RZ ;  /* 0x0000000200027824 */ /* 0x000fe200078e00ff */
[----:B------:R-:W-:Y:S01]  /*31b0*/  ISETP.NE.U32.AND P1, PT, RZ, UR4, PT ;  /* 0x00000004ff007c0c */ /* 0x000fe2000bf25070 */
[----:B------:R-:W-:Y:S02]  /*31c0*/  IMAD R15, R15, 0x4182bed5, RZ ;  /* 0x4182bed50f0f7824 */ /* 0x000fe400078e02ff */
[----:B-1----:R-:W-:Y:S01]  /*31d0*/  VIADD R6, R4, 0xffffffe ;  /* 0x0ffffffe04067836 */ /* 0x002fe20000000000 */
[----:B------:R-:W-:Y:S01]  /*31e0*/  LOP3.LUT R2, R0, R2, R3, 0x96, !PT ;  /* 0x0000000200027212 */ /* 0x000fe200078e9603 */
[----:B------:R-:W-:-:S02]  /*31f0*/  IMAD.MOV.U32 R4, RZ, RZ, -0x266e14b1 ;  /* 0xd991eb4fff047424 */ /* 0x000fc400078e00ff */
[----:B------:R1:W2:Y:S01]  /*3200*/  F2I.FTZ.U32.TRUNC.NTZ R7, R6 ;  /* 0x0000000600077305 */ /* 0x0002a2000021f000 */
[----:B------:R-:W-:Y:S02]  /*3210*/  LOP3.LUT R2, R2, R5, RZ, 0x3c, !PT ;  /* 0x0000000502027212 */ /* 0x000fe400078e3cff */
[----:B------:R-:W-:-:S04]  /*3220*/  SEL R4, R4, 0x8bf16996, P0 ;  /* 0x8bf1699604047807 */ /* 0x000fc80000000000 */
[----:B------:R-:W-:Y:S01]  /*3230*/  IADD3 R15, PT, PT, R4, 0x64f0c9, R15 ;  /* 0x0064f0c9040f7810 */ /* 0x000fe20007ffe00f */
[----:B-1----:R-:W-:-:S03]  /*3240*/  IMAD.MOV.U32 R6, RZ, RZ, RZ ;  /* 0x000000ffff067224 */ /* 0x002fc600078e00ff */
[----:B------:R-:W-:Y:S01]  /*3250*/  IADD3 R2, PT, PT, R15, 0x587c5, R2 ;  /* 0x000587c50f027810 */ /* 0x000fe20007ffe002 */
[----:B--2---:R-:W-:-:S04]  /*3260*/  IMAD.MOV R11, RZ, RZ, -R7 ;  /* 0x000000ffff0b7224 */ /* 0x004fc800078e0a07 */
[----:B------:R-:W-:-:S04]  /*3270*/  IMAD.MOV.U32 R3, RZ, RZ, R11 ;  /* 0x000000ffff037224 */ /* 0x000fc800078e000b */
[----:B------:R-:W-:-:S04]  /*3280*/  IMAD R3, R3, UR4, RZ ;  /* 0x0000000403037c24 */ /* 0x000fc8000f8e02ff */
[----:B------:R-:W-:-:S06]  /*3290*/  IMAD.HI.U32 R7, R7, R3, R6 ;  /* 0x0000000307077227 */ /* 0x000fcc00078e0006 */
[----:B------:R-:W-:-:S04]  /*32a0*/  IMAD.HI.U32 R7, R7, R2, RZ ;  /* 0x0000000207077227 */ /* 0x000fc800078e00ff */
[----:B------:R-:W-:-:S04]  /*32b0*/  IMAD.MOV R7, RZ, RZ, -R7 ;  /* 0x000000ffff077224 */ /* 0x000fc800078e0a07 */
[----:B------:R-:W-:-:S05]  /*32c0*/  IMAD R2, R7, UR4, R2 ;  /* 0x0000000407027c24 */ /* 0x000fca000f8e0202 */
[----:B------:R-:W-:-:S13]  /*32d0*/  ISETP.GE.U32.AND P0, PT, R2, UR4, PT ;  /* 0x0000000402007c0c */ /* 0x000fda000bf06070 */
[----:B------:R-:W-:-:S05]  /*32e0*/  @P0 VIADD R2, R2, -UR4 ;  /* 0x8000000402020c36 */ /* 0x000fca0008000000 */
[----:B------:R-:W-:-:S13]  /*32f0*/  ISETP.GE.U32.AND P0, PT, R2, UR4, PT ;  /* 0x0000000402007c0c */ /* 0x000fda000bf06070 */
[----:B------:R-:W-:Y:S01]  /*3300*/  @P0 VIADD R2, R2, -UR4 ;  /* 0x8000000402020c36 */ /* 0x000fe20008000000 */
[----:B------:R-:W-:-:S05]  /*3310*/  @!P1 LOP3.LUT R2, RZ, UR4, RZ, 0x33, !PT ;  /* 0x00000004ff029c12 */ /* 0x000fca000f8e33ff */
[----:B------:R-:W-:-:S05]  /*3320*/  VIADD R2, R2, 0x1 ;  /* 0x0000000102027836 */ /* 0x000fca0000000000 */
[----:B------:R-:W-:-:S05]  /*3330*/  IABS R3, R2 ;  /* 0x0000000200037213 */ /* 0x000fca0000000000 */
[----:B------:R1:W-:Y:S01]  /*3340*/  STS [R10], R3 ;  /* 0x000000030a007388 */ /* 0x0003e20000000800 */
[----:B------:R-:W-:Y:S05]  /*3350*/  BRA `(.L_x_65) ;  /* 0x0000002800407947 */ /* 0x000fea0003800000 */
.L_x_68:
[----:B-1----:R-:W1:Y:S01]  /*3360*/  LDC.64 R4, c[0x0][0x380] ;  /* 0x0000e000ff047b82 */ /* 0x002e620000000a00 */
[----:B------:R-:W-:Y:S02]  /*3370*/  IMAD.IADD R3, R0, 0x1, -R3 ;  /* 0x0000000100037824 */ /* 0x000fe400078e0a03 */
[----:B------:R-:W-:Y:S02]  /*3380*/  IMAD.MOV.U32 R7, RZ, RZ, -0x1 ;  /* 0xffffffffff077424 */ /* 0x000fe400078e00ff */
[----:B-1----:R-:W-:-:S05]  /*3390*/  IMAD.WIDE R2, R3, 0x4, R4 ;  /* 0x0000000403027825 */ /* 0x002fca00078e0204 */
[----:B------:R2:W-:Y:S01]  /*33a0*/  STG.E desc[UR8][R2.64], R7 ;  /* 0x0000000702007986 */ /* 0x0005e2000c101908 */
[----:B------:R-:W-:Y:S05]  /*33b0*/  BRA `(.L_x_65) ;  /* 0x0000002800287947 */ /* 0x000fea0003800000 */
.L_x_66:
[----:B------:R-:W0:Y:S01]  /*33c0*/  LDC R3, c[0x0][0x390] ;  /* 0x0000e400ff037b82 */ /* 0x000e220000000800 */
[----:B------:R-:W-:Y:S01]  /*33d0*/  IMAD.MOV.U32 R4, RZ, RZ, -0x266e14b1 ;  /* 0xd991eb4fff047424 */ /* 0x000fe200078e00ff */
[----:B------:R-:W-:Y:S01]  /*33e0*/  BSSY.RECONVERGENT B0, `(.L_x_86) ;  /* 0x000025c000007945 */ /* 0x000fe20003800200 */
[C---:B0-----:R-:W-:Y:S02]  /*33f0*/  LOP3.LUT R2, R3.reuse, 0xaad26b49, RZ, 0x3c, !PT ;  /* 0xaad26b4903027812 */ /* 0x041fe400078e3cff */
        /* <DEDUP_REMOVED lines=11> */
[----:B------:R0:W-:Y:S04]  /*34b0*/  STL.64 [R1+0x30], R2 ;  /* 0x0000300201007387 */ /* 0x0001e80000100a00 */
[----:B------:R0:W-:Y:S01]  /*34c0*/  STL.64 [R1+0x40], R4 ;  /* 0x0000400401007387 */ /* 0x0001e20000100a00 */
[----:B------:R-:W-:Y:S05]  /*34d0*/  @!P0 BRA `(.L_x_87) ;  /* 0x0000002400308947 */ /* 0x000fea0003800000 */
[----:B------:R-:W-:-:S07]  /*34e0*/  IMAD.MOV.U32 R15, RZ, RZ, RZ ;  /* 0x000000ffff0f7224 */ /* 0x000fce00078e00ff */
.L_x_96:
[----:B0-----:R-:W-:Y:S01]  /*34f0*/  LOP3.LUT R2, R0, 0x3, RZ, 0xc0, !PT ;  /* 0x0000000300027812 */ /* 0x001fe200078ec0ff */
[----:B------:R-:W-:Y:S03]  /*3500*/  BSSY.RECONVERGENT B1, `(.L_x_88) ;  /* 0x0000243000017945 */ /* 0x000fe60003800200 */
[----:B------:R-:W-:-:S04]  /*3510*/  ISETP.NE.U32.AND P0, PT, R2, RZ, PT ;  /* 0x000000ff0200720c */ /* 0x000fc80003f05070 */
[----:B------:R-:W-:-:S13]  /*3520*/  ISETP.NE.AND.EX P0, PT, RZ, RZ, PT, P0 ;  /* 0x000000ffff00720c */ /* 0x000fda0003f05300 */
[----:B------:R-:W-:Y:S05]  /*3530*/  @!P0 BRA `(.L_x_89) ;  /* 0x0000002000fc8947 */ /* 0x000fea0003800000 */
[----:B------:R-:W0:Y:S01]  /*3540*/  LDC.64 R12, c[0x4][0x8] ;  /* 0x01000200ff0c7b82 */ /* 0x000e220000000a00 */
[----:B------:R-:W-:Y:S01]  /*3550*/  IMAD.MOV.U32 R19, RZ, RZ, RZ ;  /* 0x000000ffff137224 */ /* 0x000fe200078e00ff */
[----:B------:R-:W-:Y:S02]  /*3560*/  CS2R R4, SRZ ;  /* 0x0000000000047805 */ /* 0x000fe4000001ff00 */
[----:B------:R-:W-:Y:S01]  /*3570*/  CS2R R6, SRZ ;  /* 0x0000000000067805 */ /* 0x000fe2000001ff00 */
[----:B------:R-:W-:Y:S02]  /*3580*/  IMAD.MOV.U32 R3, RZ, RZ, RZ ;  /* 0x000000ffff037224 */ /* 0x000fe400078e00ff */
[----:B0-----:R-:W-:-:S07]  /*3590*/  IMAD.WIDE.U32 R12, R15, 0xc80, R12 ;  /* 0x00000c800f0c7825 */ /* 0x001fce00078e000c */
.L_x_91:
[----:B------:R-:W-:-:S06]  /*35a0*/  IMAD R2, R19, 0x4, R14 ;  /* 0x0000000413027824 */ /* 0x000fcc00078e020e */
[----:B------:R-:W5:Y:S01]  /*35b0*/  LDL R2, [R2+0x4] ;  /* 0x0000040002027983 */ /* 0x000f620000100800 */
[----:B------:R-:W-:-:S05]  /*35c0*/  UMOV UR4, URZ ;  /* 0x000000ff00047c82 */ /* 0x000fca0008000000 */
.L_x_90:
[----:B-----5:R-:W-:Y:S01]  /*35d0*/  SHF.R.U32.HI R24, RZ, UR4, R2 ;  /* 0x00000004ff187c19 */ /* 0x020fe20008011602 */
[----:B------:R-:W-:-:S03]  /*35e0*/  IMAD.SHL.U32 R16, R19, 0x20, RZ ;  /* 0x0000002013107824 */ /* 0x000fc600078e00ff */
[----:B------:R-:W-:Y:S01]  /*35f0*/  LOP3.LUT R17, R24, 0x1, RZ, 0xc0, !PT ;  /* 0x0000000118117812 */ /* 0x000fe200078ec0ff */
[----:B------:R-:W-:-:S03]  /*3600*/  VIADD R16, R16, UR4 ;  /* 0x0000000410107c36 */ /* 0x000fc60008000000 */
[----:B------:R-:W-:Y:S01]  /*3610*/  ISETP.NE.U32.AND P0, PT, R17, 0x1, PT ;  /* 0x000000011100780c */ /* 0x000fe20003f05070 */
[----:B------:R-:W-:-:S03]  /*3620*/  IMAD R17, R16, 0x5, RZ ;  /* 0x0000000510117824 */ /* 0x000fc600078e02ff */
[----:B------:R-:W-:Y:S01]  /*3630*/  R2P PR, R24, 0x7e ;  /* 0x0000007e18007804 */ /* 0x000fe20000000000 */
[----:B------:R-:W-:-:S08]  /*3640*/  IMAD.WIDE.U32 R16, R17, 0x4, R12 ;  /* 0x0000000411107825 */ /* 0x000fd000078e000c */
[----:B------:R-:W2:Y:S04]  /*3650*/  @!P0 LDG.E R18, desc[UR8][R16.64+0x10] ;  /* 0x0000100810128981 */ /* 0x000ea8000c1e1900 */
[----:B------:R-:W3:Y:S04]  /*3660*/  @P1 LDG.E R20, desc[UR8][R16.64+0x24] ;  /* 0x0000240810141981 */ /* 0x000ee8000c1e1900 */
[----:B------:R-:W4:Y:S04]  /*3670*/  @P2 LDG.E R22, desc[UR8][R16.64+0x38] ;  /* 0x0000380810162981 */ /* 0x000f28000c1e1900 */
[----:B------:R-:W4:Y:S04]  /*3680*/  @!P0 LDG.E R21, desc[UR8][R16.64+0x4] ;  /* 0x0000040810158981 */ /* 0x000f28000c1e1900 */
[----:B------:R-:W4:Y:S04]  /*3690*/  @!P0 LDG.E R23, desc[UR8][R16.64+0xc] ;  /* 0x00000c0810178981 */ /* 0x000f28000c1e1900 */
[----:B------:R-:W4:Y:S04]  /*36a0*/  @P3 LDG.E R26, desc[UR8][R16.64+0x4c] ;  /* 0x00004c08101a3981 */ /* 0x000f28000c1e1900 */
[----:B------:R-:W4:Y:S04]  /*36b0*/  @P2 LDG.E R25, desc[UR8][R16.64+0x2c] ;  /* 0x00002c0810192981 */ /* 0x000f28000c1e1900 */
[----:B------:R-:W4:Y:S04]  /*36c0*/  @P4 LDG.E R28, desc[UR8][R16.64+0x60] ;  /* 0x00006008101c4981 */ /* 0x000f28000c1e1900 */
[----:B------:R-:W4:Y:S01]  /*36d0*/  @P2 LDG.E R27, desc[UR8][R16.64+0x34] ;  /* 0x00003408101b2981 */ /* 0x000f22000c1e1900 */
[----:B--2---:R-:W-:-:S03]  /*36e0*/  @!P0 LOP3.LUT R5, R5, R18, RZ, 0x3c, !PT ;  /* 0x0000001205058212 */ /* 0x004fc600078e3cff */
[----:B------:R-:W2:Y:S01]  /*36f0*/  @!P0 LDG.E R18, desc[UR8][R16.64] ;  /* 0x0000000810128981 */ /* 0x000ea2000c1e1900 */
[----:B---3--:R-:W-:-:S03]  /*3700*/  @P1 LOP3.LUT R5, R5, R20, RZ, 0x3c, !PT ;  /* 0x0000001405051212 */ /* 0x008fc600078e3cff */
[----:B------:R-:W3:Y:S01]  /*3710*/  @!P0 LDG.E R20, desc[UR8][R16.64+0x8] ;  /* 0x0000080810148981 */ /* 0x000ee2000c1e1900 */
[----:B----4-:R-:W-:-:S03]  /*3720*/  @P2 LOP3.LUT R5, R5, R22, RZ, 0x3c, !PT ;  /* 0x0000001605052212 */ /* 0x010fc600078e3cff */
[----:B------:R-:W4:Y:S01]  /*3730*/  @P1 LDG.E R22, desc[UR8][R16.64+0x14] ;  /* 0x0000140810161981 */ /* 0x000f22000c1e1900 */
[----:B------:R-:W-:-:S03]  /*3740*/  @!P0 LOP3.LUT R6, R6, R21, RZ, 0x3c, !PT ;  /* 0x0000001506068212 */ /* 0x000fc600078e3cff */
[----:B------:R-:W4:Y:S01]  /*3750*/  @P1 LDG.E R21, desc[UR8][R16.64+0x18] ;  /* 0x0000180810151981 */ /* 0x000f22000c1e1900 */
[----:B------:R-:W-:-:S03]  /*3760*/  @!P0 LOP3.LUT R4, R4, R23, RZ, 0x3c, !PT ;  /* 0x0000001704048212 */ /* 0x000fc600078e3cff */
[----:B------:R-:W4:Y:S01]  /*3770*/  @P1 LDG.E R23, desc[UR8][R16.64+0x20] ;  /* 0x0000200810171981 */ /* 0x000f22000c1e1900 */
[----:B------:R-:W-:-:S03]  /*3780*/  @P3 LOP3.LUT R5, R5, R26, RZ, 0x3c, !PT ;  /* 0x0000001a05053212 */ /* 0x000fc600078e3cff */
        /* <DEDUP_REMOVED lines=21> */
[----:B------:R-:W4:Y:S01]  /*38e0*/  @P6 LDG.E R28, desc[UR8][R16.64+0x88] ;  /* 0x00008808101c6981 */ /* 0x000f22000c1e1900 */
[----:B------:R-:W-:Y:S02]  /*38f0*/  @P5 LOP3.LUT R5, R5, R26, RZ, 0x3c, !PT ;  /* 0x0000001a05055212 */ /* 0x000fe400078e3cff */
[----:B------:R-:W-:Y:S01]  /*3900*/  @P3 LOP3.LUT R6, R6, R21, RZ, 0x3c, !PT ;  /* 0x0000001506063212 */ /* 0x000fe200078e3cff */
[----:B------:R-:W4:Y:S01]  /*3910*/  @P4 LDG.E R26, desc[UR8][R16.64+0x58] ;  /* 0x00005808101a4981 */ /* 0x000f22000c1e1900 */
[----:B------:R-:W-:-:S03]  /*3920*/  @P3 LOP3.LUT R4, R4, R23, RZ, 0x3c, !PT ;  /* 0x0000001704043212 */ /* 0x000fc600078e3cff */
[----:B------:R-:W4:Y:S01]  /*3930*/  @P4 LDG.E R21, desc[UR8][R16.64+0x5c] ;  /* 0x00005c0810154981 */ /* 0x000f22000c1e1900 */
[----:B------:R-:W-:-:S03]  /*3940*/  @P4 LOP3.LUT R6, R6, R25, RZ, 0x3c, !PT ;  /* 0x0000001906064212 */ /* 0x000fc600078e3cff */
[----:B------:R-:W4:Y:S04]  /*3950*/  @P5 LDG.E R23, desc[UR8][R16.64+0x68] ;  /* 0x0000680810175981 */ /* 0x000f28000c1e1900 */
[----:B------:R-:W4:Y:S01]  /*3960*/  @P5 LDG.E R25, desc[UR8][R16.64+0x70] ;  /* 0x0000700810195981 */ /* 0x000f22000c1e1900 */
[----:B------:R-:W-:-:S03]  /*3970*/  LOP3.LUT P0, RZ, R24, 0x80, RZ, 0xc0, !PT ;  /* 0x0000008018ff7812 */ /* 0x000fc6000780c0ff */
        /* <DEDUP_REMOVED lines=25> */
[----:B------:R-:W-:Y:S02]  /*3b10*/  @P0 LOP3.LUT R6, R6, R23, RZ, 0x3c, !PT ;  /* 0x0000001706060212 */ /* 0x000fe400078e3cff */
[----:B------:R-:W-:-:S02]  /*3b20*/  @P0 LOP3.LUT R4, R4, R25, RZ, 0x3c, !PT ;  /* 0x0000001904040212 */ /* 0x000fc400078e3cff */
        /* <DEDUP_REMOVED lines=19> */
[----:B------:R-:W-:-:S04]  /*3c60*/  @P3 LOP3.LUT R5, R5, R28, RZ, 0x3c, !PT ;  /* 0x0000001c05053212 */ /* 0x000fc800078e3cff */
[----:B------:R-:W-:Y:S02]  /*3c70*/  @P4 LOP3.LUT R5, R5, R23, RZ, 0x3c, !PT ;  /* 0x0000001705054212 */ /* 0x000fe400078e3cff */
[----:B------:R-:W4:Y:S02]  /*3c80*/  @P0 LDG.E R23, desc[UR8][R16.64+0xac] ;  /* 0x0000ac0810170981 */ /* 0x000f24000c1e1900 */
[----:B------:R-:W-:Y:S02]  /*3c90*/  @P5 LOP3.LUT R5, R5, R25, RZ, 0x3c, !PT ;  /* 0x0000001905055212 */ /* 0x000fe400078e3cff */
        /* <DEDUP_REMOVED lines=12> */
[----:B------:R-:W3:Y:S01]  /*3d60*/  @P2 LDG.E R25, desc[UR8][R16.64+0xd4] ;  /* 0x0000d40810192981 */ /* 0x000ee2000c1e1900 */
[----:B------:R-:W-:-:S03]  /*3d70*/  @P1 LOP3.LUT R3, R3, R18, RZ, 0x3c, !PT ;  /* 0x0000001203031212 */ /* 0x000fc600078e3cff */
[----:B------:R-:W3:Y:S01]  /*3d80*/  @P2 LDG.E R18, desc[UR8][R16.64+0xc8] ;  /* 0x0000c80810122981 */ /* 0x000ee2000c1e1900 */
[----:B------:R-:W-:Y:S02]  /*3d90*/  LOP3.LUT P0, RZ, R24, 0x8000, RZ, 0xc0, !PT ;  /* 0x0000800018ff7812 */ /* 0x000fe4000780c0ff */
[----:B------:R-:W-:Y:S01]  /*3da0*/  @P1 LOP3.LUT R4, R4, R21, RZ, 0x3c, !PT ;  /* 0x0000001504041212 */ /* 0x000fe200078e3cff */
[----:B------:R-:W3:Y:S04]  /*3db0*/  @P3 LDG.E R24, desc[UR8][R16.64+0xe4] ;  /* 0x0000e40810183981 */ /* 0x000ee8000c1e1900 */
        /* <DEDUP_REMOVED lines=9> */
[----:B------:R-:W-:Y:S02]  /*3e50*/  @P3 LOP3.LUT R6, R6, R27, RZ, 0x3c, !PT ;  /* 0x0000001b06063212 */ /* 0x000fe400078e3cff */
[----:B------:R-:W-:Y:S01]  /*3e60*/  @P3 LOP3.LUT R3, R3, R22, RZ, 0x3c, !PT ;  /* 0x0000001603033212 */ /* 0x000fe200078e3cff */
[----:B------:R-:W3:Y:S01]  /*3e70*/  @P5 LDG.E R27, desc[UR8][R16.64+0x108] ;  /* 0x00010808101b5981 */ /* 0x000ee2000c1e1900 */
[----:B------:R-:W-:Y:S02]  /*3e80*/  @P3 LOP3.LUT R7, R7, R24, RZ, 0x3c, !PT ;  /* 0x0000001807073212 */ /* 0x000fe400078e3cff */
[----:B------:R-:W-:Y:S01]  /*3e90*/  @P3 LOP3.LUT R4, R4, R21, RZ, 0x3c, !PT ;  /* 0x0000001504043212 */ /* 0x000fe200078e3cff */
[----:B------:R-:W3:Y:S04]  /*3ea0*/  @P5 LDG.E R22, desc[UR8][R16.64+0x104] ;  /* 0x0001040810165981 */ /* 0x000ee8000c1e1900 */
[----:B------:R-:W3:Y:S04]  /*3eb0*/  @P5 LDG.E R24, desc[UR8][R16.64+0x10c] ;  /* 0x00010c0810185981 */ /* 0x000ee8000c1e1900 */
        /* <DEDUP_REMOVED lines=19> */
[----:B------:R-:W-:-:S04]  /*3ff0*/  UIADD3 UR4, UPT, UPT, UR4, 0x10, URZ ;  /* 0x0000001004047890 */ /* 0x000fc8000fffe0ff */
[----:B------:R-:W-:Y:S01]  /*4000*/  UISETP.NE.AND UP0, UPT, UR4, 0x20, UPT ;  /* 0x000000200400788c */ /* 0x000fe2000bf05270 */
[----:B------:R-:W-:Y:S02]  /*4010*/  @P0 LOP3.LUT R5, R5, R26, RZ, 0x3c, !PT ;  /* 0x0000001a05050212 */ /* 0x000fe400078e3cff */
[----:B--2---:R-:W-:Y:S02]  /*4020*/  @P6 LOP3.LUT R7, R7, R20, RZ, 0x3c, !PT ;  /* 0x0000001407076212 */ /* 0x004fe400078e3cff */
[----:B----4-:R-:W-:Y:S02]  /*4030*/  @P6 LOP3.LUT R6, R6, R23, RZ, 0x3c, !PT ;  /* 0x0000001706066212 */ /* 0x010fe400078e3cff */
[----:B---3--:R-:W-:Y:S02]  /*4040*/  @P6 LOP3.LUT R4, R4, R25, RZ, 0x3c, !PT ;  /* 0x0000001904046212 */ /* 0x008fe400078e3cff */
[----:B------:R-:W-:Y:S02]  /*4050*/  @P6 LOP3.LUT R3, R3, R18, RZ, 0x3c, !PT ;  /* 0x0000001203036212 */ /* 0x000fe400078e3cff */
[----:B------:R-:W-:-:S02]  /*4060*/  @P0 LOP3.LUT R4, R4, R27, RZ, 0x3c, !PT ;  /* 0x0000001b04040212 */ /* 0x000fc400078e3cff */
[----:B------:R-:W-:Y:S02]  /*4070*/  @P0 LOP3.LUT R3, R3, R22, RZ, 0x3c, !PT ;  /* 0x0000001603030212 */ /* 0x000fe400078e3cff */
[----:B------:R-:W-:Y:S02]  /*4080*/  @P0 LOP3.LUT R7, R7, R24, RZ, 0x3c, !PT ;  /* 0x0000001807070212 */ /* 0x000fe400078e3cff */
[----:B------:R-:W-:Y:S01]  /*4090*/  @P0 LOP3.LUT R6, R6, R21, RZ, 0x3c, !PT ;  /* 0x0000001506060212 */ /* 0x000fe200078e3cff */
[----:B------:R-:W-:Y:S06]  /*40a0*/  BRA.U UP0, `(.L_x_90) ;  /* 0xfffffff500487547 */ /* 0x000fec000b83ffff */
[----:B------:R-:W-:-:S05]  /*40b0*/  VIADD R19, R19, 0x1 ;  /* 0x0000000113137836 */ /* 0x000fca0000000000 */
[----:B------:R-:W-:-:S13]  /*40c0*/  ISETP.NE.AND P0, PT, R19, 0x5, PT ;  /* 0x000000051300780c */ /* 0x000fda0003f05270 */
[----:B------:R-:W-:Y:S05]  /*40d0*/  @P0 BRA `(.L_x_91) ;  /* 0xfffffff400300947 */ /* 0x000fea000383ffff */
[----:B------:R-:W-:Y:S01]  /*40e0*/  LOP3.LUT R2, R0, 0x3, RZ, 0xc0, !PT ;  /* 0x0000000300027812 */ /* 0x000fe200078ec0ff */
[----:B------:R0:W-:Y:S03]  /*40f0*/  STL.64 [R1+0x38], R6 ;  /* 0x0000380601007387 */ /* 0x0001e60000100a00 */
[----:B------:R-:W-:Y:S01]  /*4100*/  ISETP.NE.U32.AND P0, PT, R2, 0x1, PT ;  /* 0x000000010200780c */ /* 0x000fe20003f05070 */
[----:B------:R0:W-:Y:S03]  /*4110*/  STL.64 [R1+0x40], R4 ;  /* 0x0000400401007387 */ /* 0x0001e60000100a00 */
[----:B------:R-:W-:Y:S01]  /*4120*/  ISETP.NE.AND.EX P0, PT, RZ, RZ, PT, P0 ;  /* 0x000000ffff00720c */ /* 0x000fe20003f05300 */
[----:B------:R0:W-:-:S12]  /*4130*/  STL [R1+0x34], R3 ;  /* 0x0000340301007387 */ /* 0x0001d80000100800 */
[----:B0-----:R-:W-:Y:S05]  /*4140*/  @!P0 BRA `(.L_x_89) ;  /* 0x0000001400f88947 */ /* 0x001fea0003800000 */
[----:B------:R-:W-:Y:S01]  /*4150*/  UMOV UR4, URZ ;  /* 0x000000ff00047c82 */ /* 0x000fe20008000000 */
[----:B------:R-:W-:Y:S01]  /*4160*/  IMAD.MOV.U32 R19, RZ, RZ, RZ ;  /* 0x000000ffff137224 */ /* 0x000fe200078e00ff */
[----:B------:R-:W-:Y:S01]  /*4170*/  CS2R R6, SRZ ;  /* 0x0000000000067805 */ /* 0x000fe2000001ff00 */
[----:B------:R-:W-:Y:S02]  /*4180*/  IMAD.MOV.U32 R4, RZ, RZ, RZ ;  /* 0x000000ffff047224 */ /* 0x000fe400078e00ff */
[----:B------:R-:W-:Y:S02]  /*4190*/  IMAD.MOV.U32 R3, RZ, RZ, RZ ;  /* 0x000000ffff037224 */ /* 0x000fe400078e00ff */
[----:B------:R-:W-:-:S07]  /*41a0*/  IMAD.U32 R5, RZ, RZ, UR4 ;  /* 0x00000004ff057e24 */ /* 0x000fce000f8e00ff */
.L_x_93:
[----:B------:R-:W-:-:S06]  /*41b0*/  IMAD R2, R19, 0x4, R14 ;  /* 0x0000000413027824 */ /* 0x000fcc00078e020e */
[----:B------:R-:W5:Y:S01]  /*41c0*/  LDL R2, [R2+0x4] ;  /* 0x0000040002027983 */ /* 0x000f620000100800 */
[----:B------:R-:W-:-:S05]  /*41d0*/  UMOV UR4, URZ ;  /* 0x000000ff00047c82 */ /* 0x000fca0008000000 */
.L_x_92:
        /* <DEDUP_REMOVED lines=180> */
[----:B------:R0:W-:Y:S03]  /*4d20*/  STL [R1+0x34], R3 ;  /* 0x0000340301007387 */ /* 0x0001e60000100800 */
[----:B------:R-:W-:Y:S01]  /*4d30*/  ISETP.NE.AND.EX P0, PT, RZ, RZ, PT, P0 ;  /* 0x000000ffff00720c */ /* 0x000fe20003f05300 */
[----:B------:R0:W-:-:S12]  /*4d40*/  STL.64 [R1+0x40], R4 ;  /* 0x0000400401007387 */ /* 0x0001d80000100a00 */
[----:B0-----:R-:W-:Y:S05]  /*4d50*/  @P0 BRA `(.L_x_89) ;  /* 0x0000000800f40947 */ /* 0x001fea0003800000 */
[----:B------:R-:W-:Y:S01]  /*4d60*/  UMOV UR4, URZ ;  /* 0x000000ff00047c82 */ /* 0x000fe20008000000 */
[----:B------:R-:W-:Y:S01]  /*4d70*/  IMAD.MOV.U32 R19, RZ, RZ, RZ ;  /* 0x000000ffff137224 */ /* 0x000fe200078e00ff */
[----:B------:R-:W-:Y:S01]  /*4d80*/  CS2R R6, SRZ ;  /* 0x0000000000067805 */ /* 0x000fe2000001ff00 */
[----:B------:R-:W-:Y:S02]  /*4d90*/  IMAD.MOV.U32 R4, RZ, RZ, RZ ;  /* 0x000000ffff047224 */ /* 0x000fe400078e00ff */
[----:B------:R-:W-:Y:S02]  /*4da0*/  IMAD.MOV.U32 R3, RZ, RZ, RZ ;  /* 0x000000ffff037224 */ /* 0x000fe400078e00ff */
[----:B------:R-:W-:-:S07]  /*4db0*/  IMAD.U32 R5, RZ, RZ, UR4 ;  /* 0x00000004ff057e24 */ /* 0x000fce000f8e00ff */
.L_x_95:
[----:B------:R-:W-:-:S06]  /*4dc0*/  IMAD R2, R19, 0x4, R14 ;  /* 0x0000000413027824 */ /* 0x000fcc00078e020e */
[----:B------:R-:W5:Y:S01]  /*4dd0*/  LDL R2, [R2+0x4] ;  /* 0x0000040002027983 */ /* 0x000f620000100800 */
[----:B------:R-:W-:-:S05]  /*4de0*/  UMOV UR4, URZ ;  /* 0x000000ff00047c82 */ /* 0x000fca0008000000 */
.L_x_94:
        /* <DEDUP_REMOVED lines=177> */
[----:B------:R0:W-:Y:S04]  /*5900*/  STL.64 [R1+0x38], R6 ;  /* 0x0000380601007387 */ /* 0x0001e80000100a00 */
[----:B------:R0:W-:Y:S04]  /*5910*/  STL [R1+0x34], R3 ;  /* 0x0000340301007387 */ /* 0x0001e80000100800 */
[----:B------:R0:W-:Y:S02]  /*5920*/  STL.64 [R1+0x40], R4 ;  /* 0x0000400401007387 */ /* 0x0001e40000100a00 */
.L_x_89:
[----:B------:R-:W-:Y:S05]  /*5930*/  BSYNC.RECONVERGENT B1 ;  /* 0x0000000000017941 */ /* 0x000fea0003800200 */
.L_x_88:
[C---:B------:R-:W-:Y:S01]  /*5940*/  ISETP.GT.U32.AND P0, PT, R0.reuse, 0x3, PT ;  /* 0x000000030000780c */ /* 0x040fe20003f04070 */
[----:B------:R-:W-:Y:S01]  /*5950*/  VIADD R15, R15, 0x1 ;  /* 0x000000010f0f7836 */ /* 0x000fe20000000000 */
[--C-:B------:R-:W-:Y:S02]  /*5960*/  SHF.R.U64 R0, R0, 0x2, R11.reuse ;  /* 0x0000000200007819 */ /* 0x100fe4000000120b */
[----:B------:R-:W-:Y:S02]  /*5970*/  ISETP.GT.U32.AND.EX P0, PT, R11, RZ, PT, P0 ;  /* 0x000000ff0b00720c */ /* 0x000fe40003f04100 */
[----:B------:R-:W-:-:S11]  /*5980*/  SHF.R.U32.HI R11, RZ, 0x2, R11 ;  /* 0x00000002ff0b7819 */ /* 0x000fd6000001160b */
[----:B------:R-:W-:Y:S05]  /*5990*/  @P0 BRA `(.L_x_96) ;  /* 0xffffffd800d40947 */ /* 0x000fea000383ffff */
.L_x_87:
[----:B------:R-:W-:Y:S05]  /*59a0*/  BSYNC.RECONVERGENT B0 ;  /* 0x0000000000007941 */ /* 0x000fea0003800200 */
.L_x_86:
[----:B------:R-:W-:Y:S01]  /*59b0*/  VOTEU.ANY UR4, UPT, PT ;  /* 0x0000000000047886 */ /* 0x000fe200038e0100 */
[----:B------:R-:W1:Y:S01]  /*59c0*/  S2R R0, SR_LANEID ;  /* 0x0000000000007919 */ /* 0x000e620000000000 */
[----:B------:R-:W-:Y:S02]  /*59d0*/  UFLO.U32 UR5, UR4 ;  /* 0x00000004000572bd */ /* 0x000fe400080e0000 */
[----:B------:R-:W-:Y:S01]  /*59e0*/  POPC R11, UR4 ;  /* 0x00000004000b7d09 */ /* 0x000fe20008000000 */
[----:B------:R-:W0:Y:S01]  /*59f0*/  LDCU UR4, c[0x0][0x394] ;  /* 0x00007280ff0477ac */ /* 0x000e220008000800 */
[----:B------:R-:W2:Y:S08]  /*5a00*/  LDC.64 R12, c[0x0][0x398] ;  /* 0x0000e600ff0c7b82 */ /* 0x000eb00000000a00 */
[----:B------:R-:W3:Y:S01]  /*5a10*/  LDC R14, c[0x0][0x390] ;  /* 0x0000e400ff0e7b82 */ /* 0x000ee20000000800 */
[----:B0-----:R-:W0:Y:S01]  /*5a20*/  I2F.U32.RP R4, UR4 ;  /* 0x0000000400047d06 */ /* 0x001e220008209000 */
[----:B-1----:R-:W-:-:S07]  /*5a30*/  ISETP.EQ.U32.AND P0, PT, R0, UR5, PT ;  /* 0x0000000500007c0c */ /* 0x002fce000bf02070 */
[----:B0-----:R-:W0:Y:S01]  /*5a40*/  MUFU.RCP R4, R4 ;  /* 0x0000000400047308 */ /* 0x001e220000001000 */
[----:B------:R-:W-:-:S04]  /*5a50*/  SHF.R.U32.HI R0, RZ, 0x2, R3 ;  /* 0x00000002ff007819 */ /* 0x000fc80000011603 */
[----:B------:R-:W-:Y:S02]  /*5a60*/  LOP3.LUT R0, R0, R3, RZ, 0x3c, !PT ;  /* 0x0000000300007212 */ /* 0x000fe400078e3cff */
[C---:B---3--:R-:W-:Y:S01]  /*5a70*/  LOP3.LUT R15, R14.reuse, 0xaad26b49, RZ, 0x3c, !PT ;  /* 0xaad26b490e0f7812 */ /* 0x048fe200078e3cff */
[----:B--2---:R1:W-:Y:S01]  /*5a80*/  @P0 REDG.E.ADD.STRONG.GPU desc[UR8][R12.64], R11 ;  /* 0x0000000b0c00098e */ /* 0x0043e2000c12e108 */
[----:B------:R-:W-:Y:S01]  /*5a90*/  IMAD.SHL.U32 R3, R5, 0x10, RZ ;  /* 0x0000001005037824 */ /* 0x000fe200078e00ff */
[----:B------:R-:W-:Y:S01]  /*5aa0*/  ISETP.GT.AND P0, PT, R14, -0x1, PT ;  /* 0xffffffff0e00780c */ /* 0x000fe20003f04270 */
[----:B------:R-:W-:Y:S01]  /*5ab0*/  IMAD.SHL.U32 R2, R0, 0x2, RZ ;  /* 0x0000000200027824 */ /* 0x000fe200078e00ff */
[----:B------:R-:W-:Y:S01]  /*5ac0*/  ISETP.NE.U32.AND P1, PT, RZ, UR4, PT ;  /* 0x00000004ff007c0c */ /* 0x000fe2000bf25070 */
[----:B------:R-:W-:Y:S02]  /*5ad0*/  IMAD R15, R15, 0x4182bed5, RZ ;  /* 0x4182bed50f0f7824 */ /* 0x000fe400078e02ff */
[----:B0-----:R-:W-:Y:S01]  /*5ae0*/  VIADD R6, R4, 0xffffffe ;  /* 0x0ffffffe04067836 */ /* 0x001fe20000000000 */
[----:B------:R-:W-:Y:S01]  /*5af0*/  LOP3.LUT R2, R0, R2, R3, 0x96, !PT ;  /* 0x0000000200027212 */ /* 0x000fe200078e9603 */
[----:B------:R-:W-:-:S02]  /*5b00*/  IMAD.MOV.U32 R4, RZ, RZ, -0x266e14b1 ;  /* 0xd991eb4fff047424 */ /* 0x000fc400078e00ff */
[----:B------:R0:W1:Y:S01]  /*5b10*/  F2I.FTZ.U32.TRUNC.NTZ R7, R6 ;  /* 0x0000000600077305 */ /* 0x000062000021f000 */
[----:B------:R-:W-:Y:S02]  /*5b20*/  LOP3.LUT R2, R2, R5, RZ, 0x3c, !PT ;  /* 0x0000000502027212 */ /* 0x000fe400078e3cff */
[----:B------:R-:W-:-:S04]  /*5b30*/  SEL R4, R4, 0x8bf16996, P0 ;  /* 0x8bf1699604047807 */ /* 0x000fc80000000000 */
[----:B------:R-:W-:Y:S01]  /*5b40*/  IADD3 R15, PT, PT, R4, 0x64f0c9, R15 ;  /* 0x0064f0c9040f7810 */ /* 0x000fe20007ffe00f */
[----:B0-----:R-:W-:-:S03]  /*5b50*/  IMAD.MOV.U32 R6, RZ, RZ, RZ ;  /* 0x000000ffff067224 */ /* 0x001fc600078e00ff */
[----:B------:R-:W-:Y:S01]  /*5b60*/  IADD3 R2, PT, PT, R15, 0x587c5, R2 ;  /* 0x000587c50f027810 */ /* 0x000fe20007ffe002 */
[----:B-1----:R-:W-:-:S04]  /*5b70*/  IMAD.MOV R11, RZ, RZ, -R7 ;  /* 0x000000ffff0b7224 */ /* 0x002fc800078e0a07 */
        /* <DEDUP_REMOVED lines=13> */
[----:B------:R3:W-:Y:S02]  /*5c50*/  STS [R10], R3 ;  /* 0x000000030a007388 */ /* 0x0007e40000000800 */
.L_x_65:
[----:B------:R-:W-:Y:S05]  /*5c60*/  WARPSYNC.ALL ;  /* 0x0000000000007948 */ /* 0x000fea0003800000 */
[----:B------:R-:W-:Y:S06]  /*5c70*/  BAR.SYNC.DEFER_BLOCKING 0x0 ;  /* 0x0000000000007b1d */ /* 0x000fec0000010000 */
[----:B-123--:R-:W1:Y:S04]  /*5c80*/  LDS R3, [R10] ;  /* 0x000000000a037984 */ /* 0x00ee680000000800 */
[----:B-1----:R-:W-:Y:S01]  /*5c90*/  STG.E desc[UR8][R8.64], R3 ;  /* 0x0000000308007986 */ /* 0x002fe2000c101908 */
[----:B------:R-:W-:Y:S05]  /*5ca0*/  EXIT ;  /* 0x000000000000794d */ /* 0x000fea0003800000 */
.L_x_64:
[----:B------:R-:W2:Y:S02]  /*5cb0*/  LDG.E R2, desc[UR8][R8.64] ;  /* 0x0000000808027981 */ /* 0x000ea4000c1e1900 */
[----:B--2---:R-:W-:-:S13]  /*5cc0*/  ISETP.NE.AND P0, PT, R2, -0x1, PT ;  /* 0xffffffff0200780c */ /* 0x004fda0003f05270 */
[----:B------:R-:W-:Y:S05]  /*5cd0*/  @P0 EXIT ;  /* 0x000000000000094d */ /* 0x000fea0003800000 */
[----:B------:R-:W0:Y:S01]  /*5ce0*/  LDC.64 R4, c[0x0][0x380] ;  /* 0x0000e000ff047b82 */ /* 0x000e220000000a00 */
[----:B------:R-:W-:-:S04]  /*5cf0*/  IMAD.IADD R3, R0, 0x1, -R3 ;  /* 0x0000000100037824 */ /* 0x000fc800078e0a03 */
[----:B0-----:R-:W-:-:S05]  /*5d00*/  IMAD.WIDE R4, R3, 0x4, R4 ;  /* 0x0000000403047825 */ /* 0x001fca00078e0204 */
[----:B------:R-:W2:Y:S01]  /*5d10*/  LDG.E R13, desc[UR8][R4.64] ;  /* 0x00000008040d7981 */ /* 0x000ea2000c1e1900 */
[----:B------:R-:W-:-:S04]  /*5d20*/  ISETP.GT.AND P0, PT, R15, UR6, PT ;  /* 0x000000060f007c0c */ /* 0x000fc8000bf04270 */
[----:B------:R-:W-:-:S04]  /*5d30*/  ISETP.LT.OR P0, PT, R15, 0x1, P0 ;  /* 0x000000010f00780c */ /* 0x000fc80000701670 */
[C---:B--2---:R-:W-:Y:S02]  /*5d40*/  ISETP.EQ.OR P0, PT, R13.reuse, -0x1, P0 ;  /* 0xffffffff0d00780c */ /* 0x044fe40000702670 */
[----:B------:R-:W-:-:S11]  /*5d50*/  ISETP.NE.AND P1, PT, R13, -0x1, PT ;  /* 0xffffffff0d00780c */ /* 0x000fd60003f25270 */
[----:B------:R-:W-:Y:S05]  /*5d60*/  @P0 BRA `(.L_x_97) ;  /* 0x00000000002c0947 */ /* 0x000fea0003800000 */
[----:B------:R-:W0:Y:S01]  /*5d70*/  S2R R0, SR_LANEID ;  /* 0x0000000000007919 */ /* 0x000e220000000000 */
[----:B------:R-:W1:Y:S01]  /*5d80*/  LDC.64 R2, c[0x0][0x398] ;  /* 0x0000e600ff027b82 */ /* 0x000e620000000a00 */
[----:B------:R-:W-:Y:S01]  /*5d90*/  VOTEU.ANY UR4, UPT, PT ;  /* 0x0000000000047886 */ /* 0x000fe200038e0100 */
[----:B------:R-:W-:Y:S01]  /*5da0*/  IMAD.MOV.U32 R11, RZ, RZ, -0x1 ;  /* 0xffffffffff0b7424 */ /* 0x000fe200078e00ff */
[----:B------:R-:W-:Y:S02]  /*5db0*/  UFLO.U32 UR5, UR4 ;  /* 0x00000004000572bd */ /* 0x000fe400080e0000 */
[----:B------:R-:W1:Y:S01]  /*5dc0*/  POPC R7, UR4 ;  /* 0x0000000400077d09 */ /* 0x000e620008000000 */
[----:B------:R-:W-:Y:S04]  /*5dd0*/  STG.E desc[UR8][R8.64], R13 ;  /* 0x0000000d08007986 */ /* 0x000fe8000c101908 */
[----:B------:R-:W-:Y:S01]  /*5de0*/  STG.E desc[UR8][R4.64], R11 ;  /* 0x0000000b04007986 */ /* 0x000fe2000c101908 */
[----:B0-----:R-:W-:-:S13]  /*5df0*/  ISETP.EQ.U32.AND P0, PT, R0, UR5, PT ;  /* 0x0000000500007c0c */ /* 0x001fda000bf02070 */
[----:B-1----:R-:W-:Y:S01]  /*5e00*/  @P0 REDG.E.ADD.STRONG.GPU desc[UR8][R2.64], R7 ;  /* 0x000000070200098e */ /* 0x002fe2000c12e108 */
[----:B------:R-:W-:Y:S05]  /*5e10*/  EXIT ;  /* 0x000000000000794d */ /* 0x000fea0003800000 */
.L_x_97:
[----:B------:R-:W-:Y:S05]  /*5e20*/  @!P1 EXIT ;  /* 0x000000000000994d */ /* 0x000fea0003800000 */
        /* <DEDUP_REMOVED lines=18> */
[----:B------:R-:W-:Y:S02]  /*5f50*/  VIADD R14, R1, 0x60 ;  /* 0x00000060010e7836 */ /* 0x000fe40000000000 */
[----:B------:R-:W-:-:S07]  /*5f60*/  IMAD.MOV.U32 R10, RZ, RZ, RZ ;  /* 0x000000ffff0a7224 */ /* 0x000fce00078e00ff */
.L_x_108:
        /* <DEDUP_REMOVED lines=11> */
.L_x_103:
[----:B------:R-:W-:-:S06]  /*6020*/  IMAD R2, R15, 0x4, R14 ;  /* 0x000000040f027824 */ /* 0x000fcc00078e020e */
[----:B------:R-:W5:Y:S01]  /*6030*/  LDL R2, [R2+0x4] ;  /* 0x0000040002027983 */ /* 0x000f620000100800 */
[----:B------:R-:W-:Y:S01]  /*6040*/  IMAD.SHL.U32 R18, R15, 0x20, RZ ;  /* 0x000000200f127824 */ /* 0x000fe200078e00ff */
[----:B------:R-:W-:-:S06]  /*6050*/  UMOV UR4, URZ ;  /* 0x000000ff00047c82 */ /* 0x000fcc0008000000 */
.L_x_102:
[----:B-----5:R-:W-:Y:S01]  /*6060*/  SHF.R.U32.HI R23, RZ, UR4, R2 ;  /* 0x00000004ff177c19 */ /* 0x020fe20008011602 */
[----:B------:R-:W-:-:S03]  /*6070*/  VIADD R16, R18, UR4 ;  /* 0x0000000412107c36 */ /* 0x000fc60008000000 */
        /* <DEDUP_REMOVED lines=117> */
[----:B------:R-:W-:Y:S01]  /*67d0*/  LOP3.LUT P0, RZ, R23, 0x8000, RZ, 0xc0, !PT ;  /* 0x0000800017ff7812 */ /* 0x000fe2000780c0ff */
[----:B------:R-:W3:Y:S01]  /*67e0*/  @P2 LDG.E R21, desc[UR8][R16.64+0xcc] ;  /* 0x0000cc0810152981 */ /* 0x000ee2000c1e1900 */
[----:B------:R-:W-:-:S03]  /*67f0*/  @P1 LOP3.LUT R3, R3, R20, RZ, 0x3c, !PT ;  /* 0x0000001403031212 */ /* 0x000fc600078e3cff */
[----:B------:R-:W3:Y:S01]  /*6800*/  @P2 LDG.E R20, desc[UR8][R16.64+0xc8] ;  /* 0x0000c80810142981 */ /* 0x000ee2000c1e1900 */
[----:B------:R-:W-:-:S03]  /*6810*/  @P1 LOP3.LUT R6, R6, R25, RZ, 0x3c, !PT ;  /* 0x0000001906061212 */ /* 0x000fc600078e3cff */
[----:B------:R-:W3:Y:S01]  /*6820*/  @P2 LDG.E R23, desc[UR8][R16.64+0xd4] ;  /* 0x0000d40810172981 */ /* 0x000ee2000c1e1900 */
[----:B------:R-:W-:-:S03]  /*6830*/  @P1 LOP3.LUT R4, R4, R19, RZ, 0x3c, !PT ;  /* 0x0000001304041212 */ /* 0x000fc600078e3cff */
[----:B------:R-:W3:Y:S04]  /*6840*/  @P3 LDG.E R25, desc[UR8][R16.64+0xe0] ;  /* 0x0000e00810193981 */ /* 0x000ee8000c1e1900 */
        /* <DEDUP_REMOVED lines=12> */
[----:B------:R-:W-:Y:S02]  /*6910*/  @P3 LOP3.LUT R3, R3, R24, RZ, 0x3c, !PT ;  /* 0x0000001803033212 */ /* 0x000fe400078e3cff */
[----:B------:R-:W-:Y:S01]  /*6920*/  @P3 LOP3.LUT R6, R6, R25, RZ, 0x3c, !PT ;  /* 0x0000001906063212 */ /* 0x000fe200078e3cff */
[----:B------:R-:W3:Y:S01]  /*6930*/  @P5 LDG.E R24, desc[UR8][R16.64+0x104] ;  /* 0x0001040810185981 */ /* 0x000ee2000c1e1900 */
[----:B------:R-:W-:-:S03]  /*6940*/  @P3 LOP3.LUT R4, R4, R19, RZ, 0x3c, !PT ;  /* 0x0000001304043212 */ /* 0x000fc600078e3cff */
        /* <DEDUP_REMOVED lines=21> */
[----:B--2---:R-:W-:-:S04]  /*6aa0*/  @P6 LOP3.LUT R7, R7, R22, RZ, 0x3c, !PT ;  /* 0x0000001607076212 */ /* 0x004fc800078e3cff */
[----:B----4-:R-:W-:Y:S02]  /*6ab0*/  @P0 LOP3.LUT R7, R7, R26, RZ, 0x3c, !PT ;  /* 0x0000001a07070212 */ /* 0x010fe400078e3cff */
[----:B---3--:R-:W-:Y:S02]  /*6ac0*/  @P6 LOP3.LUT R6, R6, R21, RZ, 0x3c, !PT ;  /* 0x0000001506066212 */ /* 0x008fe400078e3cff */
[----:B------:R-:W-:Y:S02]  /*6ad0*/  @P6 LOP3.LUT R3, R3, R20, RZ, 0x3c, !PT ;  /* 0x0000001403036212 */ /* 0x000fe400078e3cff */
[----:B------:R-:W-:Y:S02]  /*6ae0*/  @P6 LOP3.LUT R4, R4, R23, RZ, 0x3c, !PT ;  /* 0x0000001704046212 */ /* 0x000fe400078e3cff */
[----:B------:R-:W-:Y:S02]  /*6af0*/  @P0 LOP3.LUT R3, R3, R24, RZ, 0x3c, !PT ;  /* 0x0000001803030212 */ /* 0x000fe400078e3cff */
[----:B------:R-:W-:-:S02]  /*6b00*/  @P0 LOP3.LUT R4, R4, R25, RZ, 0x3c, !PT ;  /* 0x0000001904040212 */ /* 0x000fc400078e3cff */
        /* <DEDUP_REMOVED lines=18> */
.L_x_105:
[----:B------:R-:W-:-:S06]  /*6c30*/  IMAD R2, R15, 0x4, R14 ;  /* 0x000000040f027824 */ /* 0x000fcc00078e020e */
[----:B------:R-:W5:Y:S01]  /*6c40*/  LDL R2, [R2+0x4] ;  /* 0x0000040002027983 */ /* 0x000f620000100800 */
[----:B------:R-:W-:Y:S01]  /*6c50*/  IMAD.SHL.U32 R18, R15, 0x20, RZ ;  /* 0x000000200f127824 */ /* 0x000fe200078e00ff */
[----:B------:R-:W-:-:S06]  /*6c60*/  UMOV UR4, URZ ;  /* 0x000000ff00047c82 */ /* 0x000fcc0008000000 */
.L_x_104:
        /* <DEDUP_REMOVED lines=189> */
.L_x_107:
[----:B------:R-:W-:-:S06]  /*7840*/  IMAD R2, R15, 0x4, R14 ;  /* 0x000000040f027824 */ /* 0x000fcc00078e020e */
[----:B------:R-:W5:Y:S01]  /*7850*/  LDL R2, [R2+0x4] ;  /* 0x0000040002027983 */ /* 0x000f620000100800 */
[----:B------:R-:W-:Y:S01]  /*7860*/  IMAD.SHL.U32 R18, R15, 0x20, RZ ;  /* 0x000000200f127824 */ /* 0x000fe200078e00ff */
[----:B------:R-:W-:-:S06]  /*7870*/  UMOV UR4, URZ ;  /* 0x000000ff00047c82 */ /* 0x000fcc0008000000 */
.L_x_106:
        /* <DEDUP_REMOVED lines=179> */
.L_x_101:
[----:B------:R-:W-:Y:S05]  /*83b0*/  BSYNC.RECONVERGENT B1 ;  /* 0x0000000000017941 */ /* 0x000fea0003800200 */
.L_x_100:
[----:B------:R-:W-:Y:S01]  /*83c0*/  ISETP.GT.U32.AND P0, PT, R0, 0x3, PT ;  /* 0x000000030000780c */ /* 0x000fe20003f04070 */
[----:B------:R-:W-:Y:S01]  /*83d0*/  VIADD R10, R10, 0x1 ;  /* 0x000000010a0a7836 */ /* 0x000fe20000000000 */
[--C-:B------:R-:W-:Y:S02]  /*83e0*/  SHF.R.U64 R0, R0, 0x2, R11.reuse ;  /* 0x0000000200007819 */ /* 0x100fe4000000120b */
[----:B------:R-:W-:Y:S02]  /*83f0*/  ISETP.GT.U32.AND.EX P0, PT, R11, RZ, PT, P0 ;  /* 0x000000ff0b00720c */ /* 0x000fe40003f04100 */
[----:B------:R-:W-:-:S11]  /*8400*/  SHF.R.U32.HI R11, RZ, 0x2, R11 ;  /* 0x00000002ff0b7819 */ /* 0x000fd6000001160b */
[----:B------:R-:W-:Y:S05]  /*8410*/  @P0 BRA `(.L_x_108) ;  /* 0xffffffd800d40947 */ /* 0x000fea000383ffff */
.L_x_99:
[----:B------:R-:W-:Y:S05]  /*8420*/  BSYNC.RECONVERGENT B0 ;  /* 0x0000000000007941 */ /* 0x000fea0003800200 */
.L_x_98:
[----:B------:R-:W1:Y:S01]  /*8430*/  LDCU UR7, c[0x0][0x394] ;  /* 0x00007280ff0777ac */ /* 0x000e620008000800 */
[----:B0-----:R-:W0:Y:S01]  /*8440*/  LDC R4, c[0x0][0x390] ;  /* 0x0000e400ff047b82 */ /* 0x001e220000000800 */
[----:B------:R-:W-:Y:S01]  /*8450*/  SHF.R.U32.HI R0, RZ, 0x2, R3 ;  /* 0x00000002ff007819 */ /* 0x000fe20000011603 */
[----:B------:R-:W-:Y:S01]  /*8460*/  IMAD.MOV.U32 R10, RZ, RZ, -0x266e14b1 ;  /* 0xd991eb4fff0a7424 */ /* 0x000fe200078e00ff */
[----:B------:R-:W-:Y:S02]  /*8470*/  VOTEU.ANY UR4, UPT, PT ;  /* 0x0000000000047886 */ /* 0x000fe400038e0100 */
[----:B------:R-:W-:Y:S01]  /*8480*/  LOP3.LUT R0, R0, R3, RZ, 0x3c, !PT ;  /* 0x0000000300007212 */ /* 0x000fe200078e3cff */
[----:B------:R-:W-:Y:S01]  /*8490*/  IMAD.SHL.U32 R3, R5, 0x10, RZ ;  /* 0x0000001005037824 */ /* 0x000fe200078e00ff */
[----:B------:R-:W-:Y:S01]  /*84a0*/  UFLO.U32 UR5, UR4 ;  /* 0x00000004000572bd */ /* 0x000fe200080e0000 */
[----:B-1----:R-:W1:Y:S01]  /*84b0*/  I2F.U32.RP R2, UR7 ;  /* 0x0000000700027d06 */ /* 0x002e620008209000 */
[----:B------:R-:W-:-:S02]  /*84c0*/  ISETP.NE.U32.AND P1, PT, RZ, UR7, PT ;  /* 0x00000007ff007c0c */ /* 0x000fc4000bf25070 */
[C---:B0-----:R-:W-:Y:S02]  /*84d0*/  ISETP.GT.AND P0, PT, R4.reuse, -0x1, PT ;  /* 0xffffffff0400780c */ /* 0x041fe40003f04270 */
[----:B------:R-:W-:Y:S02]  /*84e0*/  LOP3.LUT R4, R4, 0xaad26b49, RZ, 0x3c, !PT ;  /* 0xaad26b4904047812 */ /* 0x000fe400078e3cff */
[----:B------:R-:W-:-:S03]  /*84f0*/  SEL R11, R10, 0x8bf16996, P0 ;  /* 0x8bf169960a0b7807 */ /* 0x000fc60000000000 */
[----:B------:R-:W-:Y:S01]  /*8500*/  IMAD R4, R4, 0x4182bed5, RZ ;  /* 0x4182bed504047824 */ /* 0x000fe200078e02ff */
[----:B-1----:R-:W0:Y:S04]  /*8510*/  MUFU.RCP R2, R2 ;  /* 0x0000000200027308 */ /* 0x002e280000001000 */
[----:B------:R-:W-:Y:S02]  /*8520*/  IADD3 R11, PT, PT, R11, 0x64f0c9, R4 ;  /* 0x0064f0c90b0b7810 */ /* 0x000fe40007ffe004 */
[----:B------:R-:W1:Y:S01]  /*8530*/  S2R R4, SR_LANEID ;  /* 0x0000000000047919 */ /* 0x000e620000000000 */
[----:B0-----:R-:W-:Y:S02]  /*8540*/  VIADD R6, R2, 0xffffffe ;  /* 0x0ffffffe02067836 */ /* 0x001fe40000000000 */
[----:B------:R-:W-:-:S02]  /*8550*/  IMAD.SHL.U32 R2, R0, 0x2, RZ ;  /* 0x0000000200027824 */ /* 0x000fc400078e00ff */
[----:B------:R-:W0:Y:S03]  /*8560*/  F2I.FTZ.U32.TRUNC.NTZ R7, R6 ;  /* 0x0000000600077305 */ /* 0x000e26000021f000 */
[----:B------:R-:W-:-:S04]  /*8570*/  LOP3.LUT R2, R0, R2, R3, 0x96, !PT ;  /* 0x0000000200027212 */ /* 0x000fc800078e9603 */
[----:B------:R-:W-:Y:S02]  /*8580*/  LOP3.LUT R2, R2, R5, RZ, 0x3c, !PT ;  /* 0x0000000502027212 */ /* 0x000fe400078e3cff */
[----:B------:R-:W2:Y:S02]  /*8590*/  POPC R5, UR4 ;  /* 0x0000000400057d09 */ /* 0x000ea40008000000 */
[----:B------:R-:W-:Y:S01]  /*85a0*/  IADD3 R2, PT, PT, R11, 0x587c5, R2 ;  /* 0x000587c50b027810 */ /* 0x000fe20007ffe002 */
[----:B0-----:R-:W-:-:S04]  /*85b0*/  IMAD.MOV R6, RZ, RZ, -R7 ;  /* 0x000000ffff067224 */ /* 0x001fc800078e0a07 */
[----:B------:R-:W-:Y:S02]  /*85c0*/  IMAD R3, R6, UR7, RZ ;  /* 0x0000000706037c24 */ /* 0x000fe4000f8e02ff */
[----:B------:R-:W-:-:S04]  /*85d0*/  IMAD.MOV.U32 R6, RZ, RZ, RZ ;  /* 0x000000ffff067224 */ /* 0x000fc800078e00ff */
[----:B------:R-:W-:-:S06]  /*85e0*/  IMAD.HI.U32 R3, R7, R3, R6 ;  /* 0x0000000307037227 */ /* 0x000fcc00078e0006 */
[----:B------:R-:W-:-:S04]  /*85f0*/  IMAD.HI.U32 R0, R3, R2, RZ ;  /* 0x0000000203007227 */ /* 0x000fc800078e00ff */
[----:B------:R-:W-:-:S04]  /*8600*/  IMAD.MOV R3, RZ, RZ, -R0 ;  /* 0x000000ffff037224 */ /* 0x000fc800078e0a00 */
[----:B------:R-:W-:Y:S02]  /*8610*/  IMAD R0, R3, UR7, R2 ;  /* 0x0000000703007c24 */ /* 0x000fe4000f8e0202 */
[----:B------:R-:W2:Y:S03]  /*8620*/  LDC.64 R2, c[0x0][0x398] ;  /* 0x0000e600ff027b82 */ /* 0x000ea60000000a00 */
[----:B------:R-:W-:-:S13]  /*8630*/  ISETP.GE.U32.AND P0, PT, R0, UR7, PT ;  /* 0x0000000700007c0c */ /* 0x000fda000bf06070 */
[----:B------:R-:W-:-:S05]  /*8640*/  @P0 VIADD R0, R0, -UR7 ;  /* 0x8000000700000c36 */ /* 0x000fca0008000000 */
[----:B------:R-:W-:-:S13]  /*8650*/  ISETP.GE.U32.AND P0, PT, R0, UR7, PT ;  /* 0x0000000700007c0c */ /* 0x000fda000bf06070 */
[----:B------:R-:W-:Y:S01]  /*8660*/  @P0 VIADD R0, R0, -UR7 ;  /* 0x8000000700000c36 */ /* 0x000fe20008000000 */
[----:B------:R-:W-:Y:S02]  /*8670*/  @!P1 LOP3.LUT R0, RZ, UR7, RZ, 0x33, !PT ;  /* 0x00000007ff009c12 */ /* 0x000fe4000f8e33ff */
[----:B-1----:R-:W-:-:S03]  /*8680*/  ISETP.EQ.U32.AND P0, PT, R4, UR5, PT ;  /* 0x0000000504007c0c */ /* 0x002fc6000bf02070 */
[----:B------:R-:W-:-:S05]  /*8690*/  VIADD R0, R0, 0x1 ;  /* 0x0000000100007836 */ /* 0x000fca0000000000 */
[----:B------:R-:W-:-:S05]  /*86a0*/  IABS R7, R0 ;  /* 0x0000000000077213 */ /* 0x000fca0000000000 */
[----:B------:R-:W-:Y:S04]  /*86b0*/  STG.E desc[UR8][R8.64], R7 ;  /* 0x0000000708007986 */ /* 0x000fe8000c101908 */
[----:B--2---:R-:W-:Y:S01]  /*86c0*/  @P0 REDG.E.ADD.STRONG.GPU desc[UR8][R2.64], R5 ;  /* 0x000000050200098e */ /* 0x004fe2000c12e108 */
[----:B------:R-:W-:Y:S05]  /*86d0*/  EXIT ;  /* 0x000000000000794d */ /* 0x000fea0003800000 */
.L_x_109:
        /* <DEDUP_REMOVED lines=10> */
.L_x_133:


//--------------------- .text._Z18kernelRompeCabezasPiiiii --------------------------
	.section	.text._Z18kernelRompeCabezasPiiiii,"ax",@progbits
	.align	128
        .global         _Z18kernelRompeCabezasPiiiii
        .type           _Z18kernelRompeCabezasPiiiii,@function
        .size           _Z18kernelRompeCabezasPiiiii,(.L_x_134 - _Z18kernelRompeCabezasPiiiii)
        .other          _Z18kernelRompeCabezasPiiiii,@"STO_CUDA_ENTRY STV_DEFAULT"
_Z18kernelRompeCabezasPiiiii:
.text._Z18kernelRompeCabezasPiiiii:
[----:B------:R-:W-:Y:S01]  /*0000*/  LDC R1, c[0x0][0x37c] ;  /* 0x0000df00ff017b82 */ /* 0x000fe20000000800 */
[----:B------:R-:W0:Y:S07]  /*0010*/  S2R R11, SR_TID.X ;  /* 0x00000000000b7919 */ /* 0x000e2e0000002100 */
[----:B------:R-:W0:Y:S01]  /*0020*/  S2UR UR4, SR_CTAID.X ;  /* 0x00000000000479c3 */ /* 0x000e220000002500 */
[----:B------:R-:W1:Y:S07]  /*0030*/  S2R R10, SR_TID.Y ;  /* 0x00000000000a7919 */ /* 0x000e6e0000002200 */
[----:B------:R-:W0:Y:S08]  /*0040*/  LDC R8, c[0x0][0x360] ;  /* 0x0000d800ff087b82 */ /* 0x000e300000000800 */
[----:B------:R-:W1:Y:S08]  /*0050*/  S2UR UR5, SR_CTAID.Y ;  /* 0x00000000000579c3 */ /* 0x000e700000002600 */
[----:B------:R-:W1:Y:S08]  /*0060*/  LDC R13, c[0x0][0x364] ;  /* 0x0000d900ff0d7b82 */ /* 0x000e700000000800 */
[----:B------:R-:W2:Y:S01]  /*0070*/  LDC.64 R2, c[0x0][0x388] ;  /* 0x0000e200ff027b82 */ /* 0x000ea20000000a00 */
[----:B0-----:R-:W-:-:S02]  /*0080*/  IMAD R0, R8, UR4, R11 ;  /* 0x0000000408007c24 */ /* 0x001fc4000f8e020b */
[----:B-1----:R-:W-:-:S03]  /*0090*/  IMAD R7, R13, UR5, R10 ;  /* 0x000000050d077c24 */ /* 0x002fc6000f8e020a */
[----:B--2---:R-:W-:-:S04]  /*00a0*/  ISETP.GE.AND P0, PT, R0, R3, PT ;  /* 0x000000030000720c */ /* 0x004fc80003f06270 */
[----:B------:R-:W-:-:S13]  /*00b0*/  ISETP.GE.OR P0, PT, R7, R2, P0 ;  /* 0x000000020700720c */ /* 0x000fda0000706670 */
[----:B------:R-:W-:Y:S05]  /*00c0*/  @P0 EXIT ;  /* 0x000000000000094d */ /* 0x000fea0003800000 */
[----:B------:R-:W0:Y:S01]  /*00d0*/  LDC.64 R4, c[0x0][0x380] ;  /* 0x0000e000ff047b82 */ /* 0x000e220000000a00 */
[-C--:B------:R-:W-:Y:S01]  /*00e0*/  ISETP.GT.AND P0, PT, R3, R2.reuse, PT ;  /* 0x000000020300720c */ /* 0x080fe20003f04270 */
[----:B------:R-:W1:Y:S01]  /*00f0*/  LDCU.64 UR6, c[0x0][0x358] ;  /* 0x00006b00ff0677ac */ /* 0x000e620008000a00 */
[----:B------:R-:W-:-:S11]  /*0100*/  IMAD R9, R0, R2, R7 ;  /* 0x0000000200097224 */ /* 0x000fd600078e0207 */
[----:B------:R-:W-:-:S04]  /*0110*/  @P0 IMAD R9, R7, R3, R0 ;  /* 0x0000000307090224 */ /* 0x000fc800078e0200 */
[----:B0-----:R-:W-:-:S05]  /*0120*/  IMAD.WIDE R4, R9, 0x4, R4 ;  /* 0x0000000409047825 */ /* 0x001fca00078e0204 */
[----:B-1----:R-:W2:Y:S01]  /*0130*/  LDG.E R6, desc[UR6][R4.64] ;  /* 0x0000000604067981 */ /* 0x002ea2000c1e1900 */
[----:B------:R-:W0:Y:S01]  /*0140*/  S2UR UR5, SR_CgaCtaId ;  /* 0x00000000000579c3 */ /* 0x000e220000008800 */
[----:B------:R-:W-:Y:S01]  /*0150*/  SEL R0, R13, R8, P0 ;  /* 0x000000080d007207 */ /* 0x000fe20000000000 */
[----:B------:R-:W-:Y:S01]  /*0160*/  UMOV UR4, 0x400 ;  /* 0x0000040000047882 */ /* 0x000fe20000000000 */
[----:B------:R-:W-:-:S03]  /*0170*/  IMAD R2, R2, R3, RZ ;  /* 0x0000000302027224 */ /* 0x000fc600078e02ff */
[----:B------:R-:W-:Y:S02]  /*0180*/  IMAD R0, R0, R10, R11 ;  /* 0x0000000a00007224 */ /* 0x000fe400078e020b */
[----:B------:R-:W-:Y:S01]  /*0190*/  ISETP.GE.AND P0, PT, R9, R2, PT ;  /* 0x000000020900720c */ /* 0x000fe20003f06270 */
[----:B0-----:R-:W-:-:S06]  /*01a0*/  ULEA UR4, UR5, UR4, 0x18 ;  /* 0x0000000405047291 */ /* 0x001fcc000f8ec0ff */
[----:B------:R-:W-:-:S05]  /*01b0*/  LEA R7, R0, UR4, 0x2 ;  /* 0x0000000400077c11 */ /* 0x000fca000f8e10ff */
[----:B------:R-:W0:Y:S01]  /*01c0*/  LDCU.64 UR4, c[0x0][0x390] ;  /* 0x00007200ff0477ac */ /* 0x000e220008000a00 */
[----:B--2---:R-:W-:Y:S01]  /*01d0*/  STS [R7], R6 ;  /* 0x0000000607007388 */ /* 0x004fe20000000800 */
[----:B------:R-:W-:Y:S06]  /*01e0*/  BAR.SYNC.DEFER_BLOCKING 0x0 ;  /* 0x0000000000007b1d */ /* 0x000fec0000010000 */
[----:B------:R-:W0:Y:S02]  /*01f0*/  LDS R0, [R7] ;  /* 0x0000000007007984 */ /* 0x000e240000000800 */
[----:B0-----:R-:W-:-:S04]  /*0200*/  ISETP.NE.OR P0, PT, R0, UR4, P0 ;  /* 0x0000000400007c0c */ /* 0x001fc80008705670 */
[----:B------:R-:W-:-:S13]  /*0210*/  ISETP.NE.AND P0, PT, R9, UR5, P0 ;  /* 0x0000000509007c0c */ /* 0x000fda0008705270 */
[----:B------:R-:W-:-:S05]  /*0220*/  @!P0 MOV R0, 0xffffffff ;  /* 0xffffffff00008802 */ /* 0x000fca0000000f00 */
[----:B------:R-:W-:Y:S01]  /*0230*/  @!P0 STS [R7], R0 ;  /* 0x0000000007008388 */ /* 0x000fe20000000800 */
[----:B------:R-:W-:Y:S06]  /*0240*/  BAR.SYNC.DEFER_BLOCKING 0x0 ;  /* 0x0000000000007b1d */ /* 0x000fec0000010000 */
[----:B------:R-:W0:Y:S04]  /*0250*/  LDS R3, [R7] ;  /* 0x0000000007037984 */ /* 0x000e280000000800 */
[----:B0-----:R-:W-:Y:S01]  /*0260*/  STG.E desc[UR6][R4.64], R3 ;  /* 0x0000000304007986 */ /* 0x001fe2000c101906 */
[----:B------:R-:W-:Y:S05]  /*0270*/  EXIT ;  /* 0x000000000000794d */ /* 0x000fea0003800000 */
.L_x_110:
        /* <DEDUP_REMOVED lines=16> */
.L_x_134:


//--------------------- .text._Z9kernelTNTPiiii   --------------------------
	.section	.text._Z9kernelTNTPiiii,"ax",@progbits
	.align	128
        .global         _Z9kernelTNTPiiii
        .type           _Z9kernelTNTPiiii,@function
        .size           _Z9kernelTNTPiiii,(.L_x_135 - _Z9kernelTNTPiiii)
        .other          _Z9kernelTNTPiiii,@"STO_CUDA_ENTRY STV_DEFAULT"
_Z9kernelTNTPiiii:
.text._Z9kernelTNTPiiii:
        /* <DEDUP_REMOVED lines=22> */
[-C--:B------:R-:W-:Y:S01]  /*0160*/  @P1 IMAD R16, R9, R5.reuse, R8 ;  /* 0x0000000509101224 */ /* 0x080fe200078e0208 */
[----:B------:R-:W-:Y:S01]  /*0170*/  IABS R12, R5 ;  /* 0x00000005000c7213 */ /* 0x000fe20000000000 */
[----:B------:R-:W2:Y:S02]  /*0180*/  LDC R8, c[0x0][0x390] ;  /* 0x0000e400ff087b82 */ /* 0x000ea40000000800 */
[----:B0-----:R-:W-:-:S05]  /*0190*/  IMAD.WIDE R22, R16, 0x4, R22 ;  /* 0x0000000410167825 */ /* 0x001fca00078e0216 */
[----:B-1----:R-:W3:Y:S01]  /*01a0*/  LDG.E R9, desc[UR36][R22.64] ;  /* 0x0000002416097981 */ /* 0x002ee2000c1e1900 */
[----:B------:R-:W0:Y:S01]  /*01b0*/  I2F.RP R13, R12 ;  /* 0x0000000c000d7306 */ /* 0x000e220000209400 */
[----:B------:R-:W-:Y:S01]  /*01c0*/  SEL R2, R3, R2, !P1 ;  /* 0x0000000203027207 */ /* 0x000fe20004800000 */
[----:B------:R-:W1:Y:S01]  /*01d0*/  S2UR UR5, SR_CgaCtaId ;  /* 0x00000000000579c3 */ /* 0x000e620000008800 */
[----:B------:R-:W-:-:S03]  /*01e0*/  UMOV UR4, 0x400 ;  /* 0x0000040000047882 */ /* 0x000fc60000000000 */
[----:B------:R-:W-:Y:S01]  /*01f0*/  IMAD R17, R2, R17, R0 ;  /* 0x0000001102117224 */ /* 0x000fe200078e0200 */
[----:B--2---:R-:W-:Y:S01]  /*0200*/  IABS R14, R8 ;  /* 0x00000008000e7213 */ /* 0x004fe20000000000 */
[----:B0-----:R-:W0:Y:S01]  /*0210*/  MUFU.RCP R13, R13 ;  /* 0x0000000d000d7308 */ /* 0x001e220000001000 */
[----:B-1----:R-:W-:Y:S01]  /*0220*/  ULEA UR4, UR5, UR4, 0x18 ;  /* 0x0000000405047291 */ /* 0x002fe2000f8ec0ff */
[----:B0-----:R-:W-:Y:S01]  /*0230*/  VIADD R10, R13, 0xffffffe ;  /* 0x0ffffffe0d0a7836 */ /* 0x001fe20000000000 */
[----:B------:R-:W-:-:S04]  /*0240*/  IABS R13, R16 ;  /* 0x00000010000d7213 */ /* 0x000fc80000000000 */
[----:B------:R-:W-:Y:S01]  /*0250*/  LEA R2, R17, UR4, 0x2 ;  /* 0x0000000411027c11 */ /* 0x000fe2000f8e10ff */
[----:B------:R0:W1:Y:S02]  /*0260*/  F2I.FTZ.U32.TRUNC.NTZ R11, R10 ;  /* 0x0000000a000b7305 */ /* 0x000064000021f000 */
[----:B0-----:R-:W-:Y:S02]  /*0270*/  IMAD.MOV.U32 R10, RZ, RZ, RZ ;  /* 0x000000ffff0a7224 */ /* 0x001fe400078e00ff */
[----:B-1----:R-:W-:-:S04]  /*0280*/  IMAD.MOV R15, RZ, RZ, -R11 ;  /* 0x000000ffff0f7224 */ /* 0x002fc800078e0a0b */
[----:B------:R-:W-:-:S04]  /*0290*/  IMAD R15, R15, R12, RZ ;  /* 0x0000000c0f0f7224 */ /* 0x000fc800078e02ff */
[----:B------:R-:W-:-:S04]  /*02a0*/  IMAD.HI.U32 R11, R11, R15, R10 ;  /* 0x0000000f0b0b7227 */ /* 0x000fc800078e000a */
[----:B------:R-:W-:-:S04]  /*02b0*/  IMAD.MOV.U32 R15, RZ, RZ, R14 ;  /* 0x000000ffff0f7224 */ /* 0x000fc800078e000e */
[----:B------:R-:W-:-:S04]  /*02c0*/  IMAD.HI.U32 R10, R11, R15, RZ ;  /* 0x0000000f0b0a7227 */ /* 0x000fc800078e00ff */
[----:B------:R-:W-:Y:S01]  /*02d0*/  IMAD.HI.U32 R11, R11, R13, RZ ;  /* 0x0000000d0b0b7227 */ /* 0x000fe200078e00ff */
[----:B------:R-:W-:-:S03]  /*02e0*/  IADD3 R18, PT, PT, -R10, RZ, RZ ;  /* 0x000000ff0a127210 */ /* 0x000fc60007ffe1ff */
[----:B------:R-:W-:Y:S02]  /*02f0*/  IMAD.MOV R14, RZ, RZ, -R11 ;  /* 0x000000ffff0e7224 */ /* 0x000fe400078e0a0b */
[C---:B------:R-:W-:Y:S02]  /*0300*/  IMAD R15, R12.reuse, R18, R15 ;  /* 0x000000120c0f7224 */ /* 0x040fe400078e020f */
[----:B------:R-:W-:-:S03]  /*0310*/  IMAD R13, R12, R14, R13 ;  /* 0x0000000e0c0d7224 */ /* 0x000fc600078e020d */
[C---:B------:R-:W-:Y:S02]  /*0320*/  ISETP.GT.U32.AND P0, PT, R12.reuse, R15, PT ;  /* 0x0000000f0c00720c */ /* 0x040fe40003f04070 */
[----:B------:R-:W-:-:S11]  /*0330*/  ISETP.GT.U32.AND P3, PT, R12, R13, PT ;  /* 0x0000000d0c00720c */ /* 0x000fd60003f64070 */
[--C-:B------:R-:W-:Y:S02]  /*0340*/  @!P0 IMAD.IADD R15, R15, 0x1, -R12.reuse ;  /* 0x000000010f0f8824 */ /* 0x100fe400078e0a0c */
[----:B------:R-:W-:Y:S02]  /*0350*/  @!P3 IMAD.IADD R13, R13, 0x1, -R12 ;  /* 0x000000010d0db824 */ /* 0x000fe400078e0a0c */
[----:B------:R-:W-:Y:S01]  /*0360*/  @!P0 VIADD R10, R10, 0x1 ;  /* 0x000000010a0a8836 */ /* 0x000fe20000000000 */
[-C--:B------:R-:W-:Y:S01]  /*0370*/  ISETP.GE.U32.AND P4, PT, R15, R12.reuse, PT ;  /* 0x0000000c0f00720c */ /* 0x080fe20003f86070 */
[----:B------:R-:W-:Y:S01]  /*0380*/  @!P3 VIADD R11, R11, 0x1 ;  /* 0x000000010b0bb836 */ /* 0x000fe20000000000 */
[----:B------:R-:W-:Y:S02]  /*0390*/  ISETP.GE.U32.AND P5, PT, R13, R12, PT ;  /* 0x0000000c0d00720c */ /* 0x000fe40003fa6070 */
[-C--:B------:R-:W-:Y:S02]  /*03a0*/  LOP3.LUT R13, R8, R5.reuse, RZ, 0x3c, !PT ;  /* 0x00000005080d7212 */ /* 0x080fe400078e3cff */
[----:B------:R-:W-:-:S02]  /*03b0*/  LOP3.LUT R12, R16, R5, RZ, 0x3c, !PT ;  /* 0x00000005100c7212 */ /* 0x000fc400078e3cff */
[----:B------:R-:W-:Y:S02]  /*03c0*/  ISETP.GE.AND P2, PT, R13, RZ, PT ;  /* 0x000000ff0d00720c */ /* 0x000fe40003f46270 */
[----:B------:R-:W-:Y:S02]  /*03d0*/  ISETP.GE.AND P0, PT, R12, RZ, PT ;  /* 0x000000ff0c00720c */ /* 0x000fe40003f06270 */
[----:B------:R-:W-:Y:S02]  /*03e0*/  ISETP.NE.AND P3, PT, R5, RZ, PT ;  /* 0x000000ff0500720c */ /* 0x000fe40003f65270 */
[----:B------:R-:W-:Y:S01]  /*03f0*/  @P4 IADD3 R10, PT, PT, R10, 0x1, RZ ;  /* 0x000000010a0a4810 */ /* 0x000fe20007ffe0ff */
[----:B------:R-:W-:-:S04]  /*0400*/  @P5 VIADD R11, R11, 0x1 ;  /* 0x000000010b0b5836 */ /* 0x000fc80000000000 */
[----:B------:R-:W-:Y:S01]  /*0410*/  IMAD.MOV.U32 R13, RZ, RZ, R10 ;  /* 0x000000ffff0d7224 */ /* 0x000fe200078e000a */
[----:B------:R-:W-:-:S03]  /*0420*/  LOP3.LUT R10, RZ, R5, RZ, 0x33, !PT ;  /* 0x00000005ff0a7212 */ /* 0x000fc600078e33ff */
[----:B------:R-:W-:Y:S02]  /*0430*/  @!P2 IMAD.MOV R13, RZ, RZ, -R13 ;  /* 0x000000ffff0da224 */ /* 0x000fe400078e0a0d */
[----:B------:R-:W-:-:S03]  /*0440*/  @!P0 IMAD.MOV R11, RZ, RZ, -R11 ;  /* 0x000000ffff0b8224 */ /* 0x000fc600078e0a0b */
[C---:B------:R-:W-:Y:S02]  /*0450*/  SEL R13, R10.reuse, R13, !P3 ;  /* 0x0000000d0a0d7207 */ /* 0x040fe40005800000 */
[----:B------:R-:W-:-:S03]  /*0460*/  SEL R11, R10, R11, !P3 ;  /* 0x0000000b0a0b7207 */ /* 0x000fc60005800000 */
[----:B------:R-:W-:Y:S02]  /*0470*/  VIADD R10, R13, 0x4 ;  /* 0x000000040d0a7836 */ /* 0x000fe40000000000 */
[----:B------:R-:W-:-:S03]  /*0480*/  IMAD.MOV R3, RZ, RZ, -R11 ;  /* 0x000000ffff037224 */ /* 0x000fc600078e0a0b */
[----:B------:R-:W-:Y:S02]  /*0490*/  ISETP.GT.AND P0, PT, R11, R10, PT ;  /* 0x0000000a0b00720c */ /* 0x000fe40003f04270 */
[----:B------:R-:W-:Y:S01]  /*04a0*/  IADD3 R10, PT, PT, R13, -0x4, RZ ;  /* 0xfffffffc0d0a7810 */ /* 0x000fe20007ffe0ff */
[----:B------:R-:W-:-:S03]  /*04b0*/  IMAD.MOV R13, RZ, RZ, -R13 ;  /* 0x000000ffff0d7224 */ /* 0x000fc600078e0a0d */
[----:B------:R-:W-:Y:S01]  /*04c0*/  ISETP.GT.OR P0, PT, R10, R11, P0 ;  /* 0x0000000b0a00720c */ /* 0x000fe20000704670 */
[C---:B------:R-:W-:Y:S02]  /*04d0*/  IMAD R13, R5.reuse, R13, R8 ;  /* 0x0000000d050d7224 */ /* 0x040fe400078e0208 */
[----:B------:R-:W-:Y:S02]  /*04e0*/  IMAD R8, R5, R3, R16 ;  /* 0x0000000305087224 */ /* 0x000fe400078e0210 */
[----:B------:R-:W-:-:S03]  /*04f0*/  VIADD R0, R13, 0x4 ;  /* 0x000000040d007836 */ /* 0x000fc60000000000 */
[-C--:B------:R-:W-:Y:S01]  /*0500*/  ISETP.GE.AND P1, PT, R8, R5.reuse, PT ;  /* 0x000000050800720c */ /* 0x080fe20003f26270 */
[----:B------:R-:W-:-:S03]  /*0510*/  IMAD R5, R4, R5, RZ ;  /* 0x0000000504057224 */ /* 0x000fc600078e02ff */
[----:B------:R-:W-:Y:S01]  /*0520*/  ISETP.GT.AND P1, PT, R8, -0x1, !P1 ;  /* 0xffffffff0800780c */ /* 0x000fe20004f24270 */
[----:B------:R-:W-:-:S05]  /*0530*/  @!P0 VIADD R3, R13, 0xfffffffc ;  /* 0xfffffffc0d038836 */ /* 0x000fca0000000000 */
[----:B------:R-:W-:-:S04]  /*0540*/  ISETP.LE.AND P0, PT, R3, R8, !P0 ;  /* 0x000000080300720c */ /* 0x000fc80004703270 */
[----:B------:R-:W-:-:S04]  /*0550*/  ISETP.LE.AND P0, PT, R8, R0, P0 ;  /* 0x000000000800720c */ /* 0x000fc80000703270 */
[----:B------:R-:W-:-:S04]  /*0560*/  ISETP.GT.AND P0, PT, R11, -0x1, P0 ;  /* 0xffffffff0b00780c */ /* 0x000fc80000704270 */
[----:B------:R-:W-:-:S04]  /*0570*/  ISETP.LT.AND P0, PT, R11, R4, P0 ;  /* 0x000000040b00720c */ /* 0x000fc80000701270 */
[----:B------:R-:W-:Y:S02]  /*0580*/  PLOP3.LUT P1, PT, P0, P1, PT, 0x80, 0x8 ;  /* 0x000000000008781c */ /* 0x000fe40000723070 */
[----:B------:R-:W-:Y:S02]  /*0590*/  PLOP3.LUT P0, PT, PT, PT, PT, 0x8, 0x80 ;  /* 0x000000000080781c */ /* 0x000fe40003f0e170 */
[----:B------:R-:W-:Y:S01]  /*05a0*/  ISETP.GE.OR P1, PT, R16, R5, !P1 ;  /* 0x000000051000720c */ /* 0x000fe20004f26670 */
[----:B---3--:R0:W-:Y:S01]  /*05b0*/  STS [R2], R9 ;  /* 0x0000000902007388 */ /* 0x0081e20000000800 */
[----:B------:R-:W-:Y:S11]  /*05c0*/  BAR.SYNC.DEFER_BLOCKING 0x0 ;  /* 0x0000000000007b1d */ /* 0x000ff60000010000 */
[----:B------:R-:W-:Y:S05]  /*05d0*/  @P1 BRA `(.L_x_111) ;  /* 0x0000000000341947 */ /* 0x000fea0003800000 */
[----:B------:R-:W2:Y:S01]  /*05e0*/  LDG.E R19, desc[UR36][R22.64] ;  /* 0x0000002416137981 */ /* 0x000ea2000c1e1900 */
[----:B------:R-:W-:Y:S01]  /*05f0*/  MOV R0, 0x0 ;  /* 0x0000000000007802 */ /* 0x000fe20000000f00 */
[----:B------:R-:W1:Y:S02]  /*0600*/  LDCU.64 UR4, c[0x4][0x58] ;  /* 0x01000b00ff0477ac */ /* 0x000e640008000a00 */
[----:B------:R-:W2:Y:S01]  /*0610*/  LDS R18, [R2] ;  /* 0x0000000002127984 */ /* 0x000ea20000000800 */
[----:B0-----:R0:W3:Y:S01]  /*0620*/  LDC.64 R8, c[0x4][R0] ;  /* 0x0100000000087b82 */ /* 0x0010e20000000a00 */
[----:B-1----:R-:W-:Y:S01]  /*0630*/  MOV R4, UR4 ;  /* 0x0000000400047c02 */ /* 0x002fe20008000f00 */
[----:B------:R-:W-:Y:S01]  /*0640*/  IMAD.U32 R5, RZ, RZ, UR5 ;  /* 0x00000005ff057e24 */ /* 0x000fe2000f8e00ff */
[----:B--23--:R0:W-:Y:S06]  /*0650*/  STL.128 [R1], R16 ;  /* 0x0000001001007387 */ /* 0x00c1ec0000100c00 */
[----:B------:R-:W-:-:S07]  /*0660*/  LEPC R20, `(.L_x_112) ;  /* 0x000000001014794e */ /* 0x000fce0000000000 */
[----:B0-----:R-:W-:Y:S05]  /*0670*/  CALL.ABS.NOINC R8 ;  /* 0x0000000008007343 */ /* 0x001fea0003c00000 */
.L_x_112:
[----:B------:R-:W-:Y:S01]  /*0680*/  IMAD.MOV.U32 R3, RZ, RZ, -0x1 ;  /* 0xffffffffff037424 */ /* 0x000fe200078e00ff */
[----:B------:R-:W-:-:S04]  /*0690*/  PLOP3.LUT P0, PT, PT, PT, PT, 0x80, 0x8 ;  /* 0x000000000008781c */ /* 0x000fc80003f0f070 */
[----:B------:R1:W-:Y:S09]  /*06a0*/  STS [R2], R3 ;  /* 0x0000000302007388 */ /* 0x0003f20000000800 */
.L_x_111:
[----:B------:R-:W2:Y:S02]  /*06b0*/  LDCU UR4, c[0x0][0x390] ;  /* 0x00007200ff0477ac */ /* 0x000ea40008000800 */
[----:B--2---:R-:W-:Y:S01]  /*06c0*/  ISETP.NE.AND P1, PT, R16, UR4, PT ;  /* 0x0000000410007c0c */ /* 0x004fe2000bf25270 */
[----:B------:R-:W-:-:S12]  /*06d0*/  WARPSYNC.ALL ;  /* 0x0000000000007948 */ /* 0x000fd80003800000 */
[----:B-1----:R-:W-:Y:S01]  /*06e0*/  @!P1 IMAD.MOV.U32 R3, RZ, RZ, -0x1 ;  /* 0xffffffffff039424 */ /* 0x002fe200078e00ff */
[----:B------:R-:W-:-:S04]  /*06f0*/  @!P1 PLOP3.LUT P0, PT, PT, PT, PT, 0x80, 0x8 ;  /* 0x000000000008981c */ /* 0x000fc80003f0f070 */
[----:B------:R1:W-:Y:S01]  /*0700*/  @!P1 STS [R2], R3 ;  /* 0x0000000302009388 */ /* 0x0003e20000000800 */
[----:B------:R-:W-:Y:S08]  /*0710*/  BAR.SYNC.DEFER_BLOCKING 0x0 ;  /* 0x0000000000007b1d */ /* 0x000ff00000010000 */
[----:B------:R-:W-:Y:S05]  /*0720*/  @!P0 EXIT ;  /* 0x000000000000894d */ /* 0x000fea0003800000 */
[----:B-1----:R-:W1:Y:S04]  /*0730*/  LDS R3, [R2] ;  /* 0x0000000002037984 */ /* 0x002e680000000800 */
[----:B-1----:R-:W-:Y:S01]  /*0740*/  STG.E desc[UR36][R22.64], R3 ;  /* 0x0000000316007986 */ /* 0x002fe2000c101924 */
[----:B------:R-:W-:Y:S05]  /*0750*/  EXIT ;  /* 0x000000000000794d */ /* 0x000fea0003800000 */
.L_x_113:
        /* <DEDUP_REMOVED lines=10> */
.L_x_135:


//--------------------- .text._Z11kernelBombaPiiii --------------------------
	.section	.text._Z11kernelBombaPiiii,"ax",@progbits
	.align	128
        .global         _Z11kernelBombaPiiii
        .type           _Z11kernelBombaPiiii,@function
        .size           _Z11kernelBombaPiiii,(.L_x_136 - _Z11kernelBombaPiiii)
        .other          _Z11kernelBombaPiiii,@"STO_CUDA_ENTRY STV_DEFAULT"
_Z11kernelBombaPiiii:
.text._Z11kernelBombaPiiii:
        /* <DEDUP_REMOVED lines=21> */
[----:B------:R-:W-:Y:S01]  /*0150*/  IMAD R19, R11, R8, R10 ;  /* 0x000000080b137224 */ /* 0x000fe200078e020a */
[----:B------:R-:W-:-:S04]  /*0160*/  IABS R13, R9 ;  /* 0x00000009000d7213 */ /* 0x000fc80000000000 */
[----:B------:R-:W2:Y:S06]  /*0170*/  LDC R4, c[0x0][0x390] ;  /* 0x0000e400ff047b82 */ /* 0x000eac0000000800 */
[----:B------:R-:W-:-:S04]  /*0180*/  @P0 IMAD R19, R10, R9, R11 ;  /* 0x000000090a130224 */ /* 0x000fc800078e020b */
[----:B0-----:R-:W-:-:S05]  /*0190*/  IMAD.WIDE R16, R19, 0x4, R16 ;  /* 0x0000000413107825 */ /* 0x001fca00078e0210 */
[----:B-1----:R-:W3:Y:S01]  /*01a0*/  LDG.E R0, desc[UR36][R16.64] ;  /* 0x0000002410007981 */ /* 0x002ee2000c1e1900 */
[----:B------:R-:W0:Y:S01]  /*01b0*/  I2F.RP R14, R13 ;  /* 0x0000000d000e7306 */ /* 0x000e220000209400 */
[----:B------:R-:W-:Y:S01]  /*01c0*/  IABS R24, R19 ;  /* 0x0000001300187213 */ /* 0x000fe20000000000 */
[----:B------:R-:W1:Y:S01]  /*01d0*/  S2UR UR5, SR_CgaCtaId ;  /* 0x00000000000579c3 */ /* 0x000e620000008800 */
[----:B------:R-:W-:Y:S01]  /*01e0*/  SEL R5, R12, R5, !P0 ;  /* 0x000000050c057207 */ /* 0x000fe20004000000 */
[----:B------:R-:W-:-:S04]  /*01f0*/  UMOV UR4, 0x400 ;  /* 0x0000040000047882 */ /* 0x000fc80000000000 */
[----:B------:R-:W-:Y:S01]  /*0200*/  IMAD R18, R5, R18, R3 ;  /* 0x0000001205127224 */ /* 0x000fe200078e0203 */
[----:B0-----:R-:W0:Y:S01]  /*0210*/  MUFU.RCP R14, R14 ;  /* 0x0000000e000e7308 */ /* 0x001e220000001000 */
[----:B-1----:R-:W-:Y:S01]  /*0220*/  ULEA UR4, UR5, UR4, 0x18 ;  /* 0x0000000405047291 */ /* 0x002fe2000f8ec0ff */
[----:B0-----:R-:W-:-:S05]  /*0230*/  VIADD R6, R14, 0xffffffe ;  /* 0x0ffffffe0e067836 */ /* 0x001fca0000000000 */
[----:B------:R-:W-:Y:S01]  /*0240*/  LEA R23, R18, UR4, 0x2 ;  /* 0x0000000412177c11 */ /* 0x000fe2000f8e10ff */
[----:B------:R0:W1:Y:S02]  /*0250*/  F2I.FTZ.U32.TRUNC.NTZ R7, R6 ;  /* 0x0000000600077305 */ /* 0x000064000021f000 */
[----:B0-----:R-:W-:Y:S02]  /*0260*/  HFMA2 R6, -RZ, RZ, 0, 0 ;  /* 0x00000000ff067431 */ /* 0x001fe400000001ff */
[----:B-1----:R-:W-:-:S04]  /*0270*/  IMAD.MOV R20, RZ, RZ, -R7 ;  /* 0x000000ffff147224 */ /* 0x002fc800078e0a07 */
[----:B------:R-:W-:Y:S01]  /*0280*/  IMAD R15, R20, R13, RZ ;  /* 0x0000000d140f7224 */ /* 0x000fe200078e02ff */
[----:B--2---:R-:W-:-:S03]  /*0290*/  IABS R20, R4 ;  /* 0x0000000400147213 */ /* 0x004fc60000000000 */
[----:B------:R-:W-:-:S06]  /*02a0*/  IMAD.HI.U32 R7, R7, R15, R6 ;  /* 0x0000000f07077227 */ /* 0x000fcc00078e0006 */
[----:B------:R-:W-:-:S04]  /*02b0*/  IMAD.HI.U32 R14, R7, R20, RZ ;  /* 0x00000014070e7227 */ /* 0x000fc800078e00ff */
[----:B------:R-:W-:-:S04]  /*02c0*/  IMAD.HI.U32 R7, R7, R24, RZ ;  /* 0x0000001807077227 */ /* 0x000fc800078e00ff */
[----:B------:R-:W-:Y:S02]  /*02d0*/  IMAD.MOV R15, RZ, RZ, -R14 ;  /* 0x000000ffff0f7224 */ /* 0x000fe400078e0a0e */
[----:B------:R-:W-:Y:S02]  /*02e0*/  IMAD.MOV R6, RZ, RZ, -R7 ;  /* 0x000000ffff067224 */ /* 0x000fe400078e0a07 */
[C---:B------:R-:W-:Y:S02]  /*02f0*/  IMAD R20, R13.reuse, R15, R20 ;  /* 0x0000000f0d147224 */ /* 0x040fe400078e0214 */
[----:B------:R-:W-:-:S03]  /*0300*/  IMAD R6, R13, R6, R24 ;  /* 0x000000060d067224 */ /* 0x000fc600078e0218 */
[C---:B------:R-:W-:Y:S02]  /*0310*/  ISETP.GT.U32.AND P2, PT, R13.reuse, R20, PT ;  /* 0x000000140d00720c */ /* 0x040fe40003f44070 */
[----:B------:R-:W-:-:S11]  /*0320*/  ISETP.GT.U32.AND P3, PT, R13, R6, PT ;  /* 0x000000060d00720c */ /* 0x000fd60003f64070 */
[----:B------:R-:W-:Y:S02]  /*0330*/  @!P2 IMAD.IADD R20, R20, 0x1, -R13 ;  /* 0x000000011414a824 */ /* 0x000fe400078e0a0d */
[-C--:B------:R-:W-:Y:S01]  /*0340*/  @!P3 IADD3 R6, PT, PT, R6, -R13.reuse, RZ ;  /* 0x8000000d0606b210 */ /* 0x080fe20007ffe0ff */
[----:B------:R-:W-:Y:S02]  /*0350*/  @!P3 VIADD R7, R7, 0x1 ;  /* 0x000000010707b836 */ /* 0x000fe40000000000 */
[-C--:B------:R-:W-:Y:S01]  /*0360*/  ISETP.GE.U32.AND P4, PT, R20, R13.reuse, PT ;  /* 0x0000000d1400720c */ /* 0x080fe20003f86070 */
[----:B------:R-:W-:Y:S01]  /*0370*/  @!P2 VIADD R14, R14, 0x1 ;  /* 0x000000010e0ea836 */ /* 0x000fe20000000000 */
[----:B------:R-:W-:Y:S02]  /*0380*/  ISETP.GE.U32.AND P5, PT, R6, R13, PT ;  /* 0x0000000d0600720c */ /* 0x000fe40003fa6070 */
[-C--:B------:R-:W-:Y:S02]  /*0390*/  LOP3.LUT R13, R4, R9.reuse, RZ, 0x3c, !PT ;  /* 0x00000009040d7212 */ /* 0x080fe400078e3cff */
[----:B------:R-:W-:-:S02]  /*03a0*/  LOP3.LUT R6, R19, R9, RZ, 0x3c, !PT ;  /* 0x0000000913067212 */ /* 0x000fc400078e3cff */
[----:B------:R-:W-:Y:S02]  /*03b0*/  ISETP.GE.AND P1, PT, R13, RZ, PT ;  /* 0x000000ff0d00720c */ /* 0x000fe40003f26270 */
[----:B------:R-:W-:Y:S02]  /*03c0*/  ISETP.GE.AND P0, PT, R6, RZ, PT ;  /* 0x000000ff0600720c */ /* 0x000fe40003f06270 */
[----:B------:R-:W-:Y:S01]  /*03d0*/  ISETP.NE.AND P2, PT, R9, RZ, PT ;  /* 0x000000ff0900720c */ /* 0x000fe20003f45270 */
[----:B------:R-:W-:Y:S01]  /*03e0*/  @P4 VIADD R14, R14, 0x1 ;  /* 0x000000010e0e4836 */ /* 0x000fe20000000000 */
[----:B------:R-:W-:Y:S02]  /*03f0*/  LOP3.LUT R6, RZ, R9, RZ, 0x33, !PT ;  /* 0x00000009ff067212 */ /* 0x000fe400078e33ff */
[----:B------:R-:W-:-:S05]  /*0400*/  @P5 IADD3 R7, PT, PT, R7, 0x1, RZ ;  /* 0x0000000107075810 */ /* 0x000fca0007ffe0ff */
[----:B------:R-:W-:Y:S02]  /*0410*/  @!P1 IMAD.MOV R14, RZ, RZ, -R14 ;  /* 0x000000ffff0e9224 */ /* 0x000fe400078e0a0e */
[----:B------:R-:W-:Y:S01]  /*0420*/  @!P0 IMAD.MOV R7, RZ, RZ, -R7 ;  /* 0x000000ffff078224 */ /* 0x000fe200078e0a07 */
[----:B------:R-:W-:Y:S02]  /*0430*/  PLOP3.LUT P0, PT, PT, PT, PT, 0x8, 0x80 ;  /* 0x000000000080781c */ /* 0x000fe40003f0e170 */
[C---:B------:R-:W-:Y:S02]  /*0440*/  SEL R14, R6.reuse, R14, !P2 ;  /* 0x0000000e060e7207 */ /* 0x040fe40005000000 */
[----:B------:R-:W-:-:S03]  /*0450*/  SEL R7, R6, R7, !P2 ;  /* 0x0000000706077207 */ /* 0x000fc60005000000 */
[----:B------:R-:W-:Y:S01]  /*0460*/  IMAD.MOV R3, RZ, RZ, -R14 ;  /* 0x000000ffff037224 */ /* 0x000fe200078e0a0e */
[----:B------:R-:W-:Y:S02]  /*0470*/  IADD3 R6, PT, PT, -R7, RZ, RZ ;  /* 0x000000ff07067210 */ /* 0x000fe40007ffe1ff */
[----:B------:R-:W-:Y:S01]  /*0480*/  ISETP.NE.AND P2, PT, R14, R7, PT ;  /* 0x000000070e00720c */ /* 0x000fe20003f45270 */
[C---:B------:R-:W-:Y:S02]  /*0490*/  IMAD R4, R9.reuse, R3, R4 ;  /* 0x0000000309047224 */ /* 0x040fe400078e0204 */
[----:B------:R-:W-:-:S05]  /*04a0*/  IMAD R3, R9, R6, R19 ;  /* 0x0000000609037224 */ /* 0x000fca00078e0213 */
[----:B------:R-:W-:Y:S01]  /*04b0*/  ISETP.NE.AND P1, PT, R4, R3, PT ;  /* 0x000000030400720c */ /* 0x000fe20003f25270 */
[----:B---3--:R0:W-:Y:S01]  /*04c0*/  STS [R23], R0 ;  /* 0x0000000017007388 */ /* 0x0081e20000000800 */
[----:B------:R-:W-:Y:S11]  /*04d0*/  BAR.SYNC.DEFER_BLOCKING 0x0 ;  /* 0x0000000000007b1d */ /* 0x000ff60000010000 */
[----:B------:R-:W-:Y:S05]  /*04e0*/  @P1 BRA P2, `(.L_x_114) ;  /* 0x00000000003c1947 */ /* 0x000fea0001000000 */
[----:B0-----:R-:W-:Y:S01]  /*04f0*/  MOV R0, 0x0 ;  /* 0x0000000000007802 */ /* 0x001fe20000000f00 */
[----:B------:R0:W-:Y:S01]  /*0500*/  STL.64 [R1], R10 ;  /* 0x0000000a01007387 */ /* 0x0001e20000100a00 */
[----:B------:R-:W1:Y:S01]  /*0510*/  LDCU.64 UR4, c[0x4][0x48] ;  /* 0x01000900ff0477ac */ /* 0x000e620008000a00 */
[----:B------:R-:W-:Y:S01]  /*0520*/  IMAD.MOV.U32 R6, RZ, RZ, R2 ;  /* 0x000000ffff067224 */ /* 0x000fe200078e0002 */
[----:B------:R0:W2:Y:S01]  /*0530*/  LDC.64 R12, c[0x4][R0] ;  /* 0x01000000000c7b82 */ /* 0x0000a20000000a00 */
[----:B------:R0:W-:Y:S01]  /*0540*/  STL.64 [R1+0x8], R8 ;  /* 0x0000080801007387 */ /* 0x0001e20000100a00 */
[----:B------:R-:W-:-:S03]  /*0550*/  MOV R7, R22 ;  /* 0x0000001600077202 */ /* 0x000fc60000000f00 */
[----:B------:R0:W-:Y:S01]  /*0560*/  STL.64 [R1+0x10], R18 ;  /* 0x0000101201007387 */ /* 0x0001e20000100a00 */
[----:B-1----:R-:W-:Y:S02]  /*0570*/  IMAD.U32 R4, RZ, RZ, UR4 ;  /* 0x00000004ff047e24 */ /* 0x002fe4000f8e00ff */
[----:B0-----:R-:W-:-:S07]  /*0580*/  IMAD.U32 R5, RZ, RZ, UR5 ;  /* 0x00000005ff057e24 */ /* 0x001fce000f8e00ff */
[----:B------:R-:W-:-:S07]  /*0590*/  LEPC R20, `(.L_x_115) ;  /* 0x000000001014794e */ /* 0x000fce0000000000 */
[----:B--2---:R-:W-:Y:S05]  /*05a0*/  CALL.ABS.NOINC R12 ;  /* 0x000000000c007343 */ /* 0x004fea0003c00000 */
.L_x_115:
[----:B------:R-:W-:Y:S01]  /*05b0*/  IMAD.MOV.U32 R0, RZ, RZ, -0x1 ;  /* 0xffffffffff007424 */ /* 0x000fe200078e00ff */
[----:B------:R-:W-:-:S04]  /*05c0*/  PLOP3.LUT P0, PT, PT, PT, PT, 0x80, 0x8 ;  /* 0x000000000008781c */ /* 0x000fc80003f0f070 */
[----:B------:R1:W-:Y:S09]  /*05d0*/  STS [R23], R0 ;  /* 0x0000000017007388 */ /* 0x0003f20000000800 */
.L_x_114:
[----:B------:R-:W2:Y:S02]  /*05e0*/  LDCU UR4, c[0x0][0x390] ;  /* 0x00007200ff0477ac */ /* 0x000ea40008000800 */
[----:B--2---:R-:W-:Y:S01]  /*05f0*/  ISETP.NE.AND P1, PT, R19, UR4, PT ;  /* 0x0000000413007c0c */ /* 0x004fe2000bf25270 */
[----:B------:R-:W-:-:S12]  /*0600*/  WARPSYNC.ALL ;  /* 0x0000000000007948 */ /* 0x000fd80003800000 */
[----:B01----:R-:W-:Y:S01]  /*0610*/  @!P1 IMAD.MOV.U32 R0, RZ, RZ, -0x1 ;  /* 0xffffffffff009424 */ /* 0x003fe200078e00ff */
[----:B------:R-:W-:-:S04]  /*0620*/  @!P1 PLOP3.LUT P0, PT, PT, PT, PT, 0x80, 0x8 ;  /* 0x000000000008981c */ /* 0x000fc80003f0f070 */
[----:B------:R0:W-:Y:S01]  /*0630*/  @!P1 STS [R23], R0 ;  /* 0x0000000017009388 */ /* 0x0001e20000000800 */
[----:B------:R-:W-:Y:S08]  /*0640*/  BAR.SYNC.DEFER_BLOCKING 0x0 ;  /* 0x0000000000007b1d */ /* 0x000ff00000010000 */
[----:B------:R-:W-:Y:S05]  /*0650*/  @!P0 EXIT ;  /* 0x000000000000894d */ /* 0x000fea0003800000 */
[----:B0-----:R-:W0:Y:S01]  /*0660*/  LDS R23, [R23] ;  /* 0x0000000017177984 */ /* 0x001e220000000800 */
[----:B------:R-:W-:Y:S01]  /*0670*/  MOV R0, 0x0 ;  /* 0x0000000000007802 */ /* 0x000fe20000000f00 */
[----:B------:R-:W1:Y:S01]  /*0680*/  LDCU.64 UR4, c[0x4][0x50] ;  /* 0x01000a00ff0477ac */ /* 0x000e620008000a00 */
[----:B------:R-:W-:Y:S01]  /*0690*/  IMAD.MOV.U32 R6, RZ, RZ, R2 ;  /* 0x000000ffff067224 */ /* 0x000fe200078e0002 */
[----:B------:R2:W-:Y:S01]  /*06a0*/  STL.64 [R1], R18 ;  /* 0x0000001201007387 */ /* 0x0005e20000100a00 */
[----:B------:R2:W3:Y:S01]  /*06b0*/  LDC.64 R8, c[0x4][R0] ;  /* 0x0100000000087b82 */ /* 0x0004e20000000a00 */
[----:B------:R-:W-:Y:S02]  /*06c0*/  IMAD.MOV.U32 R7, RZ, RZ, R22 ;  /* 0x000000ffff077224 */ /* 0x000fe400078e0016 */
[----:B-1----:R-:W-:Y:S01]  /*06d0*/  IMAD.U32 R4, RZ, RZ, UR4 ;  /* 0x00000004ff047e24 */ /* 0x002fe2000f8e00ff */
[----:B------:R-:W-:Y:S01]  /*06e0*/  MOV R5, UR5 ;  /* 0x0000000500057c02 */ /* 0x000fe20008000f00 */
[----:B0-----:R2:W-:Y:S04]  /*06f0*/  STG.E desc[UR36][R16.64], R23 ;  /* 0x0000001710007986 */ /* 0x0015e8000c101924 */
[----:B------:R2:W-:Y:S02]  /*0700*/  STL [R1+0x8], R23 ;  /* 0x0000081701007387 */ /* 0x0005e40000100800 */
[----:B------:R-:W-:-:S07]  /*0710*/  LEPC R20, `(.L_x_116) ;  /* 0x000000001014794e */ /* 0x000fce0000000000 */
[----:B--23--:R-:W-:Y:S05]  /*0720*/  CALL.ABS.NOINC R8 ;  /* 0x0000000008007343 */ /* 0x00cfea0003c00000 */
.L_x_116:
[----:B------:R-:W-:Y:S05]  /*0730*/  EXIT ;  /* 0x000000000000794d */ /* 0x000fea0003800000 */
.L_x_117:
        /* <DEDUP_REMOVED lines=12> */
.L_x_136:


//--------------------- .text._Z20kernelGenerarTableroPiiiiiii --------------------------
	.section	.text._Z20kernelGenerarTableroPiiiiiii,"ax",@progbits
	.align	128
        .global         _Z20kernelGenerarTableroPiiiiiii
        .type           _Z20kernelGenerarTableroPiiiiiii,@function
        .size           _Z20kernelGenerarTableroPiiiiiii,(.L_x_137 - _Z20kernelGenerarTableroPiiiiiii)
        .other          _Z20kernelGenerarTableroPiiiiiii,@"STO_CUDA_ENTRY STV_DEFAULT"
_Z20kernelGenerarTableroPiiiiiii:
.text._Z20kernelGenerarTableroPiiiiiii:
[----:B------:R-:W0:Y:S01]  /*0000*/  LDC R1, c[0x0][0x37c] ;  /* 0x0000df00ff017b82 */ /* 0x000e220000000800 */
[----:B------:R-:W1:Y:S07]  /*0010*/  S2R R14, SR_TID.Y ;  /* 0x00000000000e7919 */ /* 0x000e6e0000002200 */
[----:B------:R-:W2:Y:S01]  /*0020*/  LDC R12, c[0x0][0x360] ;  /* 0x0000d800ff0c7b82 */ /* 0x000ea20000000800 */
[----:B0-----:R-:W-:Y:S01]  /*0030*/  VIADD R1, R1, 0xffffffd0 ;  /* 0xffffffd001017836 */ /* 0x001fe20000000000 */
[----:B------:R-:W2:Y:S06]  /*0040*/  S2R R13, SR_TID.X ;  /* 0x00000000000d7919 */ /* 0x000eac0000002100 */
[----:B------:R-:W1:Y:S08]  /*0050*/  S2UR UR5, SR_CTAID.Y ;  /* 0x00000000000579c3 */ /* 0x000e700000002600 */
[----:B------:R-:W1:Y:S08]  /*0060*/  LDC R15, c[0x0][0x364] ;  /* 0x0000d900ff0f7b82 */ /* 0x000e700000000800 */
[----:B------:R-:W2:Y:S08]  /*0070*/  S2UR UR4, SR_CTAID.X ;  /* 0x00000000000479c3 */ /* 0x000eb00000002500 */
[----:B------:R-:W0:Y:S01]  /*0080*/  LDC.64 R6, c[0x0][0x390] ;  /* 0x0000e400ff067b82 */ /* 0x000e220000000a00 */
[----:B-1----:R-:W-:-:S02]  /*0090*/  IMAD R10, R15, UR5, R14 ;  /* 0x000000050f0a7c24 */ /* 0x002fc4000f8e020e */
[----:B--2---:R-:W-:-:S03]  /*00a0*/  IMAD R11, R12, UR4, R13 ;  /* 0x000000040c0b7c24 */ /* 0x004fc6000f8e020d */
[----:B0-----:R-:W-:-:S04]  /*00b0*/  ISETP.GE.AND P0, PT, R10, R7, PT ;  /* 0x000000070a00720c */ /* 0x001fc80003f06270 */
[----:B------:R-:W-:-:S13]  /*00c0*/  ISETP.GE.OR P0, PT, R11, R6, P0 ;  /* 0x000000060b00720c */ /* 0x000fda0000706670 */
[----:B------:R-:W-:Y:S05]  /*00d0*/  @P0 EXIT ;  /* 0x000000000000094d */ /* 0x000fea0003800000 */
[----:B------:R-:W0:Y:S01]  /*00e0*/  LDC R2, c[0x0][0x388] ;  /* 0x0000e200ff027b82 */ /* 0x000e220000000800 */
[----:B------:R-:W-:Y:S01]  /*00f0*/  IMAD.MOV.U32 R3, RZ, RZ, -0x266e14b1 ;  /* 0xd991eb4fff037424 */ /* 0x000fe200078e00ff */
[----:B------:R-:W1:Y:S01]  /*0100*/  LDCU.64 UR6, c[0x0][0x358] ;  /* 0x00006b00ff0677ac */ /* 0x000e620008000a00 */
[----:B------:R-:W-:Y:S01]  /*0110*/  BSSY.RECONVERGENT B0, `(.L_x_118) ;  /* 0x0000262000007945 */ /* 0x000fe20003800200 */
[C---:B0-----:R-:W-:Y:S02]  /*0120*/  ISETP.GT.AND P0, PT, R2.reuse, -0x1, PT ;  /* 0xffffffff0200780c */ /* 0x041fe40003f04270 */
[----:B------:R-:W-:Y:S02]  /*0130*/  LOP3.LUT R0, R2, 0xaad26b49, RZ, 0x3c, !PT ;  /* 0xaad26b4902007812 */ /* 0x000fe400078e3cff */
[----:B------:R-:W-:Y:S02]  /*0140*/  SEL R3, R3, 0x8bf16996, P0 ;  /* 0x8bf1699603037807 */ /* 0x000fe40000000000 */
[----:B------:R-:W-:Y:S01]  /*0150*/  ISETP.GT.AND P0, PT, R6, R7, PT ;  /* 0x000000070600720c */ /* 0x000fe20003f04270 */
[----:B------:R-:W-:Y:S01]  /*0160*/  IMAD R0, R0, 0x4182bed5, RZ ;  /* 0x4182bed500007824 */ /* 0x000fe200078e02ff */
[C---:B------:R-:W-:Y:S01]  /*0170*/  LOP3.LUT R4, R3.reuse, 0x5491333, RZ, 0x3c, !PT ;  /* 0x0549133303047812 */ /* 0x040fe200078e3cff */
[----:B------:R-:W-:-:S02]  /*0180*/  VIADD R9, R3, 0x1f123bb5 ;  /* 0x1f123bb503097836 */ /* 0x000fc40000000000 */
[C---:B------:R-:W-:Y:S01]  /*0190*/  VIADD R5, R0.reuse, 0x583f19 ;  /* 0x00583f1900057836 */ /* 0x040fe20000000000 */
[----:B------:R-:W-:Y:S01]  /*01a0*/  IADD3 R2, PT, PT, R3, 0x64f0c9, R0 ;  /* 0x0064f0c903027810 */ /* 0x000fe20007ffe000 */
[C---:B------:R-:W-:Y:S01]  /*01b0*/  VIADD R3, R0.reuse, 0x75bcd15 ;  /* 0x075bcd1500037836 */ /* 0x040fe20000000000 */
[----:B------:R-:W-:Y:S01]  /*01c0*/  LOP3.LUT R8, R0, 0x159a55e5, RZ, 0x3c, !PT ;  /* 0x159a55e500087812 */ /* 0x000fe200078e3cff */
[----:B------:R-:W-:Y:S01]  /*01d0*/  IMAD R0, R11, R7, R10 ;  /* 0x000000070b007224 */ /* 0x000fe200078e020a */
[----:B------:R0:W-:Y:S03]  /*01e0*/  STL.64 [R1+0x10], R4 ;  /* 0x0000100401007387 */ /* 0x0001e60000100a00 */
[----:B------:R-:W-:Y:S01]  /*01f0*/  @P0 IMAD R0, R10, R6, R11 ;  /* 0x000000060a000224 */ /* 0x000fe200078e020b */
[----:B------:R0:W-:Y:S01]  /*0200*/  STL.64 [R1+0x8], R8 ;  /* 0x0000080801007387 */ /* 0x0001e20000100a00 */
[----:B------:R-:W-:-:S03]  /*0210*/  SEL R6, R15, R12, P0 ;  /* 0x0000000c0f067207 */ /* 0x000fc60000000000 */
[----:B------:R0:W-:Y:S01]  /*0220*/  STL.64 [R1], R2 ;  /* 0x0000000201007387 */ /* 0x0001e20000100a00 */
[----:B------:R-:W-:Y:S01]  /*0230*/  ISETP.NE.AND P0, PT, R0, RZ, PT ;  /* 0x000000ff0000720c */ /* 0x000fe20003f05270 */
[----:B------:R-:W-:Y:S01]  /*0240*/  IMAD R6, R6, R14, R13 ;  /* 0x0000000e06067224 */ /* 0x000fe200078e020d */
[----:B------:R-:W-:-:S11]  /*0250*/  SHF.R.S32.HI R7, RZ, 0x1f, R0 ;  /* 0x0000001fff077819 */ /* 0x000fd60000011400 */
[----:B01----:R-:W-:Y:S05]  /*0260*/  @!P0 BRA `(.L_x_119) ;  /* 0x0000002400308947 */ /* 0x003fea0003800000 */
[----:B------:R-:W-:Y:S02]  /*0270*/  IMAD.MOV.U32 R14, RZ, RZ, RZ ;  /* 0x000000ffff0e7224 */ /* 0x000fe400078e00ff */
[----:B------:R-:W-:Y:S02]  /*0280*/  IMAD.MOV.U32 R13, RZ, RZ, R0 ;  /* 0x000000ffff0d7224 */ /* 0x000fe400078e0000 */
[----:B------:R-:W-:-:S07]  /*0290*/  IMAD.MOV.U32 R12, RZ, RZ, R7 ;  /* 0x000000ffff0c7224 */ /* 0x000fce00078e0007 */
.L_x_128:
[----:B------:R-:W-:Y:S01]  /*02a0*/  LOP3.LUT R20, R13, 0x3, RZ, 0xc0, !PT ;  /* 0x000000030d147812 */ /* 0x000fe200078ec0ff */
[----:B------:R-:W-:Y:S03]  /*02b0*/  BSSY.RECONVERGENT B1, `(.L_x_120) ;  /* 0x0000241000017945 */ /* 0x000fe60003800200 */
[----:B------:R-:W-:-:S04]  /*02c0*/  ISETP.NE.U32.AND P0, PT, R20, RZ, PT ;  /* 0x000000ff1400720c */ /* 0x000fc80003f05070 */
[----:B------:R-:W-:-:S13]  /*02d0*/  ISETP.NE.AND.EX P0, PT, RZ, RZ, PT, P0 ;  /* 0x000000ffff00720c */ /* 0x000fda0003f05300 */
[----:B01----:R-:W-:Y:S05]  /*02e0*/  @!P0 BRA `(.L_x_121) ;  /* 0x0000002000f48947 */ /* 0x003fea0003800000 */
[----:B------:R-:W0:Y:S01]  /*02f0*/  LDC.64 R10, c[0x4][0x8] ;  /* 0x01000200ff0a7b82 */ /* 0x000e220000000a00 */
[----:B------:R-:W-:Y:S01]  /*0300*/  IMAD.MOV.U32 R18, RZ, RZ, RZ ;  /* 0x000000ffff127224 */ /* 0x000fe200078e00ff */
[----:B------:R-:W-:Y:S02]  /*0310*/  CS2R R4, SRZ ;  /* 0x0000000000047805 */ /* 0x000fe4000001ff00 */
[----:B------:R-:W-:Y:S01]  /*0320*/  CS2R R8, SRZ ;  /* 0x0000000000087805 */ /* 0x000fe2000001ff00 */
[----:B------:R-:W-:Y:S02]  /*0330*/  IMAD.MOV.U32 R3, RZ, RZ, RZ ;  /* 0x000000ffff037224 */ /* 0x000fe400078e00ff */
[----:B0-----:R-:W-:-:S07]  /*0340*/  IMAD.WIDE.U32 R10, R14, 0xc80, R10 ;  /* 0x00000c800e0a7825 */ /* 0x001fce00078e000a */
.L_x_123:
[----:B------:R-:W-:-:S06]  /*0350*/  IMAD R15, R18, 0x4, R1 ;  /* 0x00000004120f7824 */ /* 0x000fcc00078e0201 */
[----:B------:R-:W5:Y:S01]  /*0360*/  LDL R15, [R15+0x4] ;  /* 0x000004000f0f7983 */ /* 0x000f620000100800 */
[----:B------:R-:W-:Y:S01]  /*0370*/  IMAD.SHL.U32 R19, R18, 0x20, RZ ;  /* 0x0000002012137824 */ /* 0x000fe200078e00ff */
[----:B------:R-:W-:-:S06]  /*0380*/  UMOV UR4, URZ ;  /* 0x000000ff00047c82 */ /* 0x000fcc0008000000 */
.L_x_122:
        /* <DEDUP_REMOVED lines=12> */
[----:B------:R-:W4:Y:S01]  /*0450*/  @P1 LDG.E R25, desc[UR6][R16.64+0x20] ;  /* 0x0000200610191981 */ /* 0x000f22000c1e1900 */
[----:B--2---:R-:W-:-:S03]  /*0460*/  @!P0 LOP3.LUT R5, R5, R22, RZ, 0x3c, !PT ;  /* 0x0000001605058212 */ /* 0x004fc600078e3cff */
[----:B------:R-:W2:Y:S01]  /*0470*/  @!P0 LDG.E R22, desc[UR6][R16.64] ;  /* 0x0000000610168981 */ /* 0x000ea2000c1e1900 */
[----:B---3--:R-:W-:-:S03]  /*0480*/  @P1 LOP3.LUT R5, R5, R24, RZ, 0x3c, !PT ;  /* 0x0000001805051212 */ /* 0x008fc600078e3cff */
[----:B------:R-:W3:Y:S01]  /*0490*/  @P4 LDG.E R24, desc[UR6][R16.64+0x60] ;  /* 0x0000600610184981 */ /* 0x000ee2000c1e1900 */
[----:B----4-:R-:W-:-:S03]  /*04a0*/  @P2 LOP3.LUT R5, R5, R26, RZ, 0x3c, !PT ;  /* 0x0000001a05052212 */ /* 0x010fc600078e3cff */
[----:B------:R-:W4:Y:S01]  /*04b0*/  @P5 LDG.E R26, desc[UR6][R16.64+0x74] ;  /* 0x00007406101a5981 */ /* 0x000f22000c1e1900 */
[----:B------:R-:W-:Y:S02]  /*04c0*/  @P3 LOP3.LUT R5, R5, R28, RZ, 0x3c, !PT ;  /* 0x0000001c05053212 */ /* 0x000fe400078e3cff */
[----:B------:R-:W-:Y:S02]  /*04d0*/  @!P0 LOP3.LUT R8, R8, R21, RZ, 0x3c, !PT ;  /* 0x0000001508088212 */ /* 0x000fe400078e3cff */
[----:B------:R-:W4:Y:S01]  /*04e0*/  @!P0 LDG.E R21, desc[UR6][R16.64+0xc] ;  /* 0x00000c0610158981 */ /* 0x000f22000c1e1900 */
[----:B--2---:R-:W-:-:S03]  /*04f0*/  @!P0 LOP3.LUT R3, R3, R22, RZ, 0x3c, !PT ;  /* 0x0000001603038212 */ /* 0x004fc600078e3cff */
[----:B------:R-:W2:Y:S01]  /*0500*/  @!P0 LDG.E R22, desc[UR6][R16.64+0x8] ;  /* 0x0000080610168981 */ /* 0x000ea2000c1e1900 */
[----:B---3--:R-:W-:-:S03]  /*0510*/  @P4 LOP3.LUT R5, R5, R24, RZ, 0x3c, !PT ;  /* 0x0000001805054212 */ /* 0x008fc600078e3cff */
[----:B------:R-:W3:Y:S01]  /*0520*/  @P1 LDG.E R24, desc[UR6][R16.64+0x14] ;  /* 0x0000140610181981 */ /* 0x000ee2000c1e1900 */
[----:B----4-:R-:W-:-:S03]  /*0530*/  @!P0 LOP3.LUT R4, R4, R21, RZ, 0x3c, !PT ;  /* 0x0000001504048212 */ /* 0x010fc600078e3cff */
[----:B------:R-:W4:Y:S01]  /*0540*/  @P1 LDG.E R21, desc[UR6][R16.64+0x18] ;  /* 0x0000180610151981 */ /* 0x000f22000c1e1900 */
[----:B--2---:R-:W-:-:S03]  /*0550*/  @!P0 LOP3.LUT R9, R9, R22, RZ, 0x3c, !PT ;  /* 0x0000001609098212 */ /* 0x004fc600078e3cff */
[----:B------:R-:W2:Y:S01]  /*0560*/  @P1 LDG.E R22, desc[UR6][R16.64+0x1c] ;  /* 0x00001c0610161981 */ /* 0x000ea2000c1e1900 */
[----:B---3--:R-:W-:-:S03]  /*0570*/  @P1 LOP3.LUT R3, R3, R24, RZ, 0x3c, !PT ;  /* 0x0000001803031212 */ /* 0x008fc600078e3cff */
[----:B------:R-:W3:Y:S01]  /*0580*/  @P2 LDG.E R24, desc[UR6][R16.64+0x28] ;  /* 0x0000280610182981 */ /* 0x000ee2000c1e1900 */
[----:B------:R-:W-:-:S03]  /*0590*/  @P1 LOP3.LUT R4, R4, R25, RZ, 0x3c, !PT ;  /* 0x0000001904041212 */ /* 0x000fc600078e3cff */
[----:B------:R-:W3:Y:S01]  /*05a0*/  @P2 LDG.E R25, desc[UR6][R16.64+0x34] ;  /* 0x0000340610192981 */ /* 0x000ee2000c1e1900 */
[----:B----4-:R-:W-:-:S03]  /*05b0*/  @P1 LOP3.LUT R8, R8, R21, RZ, 0x3c, !PT ;  /* 0x0000001508081212 */ /* 0x010fc600078e3cff */
[----:B------:R-:W4:Y:S01]  /*05c0*/  @P2 LDG.E R21, desc[UR6][R16.64+0x2c] ;  /* 0x00002c0610152981 */ /* 0x000f22000c1e1900 */
[----:B--2---:R-:W-:-:S03]  /*05d0*/  @P1 LOP3.LUT R9, R9, R22, RZ, 0x3c, !PT ;  /* 0x0000001609091212 */ /* 0x004fc600078e3cff */
        /* <DEDUP_REMOVED lines=27> */
[----:B------:R-:W-:Y:S02]  /*0790*/  LOP3.LUT P0, RZ, R23, 0x80, RZ, 0xc0, !PT ;  /* 0x0000008017ff7812 */ /* 0x000fe4000780c0ff */
[----:B------:R-:W-:Y:S02]  /*07a0*/  @P5 LOP3.LUT R4, R4, R25, RZ, 0x3c, !PT ;  /* 0x0000001904045212 */ /* 0x000fe400078e3cff */
        /* <DEDUP_REMOVED lines=17> */
[----:B------:R-:W-:Y:S02]  /*08c0*/  @P6 LOP3.LUT R5, R5, R26, RZ, 0x3c, !PT ;  /* 0x0000001a05056212 */ /* 0x000fe400078e3cff */
[----:B------:R-:W-:Y:S02]  /*08d0*/  @P0 LOP3.LUT R4, R4, R25, RZ, 0x3c, !PT ;  /* 0x0000001904040212 */ /* 0x000fe400078e3cff */
[----:B----4-:R-:W-:Y:S02]  /*08e0*/  @P0 LOP3.LUT R8, R8, R21, RZ, 0x3c, !PT ;  /* 0x0000001508080212 */ /* 0x010fe400078e3cff */
[----:B--2---:R-:W-:Y:S02]  /*08f0*/  @P0 LOP3.LUT R9, R9, R22, RZ, 0x3c, !PT ;  /* 0x0000001609090212 */ /* 0x004fe400078e3cff */
        /* <DEDUP_REMOVED lines=15> */
[----:B------:R-:W-:-:S03]  /*09f0*/  @P0 LOP3.LUT R4, R4, R25, RZ, 0x3c, !PT ;  /* 0x0000001904040212 */ /* 0x000fc600078e3cff */
[----:B------:R-:W2:Y:S01]  /*0a00*/  @P1 LDG.E R25, desc[UR6][R16.64+0xc0] ;  /* 0x0000c00610191981 */ /* 0x000ea2000c1e1900 */
[----:B------:R-:W-:Y:S02]  /*0a10*/  LOP3.LUT P0, RZ, R23, 0x8000, RZ, 0xc0, !PT ;  /* 0x0000800017ff7812 */ /* 0x000fe4000780c0ff */
[----:B---3--:R-:W-:Y:S01]  /*0a20*/  @P1 LOP3.LUT R8, R8, R21, RZ, 0x3c, !PT ;  /* 0x0000001508081212 */ /* 0x008fe200078e3cff */
[----:B------:R-:W3:Y:S01]  /*0a30*/  @P2 LDG.E R23, desc[UR6][R16.64+0xd4] ;  /* 0x0000d40610172981 */ /* 0x000ee2000c1e1900 */
[----:B----4-:R-:W-:-:S03]  /*0a40*/  @P1 LOP3.LUT R9, R9, R24, RZ, 0x3c, !PT ;  /* 0x0000001809091212 */ /* 0x010fc600078e3cff */
[----:B------:R-:W4:Y:S04]  /*0a50*/  @P2 LDG.E R24, desc[UR6][R16.64+0xc8] ;  /* 0x0000c80610182981 */ /* 0x000f28000c1e1900 */
[----:B------:R-:W4:Y:S01]  /*0a60*/  @P2 LDG.E R21, desc[UR6][R16.64+0xcc] ;  /* 0x0000cc0610152981 */ /* 0x000f22000c1e1900 */
[----:B--2---:R-:W-:-:S03]  /*0a70*/  @P1 LOP3.LUT R3, R3, R22, RZ, 0x3c, !PT ;  /* 0x0000001603031212 */ /* 0x004fc600078e3cff */
[----:B------:R-:W2:Y:S04]  /*0a80*/  @P0 LDG.E R28, desc[UR6][R16.64+0x13c] ;  /* 0x00013c06101c0981 */ /* 0x000ea8000c1e1900 */
[----:B------:R-:W2:Y:S01]  /*0a90*/  @P1 LDG.E R22, desc[UR6][R16.64+0xc4] ;  /* 0x0000c40610161981 */ /* 0x000ea2000c1e1900 */
[----:B------:R-:W-:Y:S02]  /*0aa0*/  @P1 LOP3.LUT R4, R4, R25, RZ, 0x3c, !PT ;  /* 0x0000001904041212 */ /* 0x000fe400078e3cff */
[----:B------:R-:W-:Y:S02]  /*0ab0*/  @P2 LOP3.LUT R9, R9, R26, RZ, 0x3c, !PT ;  /* 0x0000001a09092212 */ /* 0x000fe400078e3cff */
[----:B---3--:R-:W-:Y:S01]  /*0ac0*/  @P2 LOP3.LUT R4, R4, R23, RZ, 0x3c, !PT ;  /* 0x0000001704042212 */ /* 0x008fe200078e3cff */
[----:B------:R-:W3:Y:S01]  /*0ad0*/  @P3 LDG.E R26, desc[UR6][R16.64+0xe4] ;  /* 0x0000e406101a3981 */ /* 0x000ee2000c1e1900 */
[----:B----4-:R-:W-:-:S03]  /*0ae0*/  @P2 LOP3.LUT R3, R3, R24, RZ, 0x3c, !PT ;  /* 0x0000001803032212 */ /* 0x010fc600078e3cff */
[----:B------:R-:W4:Y:S01]  /*0af0*/  @P3 LDG.E R24, desc[UR6][R16.64+0xdc] ;  /* 0x0000dc0610183981 */ /* 0x000f22000c1e1900 */
[----:B------:R-:W-:-:S03]  /*0b00*/  @P2 LOP3.LUT R8, R8, R21, RZ, 0x3c, !PT ;  /* 0x0000001508082212 */ /* 0x000fc600078e3cff */
        /* <DEDUP_REMOVED lines=44> */
[----:B------:R-:W-:-:S04]  /*0dd0*/  UIADD3 UR4, UPT, UPT, UR4, 0x10, URZ ;  /* 0x0000001004047890 */ /* 0x000fc8000fffe0ff */
[----:B------:R-:W-:Y:S01]  /*0de0*/  UISETP.NE.AND UP0, UPT, UR4, 0x20, UPT ;  /* 0x000000200400788c */ /* 0x000fe2000bf05270 */
[----:B---3--:R-:W-:Y:S02]  /*0df0*/  @P0 LOP3.LUT R9, R9, R26, RZ, 0x3c, !PT ;  /* 0x0000001a09090212 */ /* 0x008fe400078e3cff */
[----:B----4-:R-:W-:Y:S02]  /*0e00*/  @P0 LOP3.LUT R3, R3, R24, RZ, 0x3c, !PT ;  /* 0x0000001803030212 */ /* 0x010fe400078e3cff */
[----:B------:R-:W-:Y:S02]  /*0e10*/  @P0 LOP3.LUT R8, R8, R21, RZ, 0x3c, !PT ;  /* 0x0000001508080212 */ /* 0x000fe400078e3cff */
[----:B------:R-:W-:Y:S02]  /*0e20*/  @P0 LOP3.LUT R4, R4, R23, RZ, 0x3c, !PT ;  /* 0x0000001704040212 */ /* 0x000fe400078e3cff */
[----:B--2---:R-:W-:-:S04]  /*0e30*/  @P6 LOP3.LUT R5, R5, R22, RZ, 0x3c, !PT ;  /* 0x0000001605056212 */ /* 0x004fc800078e3cff */
[----:B------:R-:W-:Y:S01]  /*0e40*/  @P0 LOP3.LUT R5, R5, R28, RZ, 0x3c, !PT ;  /* 0x0000001c05050212 */ /* 0x000fe200078e3cff */
[----:B------:R-:W-:Y:S06]  /*0e50*/  BRA.U UP0, `(.L_x_122) ;  /* 0xfffffff5004c7547 */ /* 0x000fec000b83ffff */
[----:B------:R-:W-:-:S05]  /*0e60*/  VIADD R18, R18, 0x1 ;  /* 0x0000000112127836 */ /* 0x000fca0000000000 */
[----:B------:R-:W-:-:S13]  /*0e70*/  ISETP.NE.AND P0, PT, R18, 0x5, PT ;  /* 0x000000051200780c */ /* 0x000fda0003f05270 */
[----:B------:R-:W-:Y:S05]  /*0e80*/  @P0 BRA `(.L_x_123) ;  /* 0xfffffff400300947 */ /* 0x000fea000383ffff */
[----:B------:R0:W-:Y:S01]  /*0e90*/  STL.64 [R1+0x8], R8 ;  /* 0x0000080801007387 */ /* 0x0001e20000100a00 */
[----:B------:R-:W-:-:S03]  /*0ea0*/  ISETP.NE.U32.AND P0, PT, R20, 0x1, PT ;  /* 0x000000011400780c */ /* 0x000fc60003f05070 */
[----:B------:R0:W-:Y:S01]  /*0eb0*/  STL.64 [R1+0x10], R4 ;  /* 0x0000100401007387 */ /* 0x0001e20000100a00 */
[----:B------:R-:W-:-:S03]  /*0ec0*/  ISETP.NE.AND.EX P0, PT, RZ, RZ, PT, P0 ;  /* 0x000000ffff00720c */ /* 0x000fc60003f05300 */
[----:B------:R0:W-:Y:S10]  /*0ed0*/  STL [R1+0x4], R3 ;  /* 0x0000040301007387 */ /* 0x0001f40000100800 */
[----:B0-----:R-:W-:Y:S05]  /*0ee0*/  @!P0 BRA `(.L_x_121) ;  /* 0x0000001400f48947 */ /* 0x001fea0003800000 */
[----:B------:R-:W-:Y:S01]  /*0ef0*/  UMOV UR4, URZ ;  /* 0x000000ff00047c82 */ /* 0x000fe20008000000 */
[----:B------:R-:W-:Y:S01]  /*0f00*/  IMAD.MOV.U32 R18, RZ, RZ, RZ ;  /* 0x000000ffff127224 */ /* 0x000fe200078e00ff */
[----:B------:R-:W-:Y:S01]  /*0f10*/  CS2R R8, SRZ ;  /* 0x0000000000087805 */ /* 0x000fe2000001ff00 */
[----:B------:R-:W-:Y:S02]  /*0f20*/  IMAD.MOV.U32 R4, RZ, RZ, RZ ;  /* 0x000000ffff047224 */ /* 0x000fe400078e00ff */
[----:B------:R-:W-:Y:S02]  /*0f30*/  IMAD.MOV.U32 R3, RZ, RZ, RZ ;  /* 0x000000ffff037224 */ /* 0x000fe400078e00ff */
[----:B------:R-:W-:-:S07]  /*0f40*/  IMAD.U32 R5, RZ, RZ, UR4 ;  /* 0x00000004ff057e24 */ /* 0x000fce000f8e00ff */
.L_x_125:
[----:B------:R-:W-:-:S06]  /*0f50*/  IMAD R15, R18, 0x4, R1 ;  /* 0x00000004120f7824 */ /* 0x000fcc00078e0201 */
[----:B------:R-:W5:Y:S01]  /*0f60*/  LDL R15, [R15+0x4] ;  /* 0x000004000f0f7983 */ /* 0x000f620000100800 */
[----:B------:R-:W-:Y:S01]  /*0f70*/  IMAD.SHL.U32 R19, R18, 0x20, RZ ;  /* 0x0000002012137824 */ /* 0x000fe200078e00ff */
[----:B------:R-:W-:-:S06]  /*0f80*/  UMOV UR4, URZ ;  /* 0x000000ff00047c82 */ /* 0x000fcc0008000000 */
.L_x_124:
        /* <DEDUP_REMOVED lines=178> */
[----:B------:R0:W-:Y:S01]  /*1ab0*/  STL [R1+0x4], R3 ;  /* 0x0000040301007387 */ /* 0x0001e20000100800 */
[----:B------:R-:W-:-:S03]  /*1ac0*/  ISETP.NE.AND.EX P0, PT, RZ, RZ, PT, P0 ;  /* 0x000000ffff00720c */ /* 0x000fc60003f05300 */
[----:B------:R0:W-:Y:S10]  /*1ad0*/  STL.64 [R1+0x10], R4 ;  /* 0x0000100401007387 */ /* 0x0001f40000100a00 */
[----:B------:R-:W-:Y:S05]  /*1ae0*/  @P0 BRA `(.L_x_121) ;  /* 0x0000000800f40947 */ /* 0x000fea0003800000 */
[----:B------:R-:W-:Y:S01]  /*1af0*/  UMOV UR4, URZ ;  /* 0x000000ff00047c82 */ /* 0x000fe20008000000 */
[----:B------:R-:W-:Y:S01]  /*1b00*/  IMAD.MOV.U32 R18, RZ, RZ, RZ ;  /* 0x000000ffff127224 */ /* 0x000fe200078e00ff */
[----:B0-----:R-:W-:Y:S01]  /*1b10*/  CS2R R8, SRZ ;  /* 0x0000000000087805 */ /* 0x001fe2000001ff00 */
[----:B------:R-:W-:Y:S02]  /*1b20*/  IMAD.MOV.U32 R4, RZ, RZ, RZ ;  /* 0x000000ffff047224 */ /* 0x000fe400078e00ff */
[----:B------:R-:W-:Y:S02]  /*1b30*/  IMAD.MOV.U32 R3, RZ, RZ, RZ ;  /* 0x000000ffff037224 */ /* 0x000fe400078e00ff */
[----:B------:R-:W-:-:S07]  /*1b40*/  IMAD.U32 R5, RZ, RZ, UR4 ;  /* 0x00000004ff057e24 */ /* 0x000fce000f8e00ff */
.L_x_127:
[----:B------:R-:W-:-:S06]  /*1b50*/  IMAD R15, R18, 0x4, R1 ;  /* 0x00000004120f7824 */ /* 0x000fcc00078e0201 */
[----:B------:R-:W5:Y:S01]  /*1b60*/  LDL R15, [R15+0x4] ;  /* 0x000004000f0f7983 */ /* 0x000f620000100800 */
[----:B------:R-:W-:Y:S01]  /*1b70*/  IMAD.SHL.U32 R19, R18, 0x20, RZ ;  /* 0x0000002012137824 */ /* 0x000fe200078e00ff */
[----:B------:R-:W-:-:S06]  /*1b80*/  UMOV UR4, URZ ;  /* 0x000000ff00047c82 */ /* 0x000fcc0008000000 */
.L_x_126:
        /* <DEDUP_REMOVED lines=11> */
[----:B------:R-:W4:Y:S04]  /*1c40*/  @P3 LDG.E R21, desc[UR6][R16.64+0x4c] ;  /* 0x00004c0610153981 */ /* 0x000f28000c1e1900 */
[----:B------:R-:W4:Y:S04]  /*1c50*/  @!P0 LDG.E R23, desc[UR6][R16.64+0xc] ;  /* 0x00000c0610178981 */ /* 0x000f28000c1e1900 */
[----:B------:R-:W4:Y:S01]  /*1c60*/  @P4 LDG.E R25, desc[UR6][R16.64+0x54] ;  /* 0x0000540610194981 */ /* 0x000f22000c1e1900 */
[----:B--2---:R-:W-:-:S03]  /*1c70*/  @!P0 LOP3.LUT R5, R5, R22, RZ, 0x3c, !PT ;  /* 0x0000001605058212 */ /* 0x004fc600078e3cff */
[----:B------:R-:W2:Y:S01]  /*1c80*/  @P4 LDG.E R22, desc[UR6][R16.64+0x60] ;  /* 0x0000600610164981 */ /* 0x000ea2000c1e1900 */
[----:B---3--:R-:W-:-:S03]  /*1c90*/  @P1 LOP3.LUT R5, R5, R26, RZ, 0x3c, !PT ;  /* 0x0000001a05051212 */ /* 0x008fc600078e3cff */
[----:B------:R-:W3:Y:S01]  /*1ca0*/  @P5 LDG.E R26, desc[UR6][R16.64+0x74] ;  /* 0x00007406101a5981 */ /* 0x000ee2000c1e1900 */
[----:B----4-:R-:W-:Y:S02]  /*1cb0*/  @P2 LOP3.LUT R5, R5, R28, RZ, 0x3c, !PT ;  /* 0x0000001c05052212 */ /* 0x010fe400078e3cff */
[----:B------:R-:W-:Y:S02]  /*1cc0*/  @!P0 LOP3.LUT R3, R3, R20, RZ, 0x3c, !PT ;  /* 0x0000001403038212 */ /* 0x000fe400078e3cff */
[----:B------:R-:W4:Y:S01]  /*1cd0*/  @!P0 LDG.E R20, desc[UR6][R16.64+0x8] ;  /* 0x0000080610148981 */ /* 0x000f22000c1e1900 */
[----:B------:R-:W-:-:S03]  /*1ce0*/  @P3 LOP3.LUT R5, R5, R21, RZ, 0x3c, !PT ;  /* 0x0000001505053212 */ /* 0x000fc600078e3cff */
[----:B------:R-:W3:Y:S01]  /*1cf0*/  @!P0 LDG.E R21, desc[UR6][R16.64+0x4] ;  /* 0x0000040610158981 */ /* 0x000ee2000c1e1900 */
[----:B------:R-:W-:-:S03]  /*1d00*/  @!P0 LOP3.LUT R4, R4, R23, RZ, 0x3c, !PT ;  /* 0x0000001704048212 */ /* 0x000fc600078e3cff */
[----:B------:R-:W3:Y:S01]  /*1d10*/  @P1 LDG.E R23, desc[UR6][R16.64+0x20] ;  /* 0x0000200610171981 */ /* 0x000ee2000c1e1900 */
[----:B--2---:R-:W-:-:S03]  /*1d20*/  @P4 LOP3.LUT R5, R5, R22, RZ, 0x3c, !PT ;  /* 0x0000001605054212 */ /* 0x004fc600078e3cff */
[----:B------:R-:W2:Y:S01]  /*1d30*/  @P1 LDG.E R22, desc[UR6][R16.64+0x1c] ;  /* 0x00001c0610161981 */ /* 0x000ea2000c1e1900 */
[----:B----4-:R-:W-:-:S03]  /*1d40*/  @!P0 LOP3.LUT R9, R9, R20, RZ, 0x3c, !PT ;  /* 0x0000001409098212 */ /* 0x010fc600078e3cff */
[----:B------:R-:W4:Y:S01]  /*1d50*/  @P1 LDG.E R20, desc[UR6][R16.64+0x14] ;  /* 0x0000140610141981 */ /* 0x000f22000c1e1900 */
[----:B---3--:R-:W-:-:S03]  /*1d60*/  @!P0 LOP3.LUT R8, R8, R21, RZ, 0x3c, !PT ;  /* 0x0000001508088212 */ /* 0x008fc600078e3cff */
[----:B------:R-:W3:Y:S01]  /*1d70*/  @P1 LDG.E R21, desc[UR6][R16.64+0x18] ;  /* 0x0000180610151981 */ /* 0x000ee2000c1e1900 */
[----:B------:R-:W-:-:S03]  /*1d80*/  @P5 LOP3.LUT R5, R5, R26, RZ, 0x3c, !PT ;  /* 0x0000001a05055212 */ /* 0x000fc600078e3cff */
        /* <DEDUP_REMOVED lines=30> */
[----:B------:R-:W-:Y:S01]  /*1f70*/  LOP3.LUT P0, RZ, R24, 0x80, RZ, 0xc0, !PT ;  /* 0x0000008018ff7812 */ /* 0x000fe2000780c0ff */
        /* <DEDUP_REMOVED lines=21> */
[----:B------:R-:W-:Y:S02]  /*20d0*/  @P0 LOP3.LUT R4, R4, R23, RZ, 0x3c, !PT ;  /* 0x0000001704040212 */ /* 0x000fe400078e3cff */
[----:B--2---:R-:W-:Y:S02]  /*20e0*/  @P0 LOP3.LUT R9, R9, R22, RZ, 0x3c, !PT ;  /* 0x0000001609090212 */ /* 0x004fe400078e3cff */
[----:B----4-:R-:W-:Y:S02]  /*20f0*/  @P0 LOP3.LUT R3, R3, R20, RZ, 0x3c, !PT ;  /* 0x0000001403030212 */ /* 0x010fe400078e3cff */
[----:B---3--:R-:W-:-:S02]  /*2100*/  @P0 LOP3.LUT R8, R8, R21, RZ, 0x3c, !PT ;  /* 0x0000001508080212 */ /* 0x008fc400078e3cff */
[----:B------:R-:W-:-:S13]  /*2110*/  R2P PR, R24.B1, 0x7f ;  /* 0x0000007f18007804 */ /* 0x000fda0000001000 */
[----:B------:R-:W2:Y:S04]  /*2120*/  @P0 LDG.E R20, desc[UR6][R16.64+0xa0] ;  /* 0x0000a00610140981 */ /* 0x000ea8000c1e1900 */
[----:B------:R-:W3:Y:S04]  /*2130*/  @P0 LDG.E R22, desc[UR6][R16.64+0xa8] ;  /* 0x0000a80610160981 */ /* 0x000ee8000c1e1900 */
        /* <DEDUP_REMOVED lines=14> */
[----:B--2---:R-:W-:Y:S02]  /*2220*/  @P0 LOP3.LUT R5, R5, R20, RZ, 0x3c, !PT ;  /* 0x0000001405050212 */ /* 0x004fe400078e3cff */
[----:B------:R-:W-:Y:S01]  /*2230*/  LOP3.LUT P0, RZ, R24, 0x8000, RZ, 0xc0, !PT ;  /* 0x0000800018ff7812 */ /* 0x000fe2000780c0ff */
[----:B------:R-:W2:Y:S01]  /*2240*/  @P2 LDG.E R20, desc[UR6][R16.64+0xd8] ;  /* 0x0000d80610142981 */ /* 0x000ea2000c1e1900 */
[----:B---3--:R-:W-:-:S03]  /*2250*/  @P1 LOP3.LUT R3, R3, R22, RZ, 0x3c, !PT ;  /* 0x0000001603031212 */ /* 0x008fc600078e3cff */
[----:B------:R-:W3:Y:S04]  /*2260*/  @P1 LDG.E R22, desc[UR6][R16.64+0xc4] ;  /* 0x0000c40610161981 */ /* 0x000ee8000c1e1900 */
[----:B------:R-:W2:Y:S01]  /*2270*/  @P2 LDG.E R24, desc[UR6][R16.64+0xc8] ;  /* 0x0000c80610182981 */ /* 0x000ea2000c1e1900 */
[----:B------:R-:W-:Y:S02]  /*2280*/  @P1 LOP3.LUT R8, R8, R25, RZ, 0x3c, !PT ;  /* 0x0000001908081212 */ /* 0x000fe400078e3cff */
[----:B----4-:R-:W-:Y:S01]  /*2290*/  @P1 LOP3.LUT R4, R4, R21, RZ, 0x3c, !PT ;  /* 0x0000001504041212 */ /* 0x010fe200078e3cff */
[----:B------:R-:W4:Y:S01]  /*22a0*/  @P2 LDG.E R25, desc[UR6][R16.64+0xd4] ;  /* 0x0000d40610192981 */ /* 0x000f22000c1e1900 */
[----:B------:R-:W-:-:S03]  /*22b0*/  @P2 LOP3.LUT R8, R8, R23, RZ, 0x3c, !PT ;  /* 0x0000001708082212 */ /* 0x000fc600078e3cff */
[----:B------:R-:W4:Y:S01]  /*22c0*/  @P3 LDG.E R21, desc[UR6][R16.64+0xe0] ;  /* 0x0000e00610153981 */ /* 0x000f22000c1e1900 */
[----:B------:R-:W-:-:S03]  /*22d0*/  @P2 LOP3.LUT R9, R9, R26, RZ, 0x3c, !PT ;  /* 0x0000001a09092212 */ /* 0x000fc600078e3cff */
[----:B------:R-:W4:Y:S04]  /*22e0*/  @P3 LDG.E R23, desc[UR6][R16.64+0xe8] ;  /* 0x0000e80610173981 */ /* 0x000f28000c1e1900 */
[----:B------:R-:W4:Y:S01]  /*22f0*/  @P3 LDG.E R26, desc[UR6][R16.64+0xec] ;  /* 0x0000ec06101a3981 */ /* 0x000f22000c1e1900 */
[----:B---3--:R-:W-:-:S03]  /*2300*/  @P1 LOP3.LUT R5, R5, R22, RZ, 0x3c, !PT ;  /* 0x0000001605051212 */ /* 0x008fc600078e3cff */
[----:B------:R-:W3:Y:S01]  /*2310*/  @P3 LDG.E R22, desc[UR6][R16.64+0xdc] ;  /* 0x0000dc0610163981 */ /* 0x000ee2000c1e1900 */
[----:B--2---:R-:W-:-:S03]  /*2320*/  @P2 LOP3.LUT R3, R3, R24, RZ, 0x3c, !PT ;  /* 0x0000001803032212 */ /* 0x004fc600078e3cff */
[----:B------:R-:W2:Y:S01]  /*2330*/  @P3 LDG.E R24, desc[UR6][R16.64+0xe4] ;  /* 0x0000e40610183981 */ /* 0x000ea2000c1e1900 */
[----:B------:R-:W-:Y:S02]  /*2340*/  @P2 LOP3.LUT R5, R5, R20, RZ, 0x3c, !PT ;  /* 0x0000001405052212 */ /* 0x000fe400078e3cff */
[----:B----4-:R-:W-:Y:S01]  /*2350*/  @P2 LOP3.LUT R4, R4, R25, RZ, 0x3c, !PT ;  /* 0x0000001904042212 */ /* 0x010fe200078e3cff */
[----:B------:R-:W4:Y:S01]  /*2360*/  @P4 LDG.E R20, desc[UR6][R16.64+0xf0] ;  /* 0x0000f00610144981 */ /* 0x000f22000c1e1900 */
[----:B------:R-:W-:-:S03]  /*2370*/  @P3 LOP3.LUT R8, R8, R21, RZ, 0x3c, !PT ;  /* 0x0000001508083212 */ /* 0x000fc600078e3cff */
        /* <DEDUP_REMOVED lines=26> */
[----:B------:R-:W4:Y:S04]  /*2520*/  @P6 LDG.E R21, desc[UR6][R16.64+0x124] ;  /* 0x0001240610156981 */ /* 0x000f28000c1e1900 */
[----:B------:R-:W4:Y:S01]  /*2530*/  @P6 LDG.E R20, desc[UR6][R16.64+0x128] ;  /* 0x0001280610146981 */ /* 0x000f22000c1e1900 */
[----:B------:R-:W-:Y:S02]  /*2540*/  @P6 LOP3.LUT R8, R8, R23, RZ, 0x3c, !PT ;  /* 0x0000001708086212 */ /* 0x000fe400078e3cff */
[----:B------:R-:W-:Y:S01]  /*2550*/  @P6 LOP3.LUT R9, R9, R26, RZ, 0x3c, !PT ;  /* 0x0000001a09096212 */ /* 0x000fe200078e3cff */
[----:B------:R-:W4:Y:S04]  /*2560*/  @P0 LDG.E R23, desc[UR6][R16.64+0x130] ;  /* 0x0001300610170981 */ /* 0x000f28000c1e1900 */
[----:B------:R-:W4:Y:S01]  /*2570*/  @P0 LDG.E R26, desc[UR6][R16.64+0x13c] ;  /* 0x00013c06101a0981 */ /* 0x000f22000c1e1900 */
[----:B---3--:R-:W-:-:S03]  /*2580*/  @P5 LOP3.LUT R5, R5, R22, RZ, 0x3c, !PT ;  /* 0x0000001605055212 */ /* 0x008fc600078e3cff */
[----:B------:R-:W3:Y:S01]  /*2590*/  @P0 LDG.E R22, desc[UR6][R16.64+0x12c] ;  /* 0x00012c0610160981 */ /* 0x000ee2000c1e1900 */
[----:B--2---:R-:W-:-:S03]  /*25a0*/  @P6 LOP3.LUT R3, R3, R24, RZ, 0x3c, !PT ;  /* 0x0000001803036212 */ /* 0x004fc600078e3cff */
[----:B------:R-:W2:Y:S01]  /*25b0*/  @P0 LDG.E R24, desc[UR6][R16.64+0x134] ;  /* 0x0001340610180981 */ /* 0x000ea2000c1e1900 */
[----:B------:R-:W-:-:S04]  /*25c0*/  UIADD3 UR4, UPT, UPT, UR4, 0x10, URZ ;  /* 0x0000001004047890 */ /* 0x000fc8000fffe0ff */
[----:B------:R-:W-:Y:S01]  /*25d0*/  UISETP.NE.AND UP0, UPT, UR4, 0x20, UPT ;  /* 0x000000200400788c */ /* 0x000fe2000bf05270 */
[----:B----4-:R-:W-:Y:S02]  /*25e0*/  @P6 LOP3.LUT R4, R4, R21, RZ, 0x3c, !PT ;  /* 0x0000001504046212 */ /* 0x010fe400078e3cff */
[----:B------:R-:W-:Y:S02]  /*25f0*/  @P6 LOP3.LUT R5, R5, R20, RZ, 0x3c, !PT ;  /* 0x0000001405056212 */ /* 0x000fe400078e3cff */
[----:B------:R-:W-:Y:S02]  /*2600*/  @P0 LOP3.LUT R4, R4, R25, RZ, 0x3c, !PT ;  /* 0x0000001904040212 */ /* 0x000fe400078e3cff */
[----:B------:R-:W-:Y:S02]  /*2610*/  @P0 LOP3.LUT R8, R8, R23, RZ, 0x3c, !PT ;  /* 0x0000001708080212 */ /* 0x000fe400078e3cff */
[----:B------:R-:W-:Y:S02]  /*2620*/  @P0 LOP3.LUT R5, R5, R26, RZ, 0x3c, !PT ;  /* 0x0000001a05050212 */ /* 0x000fe400078e3cff */
[----:B---3--:R-:W-:-:S02]  /*2630*/  @P0 LOP3.LUT R3, R3, R22, RZ, 0x3c, !PT ;  /* 0x0000001603030212 */ /* 0x008fc400078e3cff */
[----:B--2---:R-:W-:Y:S01]  /*2640*/  @P0 LOP3.LUT R9, R9, R24, RZ, 0x3c, !PT ;  /* 0x0000001809090212 */ /* 0x004fe200078e3cff */
[----:B------:R-:W-:Y:S06]  /*2650*/  BRA.U UP0, `(.L_x_126) ;  /* 0xfffffff5004c7547 */ /* 0x000fec000b83ffff */
[----:B------:R-:W-:-:S05]  /*2660*/  VIADD R18, R18, 0x1 ;  /* 0x0000000112127836 */ /* 0x000fca0000000000 */
[----:B------:R-:W-:-:S13]  /*2670*/  ISETP.NE.AND P0, PT, R18, 0x5, PT ;  /* 0x000000051200780c */ /* 0x000fda0003f05270 */
[----:B------:R-:W-:Y:S05]  /*2680*/  @P0 BRA `(.L_x_127) ;  /* 0xfffffff400300947 */ /* 0x000fea000383ffff */
[----:B------:R1:W-:Y:S04]  /*2690*/  STL.64 [R1+0x8], R8 ;  /* 0x0000080801007387 */ /* 0x0003e80000100a00 */
[----:B------:R1:W-:Y:S04]  /*26a0*/  STL [R1+0x4], R3 ;  /* 0x0000040301007387 */ /* 0x0003e80000100800 */
[----:B------:R1:W-:Y:S02]  /*26b0*/  STL.64 [R1+0x10], R4 ;  /* 0x0000100401007387 */ /* 0x0003e40000100a00 */
.L_x_121:
[----:B------:R-:W-:Y:S05]  /*26c0*/  BSYNC.RECONVERGENT B1 ;  /* 0x0000000000017941 */ /* 0x000fea0003800200 */
.L_x_120:
[C---:B------:R-:W-:Y:S01]  /*26d0*/  ISETP.GT.U32.AND P0, PT, R13.reuse, 0x3, PT ;  /* 0x000000030d00780c */ /* 0x040fe20003f04070 */
[----:B------:R-:W-:Y:S01]  /*26e0*/  VIADD R14, R14, 0x1 ;  /* 0x000000010e0e7836 */ /* 0x000fe20000000000 */
[--C-:B------:R-:W-:Y:S02]  /*26f0*/  SHF.R.U64 R13, R13, 0x2, R12.reuse ;  /* 0x000000020d0d7819 */ /* 0x100fe4000000120c */
[----:B------:R-:W-:Y:S02]  /*2700*/  ISETP.GT.U32.AND.EX P0, PT, R12, RZ, PT, P0 ;  /* 0x000000ff0c00720c */ /* 0x000fe40003f04100 */
[----:B------:R-:W-:-:S11]  /*2710*/  SHF.R.U32.HI R12, RZ, 0x2, R12 ;  /* 0x00000002ff0c7819 */ /* 0x000fd6000001160c */
[----:B------:R-:W-:Y:S05]  /*2720*/  @P0 BRA `(.L_x_128) ;  /* 0xffffffd800dc0947 */ /* 0x000fea000383ffff */
.L_x_119:
[----:B------:R-:W-:Y:S05]  /*2730*/  BSYNC.RECONVERGENT B0 ;  /* 0x0000000000007941 */ /* 0x000fea0003800200 */
.L_x_118:
[----:B------:R-:W2:Y:S01]  /*2740*/  LDCU UR4, c[0x0][0x38c] ;  /* 0x00007180ff0477ac */ /* 0x000ea20008000800 */
[----:B01----:R-:W-:Y:S01]  /*2750*/  SHF.R.U32.HI R4, RZ, 0x2, R3 ;  /* 0x00000002ff047819 */ /* 0x003fe20000011603 */
[----:B------:R-:W0:Y:S03]  /*2760*/  S2UR UR5, SR_CgaCtaId ;  /* 0x00000000000579c3 */ /* 0x000e260000008800 */
[----:B------:R-:W-:Y:S01]  /*2770*/  LOP3.LUT R4, R4, R3, RZ, 0x3c, !PT ;  /* 0x0000000304047212 */ /* 0x000fe200078e3cff */
[----:B------:R-:W-:-:S04]  /*2780*/  IMAD.SHL.U32 R3, R5, 0x10, RZ ;  /* 0x0000001005037824 */ /* 0x000fc800078e00ff */
[----:B------:R-:W-:-:S05]  /*2790*/  IMAD.SHL.U32 R8, R4, 0x2, RZ ;  /* 0x0000000204087824 */ /* 0x000fca00078e00ff */
[----:B------:R-:W-:Y:S01]  /*27a0*/  LOP3.LUT R8, R4, R8, R3, 0x96, !PT ;  /* 0x0000000804087212 */ /* 0x000fe200078e9603 */
[----:B--2---:R-:W1:Y:S03]  /*27b0*/  I2F.U32.RP R10, UR4 ;  /* 0x00000004000a7d06 */ /* 0x004e660008209000 */
[----:B------:R-:W-:Y:S01]  /*27c0*/  LOP3.LUT R5, R8, R5, RZ, 0x3c, !PT ;  /* 0x0000000508057212 */ /* 0x000fe200078e3cff */
[----:B------:R-:W-:Y:S01]  /*27d0*/  IMAD.MOV.U32 R8, RZ, RZ, RZ ;  /* 0x000000ffff087224 */ /* 0x000fe200078e00ff */
[----:B------:R-:W-:Y:S02]  /*27e0*/  ISETP.NE.U32.AND P1, PT, RZ, UR4, PT ;  /* 0x00000004ff007c0c */ /* 0x000fe4000bf25070 */
[----:B------:R-:W-:Y:S01]  /*27f0*/  IADD3 R5, PT, PT, R2, 0x587c5, R5 ;  /* 0x000587c502057810 */ /* 0x000fe20007ffe005 */
[----:B-1----:R-:W1:Y:S02]  /*2800*/  MUFU.RCP R10, R10 ;  /* 0x0000000a000a7308 */ /* 0x002e640000001000 */
[----:B-1----:R-:W-:-:S06]  /*2810*/  VIADD R9, R10, 0xffffffe ;  /* 0x0ffffffe0a097836 */ /* 0x002fcc0000000000 */
[----:B------:R-:W1:Y:S02]  /*2820*/  F2I.FTZ.U32.TRUNC.NTZ R9, R9 ;  /* 0x0000000900097305 */ /* 0x000e64000021f000 */
[----:B-1----:R-:W-:-:S04]  /*2830*/  IMAD.MOV R11, RZ, RZ, -R9 ;  /* 0x000000ffff0b7224 */ /* 0x002fc800078e0a09 */
        /* <DEDUP_REMOVED lines=9> */
[----:B------:R-:W-:Y:S01]  /*28d0*/  @!P1 LOP3.LUT R5, RZ, UR4, RZ, 0x33, !PT ;  /* 0x00000004ff059c12 */ /* 0x000fe2000f8e33ff */
[----:B------:R-:W-:Y:S02]  /*28e0*/  UMOV UR4, 0x400 ;  /* 0x0000040000047882 */ /* 0x000fe40000000000 */
[----:B0-----:R-:W-:Y:S02]  /*28f0*/  ULEA UR4, UR5, UR4, 0x18 ;  /* 0x0000000405047291 */ /* 0x001fe4000f8ec0ff */
[----:B------:R-:W-:-:S04]  /*2900*/  VIADD R5, R5, 0x1 ;  /* 0x0000000105057836 */ /* 0x000fc80000000000 */
[----:B------:R-:W-:Y:S02]  /*2910*/  LEA R6, R6, UR4, 0x2 ;  /* 0x0000000406067c11 */ /* 0x000fe4000f8e10ff */
[----:B------:R-:W-:-:S03]  /*2920*/  IABS R9, R5 ;  /* 0x0000000500097213 */ /* 0x000fc60000000000 */
[----:B------:R-:W0:Y:S02]  /*2930*/  LDCU.64 UR4, c[0x0][0x380] ;  /* 0x00007000ff0477ac */ /* 0x000e240008000a00 */
[----:B------:R-:W-:Y:S01]  /*2940*/  STS [R6], R9 ;  /* 0x0000000906007388 */ /* 0x000fe20000000800 */
[----:B------:R-:W-:Y:S01]  /*2950*/  BAR.SYNC.DEFER_BLOCKING 0x0 ;  /* 0x0000000000007b1d */ /* 0x000fe20000010000 */
[----:B0-----:R-:W-:-:S04]  /*2960*/  LEA R2, P0, R0, UR4, 0x2 ;  /* 0x0000000400027c11 */ /* 0x001fc8000f8010ff */
[----:B------:R-:W-:Y:S01]  /*2970*/  LEA.HI.X R3, R0, UR5, R7, 0x2, P0 ;  /* 0x0000000500037c11 */ /* 0x000fe200080f1407 */
[----:B------:R-:W0:Y:S04]  /*2980*/  LDS R5, [R6] ;  /* 0x0000000006057984 */ /* 0x000e280000000800 */
[----:B0-----:R-:W-:Y:S01]  /*2990*/  STG.E desc[UR6][R2.64], R5 ;  /* 0x0000000502007986 */ /* 0x001fe2000c101906 */
[----:B------:R-:W-:Y:S05]  /*29a0*/  EXIT ;  /* 0x000000000000794d */ /* 0x000fea0003800000 */
.L_x_129:
        /* <DEDUP_REMOVED lines=13> */
.L_x_137:


//--------------------- .nv.global.init           --------------------------
	.section	.nv.global.init,"aw",@progbits
	.align	4
.nv.global.init:
	.type		mrg32k3aM1SubSeq,@object
	.size		mrg32k3aM1SubSeq,(mrg32k3aM2SubSeq - mrg32k3aM1SubSeq)
mrg32k3aM1SubSeq:
        /*0000*/ 	.byte	0x0b, 0xcc, 0xee, 0x04, 0x73, 0x29, 0x8b, 0x6f, 0xf6, 0x53, 0x03, 0xf6, 0x23, 0xf6, 0xea, 0xda
        /* <DEDUP_REMOVED lines=125> */
	.type		mrg32k3aM2SubSeq,@object
	.size		mrg32k3aM2SubSeq,(mrg32k3aM1 - mrg32k3aM2SubSeq)
mrg32k3aM2SubSeq:
        /* <DEDUP_REMOVED lines=126> */
	.type		mrg32k3aM1,@object
	.size		mrg32k3aM1,(mrg32k3aM1Seq - mrg32k3aM1)
mrg32k3aM1:
        /* <DEDUP_REMOVED lines=144> */
	.type		mrg32k3aM1Seq,@object
	.size		mrg32k3aM1Seq,(mrg32k3aM2 - mrg32k3aM1Seq)
mrg32k3aM1Seq:
        /* <DEDUP_REMOVED lines=144> */
	.type		mrg32k3aM2,@object
	.size		mrg32k3aM2,(mrg32k3aM2Seq - mrg32k3aM2)
mrg32k3aM2:
        /* <DEDUP_REMOVED lines=144> */
	.type		mrg32k3aM2Seq,@object
	.size		mrg32k3aM2Seq,(precalc_xorwow_matrix - mrg32k3aM2Seq)
mrg32k3aM2Seq:
        /* <DEDUP_REMOVED lines=144> */
	.type		precalc_xorwow_matrix,@object
	.size		precalc_xorwow_matrix,(precalc_xorwow_offset_matrix - precalc_xorwow_matrix)
precalc_xorwow_matrix:
        /* <DEDUP_REMOVED lines=6400> */
	.type		precalc_xorwow_offset_matrix,@object
	.size		precalc_xorwow_offset_matrix,($str$17 - precalc_xorwow_offset_matrix)
precalc_xorwow_offset_matrix:
        /* <DEDUP_REMOVED lines=6400> */
	.type		$str$17,@object
	.size		$str$17,($str$20 - $str$17)
$str$17:
        /*353c0*/ 	.byte	0x0a, 0x44, 0x45, 0x43, 0x5f, 0x49, 0x4e, 0x44, 0x45, 0x58, 0x20, 0x25, 0x64, 0x0a, 0x00
	.type		$str$20,@object
	.size		$str$20,($str$13 - $str$20)
$str$20:
        /*353cf*/ 	.byte	0x43, 0x6f, 0x6e, 0x74, 0x61, 0x64, 0x6f, 0x72, 0x20, 0x54, 0x4e, 0x54, 0x20, 0x2d, 0x20, 0x52
        /*353df*/ 	.byte	0x43, 0x20, 0x25, 0x64, 0x0a, 0x00
	.type		$str$13,@object
	.size		$str$13,($str$14 - $str$13)
$str$13:
        /*353e5*/ 	.byte	0x0a, 0x4e, 0x75, 0x6d, 0x65, 0x72, 0x6f, 0x20, 0x65, 0x6c, 0x65, 0x6d, 0x65, 0x6e, 0x74, 0x6f
        /*353f5*/ 	.byte	0x73, 0x20, 0x25, 0x64, 0x0a, 0x00
	.type		$str$14,@object
	.size		$str$14,($str$18 - $str$14)
$str$14:
        /*353fb*/ 	.byte	0x0a, 0x43, 0x61, 0x6d, 0x69, 0x6e, 0x6f, 0x20, 0x45, 0x4e, 0x43, 0x4f, 0x4e, 0x54, 0x52, 0x41
        /*3540b*/ 	.byte	0x44, 0x4f, 0x20, 0x5b, 0x25, 0x64, 0x5d, 0x0a, 0x00
	.type		$str$18,@object
	.size		$str$18,($str$6 - $str$18)
$str$18:
        /*35414*/ 	.byte	0x48, 0x69, 0x6c, 0x6f, 0x20, 0x25, 0x64, 0x20, 0x65, 0x6e, 0x74, 0x72, 0x61, 0x20, 0x61, 0x20
        /*35424*/ 	.byte	0x61, 0x73, 0x69, 0x67, 0x6e, 0x61, 0x72, 0x20, 0x42, 0x3a, 0x20, 0x00
	.type		$str$6,@object
	.size		$str$6,($str$19 - $str$6)
$str$6:
        /*35430*/ 	.byte	0x0a, 0x41, 0x42, 0x41, 0x4a, 0x4f, 0x20, 0x2d, 0x20, 0x4d, 0x45, 0x4d, 0x20, 0x43, 0x4f, 0x4d
        /*35440*/ 	.byte	0x50, 0x41, 0x52, 0x54, 0x49, 0x44, 0x41, 0x20, 0x5b, 0x25, 0x64, 0x5d, 0x00
	.type		$str$19,@object
	.size		$str$19,($str$10 - $str$19)
$str$19:
        /*3544d*/ 	.byte	0x45, 0x6e, 0x74, 0x72, 0x6f, 0x20, 0x68, 0x69, 0x6c, 0x6f, 0x20, 0x25, 0x64, 0x20, 0x65, 0x20
        /*3545d*/ 	.byte	0x69, 0x6e, 0x63, 0x72, 0x65, 0x6d, 0x65, 0x6e, 0x74, 0x6f, 0x20, 0x25, 0x64, 0x0a, 0x00
	.type		$str$10,@object
	.size		$str$10,($str$8 - $str$10)
$str$10:
        /*3546c*/ 	.byte	0x0a, 0x41, 0x76, 0x61, 0x6e, 0x7a, 0x61, 0x20, 0x61, 0x20, 0x6c, 0x61, 0x20, 0x70, 0x6f, 0x73
        /*3547c*/ 	.byte	0x20, 0x49, 0x5a, 0x51, 0x55, 0x49, 0x45, 0x52, 0x44, 0x41, 0x20, 0x5b, 0x25, 0x64, 0x5d, 0x20
        /*3548c*/ 	.byte	0x68, 0x69, 0x6c, 0x6f, 0x20, 0x25, 0x64, 0x00
	.type		$str$8,@object
	.size		$str$8,($str$1 - $str$8)
$str$8:
        /*35494*/ 	.byte	0x0a, 0x49, 0x5a, 0x51, 0x55, 0x49, 0x45, 0x52, 0x44, 0x41, 0x20, 0x43, 0x4f, 0x4d, 0x50, 0x41
        /*354a4*/ 	.byte	0x52, 0x54, 0x49, 0x44, 0x41, 0x20, 0x5b, 0x25, 0x64, 0x5d, 0x20, 0x2d, 0x20, 0x50, 0x6f, 0x73
        /*354b4*/ 	.byte	0x20, 0x73, 0x68, 0x61, 0x72, 0x65, 0x64, 0x20, 0x25, 0x64, 0x00
	.type		$str$1,@object
	.size		$str$1,($str$3 - $str$1)
$str$1:
        /*354bf*/ 	.byte	0x69, 0x64, 0x20, 0x3d, 0x20, 0x25, 0x64, 0x20, 0x7c, 0x20, 0x70, 0x6f, 0x73, 0x20, 0x3d, 0x20
        /*354cf*/ 	.byte	0x25, 0x64, 0x20, 0x7c, 0x20, 0x76, 0x61, 0x6c, 0x6f, 0x72, 0x20, 0x63, 0x6f, 0x6d, 0x70, 0x61
        /*354df*/ 	.byte	0x72, 0x74, 0x69, 0x64, 0x6f, 0x5b, 0x25, 0x64, 0x5d, 0x0a, 0x00
	.type		$str$3,@object
	.size		$str$3,($str$16 - $str$3)
$str$3:
        /*354ea*/ 	.byte	0x48, 0x69, 0x6c, 0x6f, 0x20, 0x25, 0x64, 0x20, 0x68, 0x61, 0x20, 0x65, 0x6e, 0x74, 0x72, 0x61
        /*354fa*/ 	.byte	0x64, 0x6f, 0x20, 0x61, 0x20, 0x62, 0x75, 0x73, 0x63, 0x61, 0x72, 0x20, 0x63, 0x61, 0x6d, 0x69
        /*3550a*/ 	.byte	0x6e, 0x6f, 0x20, 0x5b, 0x25, 0x64, 0x5d, 0x5b, 0x25, 0x64, 0x5d, 0x0a, 0x00
	.type		$str$16,@object
	.size		$str$16,($str - $str$16)
$str$16:
        /*35517*/ 	.byte	0x0a, 0x43, 0x61, 0x6d, 0x62, 0x69, 0x61, 0x6d, 0x6f, 0x73, 0x20, 0x6c, 0x61, 0x20, 0x70, 0x6f
        /*35527*/ 	.byte	0x73, 0x69, 0x63, 0x69, 0x6f, 0x6e, 0x20, 0x25, 0x64, 0x20, 0x64, 0x65, 0x6c, 0x20, 0x74, 0x61
        /*35537*/ 	.byte	0x62, 0x6c, 0x65, 0x72, 0x6f, 0x20, 0x63, 0x6f, 0x6e, 0x20, 0x25, 0x64, 0x0a, 0x00
	.type		$str,@object
	.size		$str,($str$12 - $str)
$str:
        /*35545*/ 	.byte	0x20, 0x46, 0x5b, 0x25, 0x64, 0x5d, 0x20, 0x43, 0x5b, 0x25, 0x64, 0x5d, 0x20, 0x64, 0x69, 0x6d
        /*35555*/ 	.byte	0x28, 0x25, 0x64, 0x2c, 0x20, 0x25, 0x64, 0x29, 0x20, 0x7c, 0x20, 0x69, 0x64, 0x20, 0x3d, 0x20
        /*35565*/ 	.byte	0x25, 0x64, 0x20, 0x7c, 0x20, 0x70, 0x6f, 0x73, 0x20, 0x3d, 0x20, 0x25, 0x64, 0x0a, 0x00
	.type		$str$12,@object
	.size		$str$12,($str$15 - $str$12)
$str$12:
        /*35574*/ 	.byte	0x0a, 0x41, 0x76, 0x61, 0x6e, 0x7a, 0x61, 0x20, 0x61, 0x20, 0x6c, 0x61, 0x20, 0x70, 0x6f, 0x73
        /*35584*/ 	.byte	0x20, 0x41, 0x52, 0x52, 0x49, 0x42, 0x41, 0x20, 0x5b, 0x25, 0x64, 0x5d, 0x20, 0x75, 0x6c, 0x74
        /*35594*/ 	.byte	0x69, 0x6d, 0x61, 0x20, 0x70, 0x6f, 0x73, 0x69, 0x63, 0x69, 0x6f, 0x6e, 0x20, 0x25, 0x64, 0x20
        /*355a4*/ 	.byte	0x68, 0x69, 0x6c, 0x6f, 0x20, 0x25, 0x64, 0x00
	.type		$str$15,@object
	.size		$str$15,($str$7 - $str$15)
$str$15:
        /*355ac*/ 	.byte	0x0a, 0x43, 0x61, 0x6d, 0x69, 0x6e, 0x6f, 0x20, 0x6e, 0x6f, 0x20, 0x65, 0x6e, 0x63, 0x6f, 0x6e
        /*355bc*/ 	.byte	0x74, 0x72, 0x61, 0x64, 0x6f, 0x20, 0x64, 0x65, 0x73, 0x64, 0x65, 0x20, 0x6c, 0x61, 0x20, 0x70
        /*355cc*/ 	.byte	0x6f, 0x73, 0x69, 0x63, 0x69, 0x6f, 0x6e, 0x20, 0x25, 0x64, 0x20, 0x69, 0x6e, 0x64, 0x65, 0x78
        /*355dc*/ 	.byte	0x20, 0x76, 0x61, 0x6c, 0x65, 0x20, 0x25, 0x64, 0x0a, 0x00
	.type		$str$7,@object
	.size		$str$7,($str$11 - $str$7)
$str$7:
        /*355e6*/ 	.byte	0x0a, 0x41, 0x76, 0x61, 0x6e, 0x7a, 0x61, 0x20, 0x61, 0x20, 0x6c, 0x61, 0x20, 0x70, 0x6f, 0x73
        /*355f6*/ 	.byte	0x20, 0x64, 0x65, 0x20, 0x41, 0x42, 0x41, 0x4a, 0x4f, 0x20, 0x5b, 0x25, 0x64, 0x5d, 0x20, 0x75
        /*35606*/ 	.byte	0x6c, 0x74, 0x69, 0x6d, 0x61, 0x20, 0x70, 0x6f, 0x73, 0x69, 0x63, 0x69, 0x6f, 0x6e, 0x20, 0x25
        /*35616*/ 	.byte	0x64, 0x20, 0x68, 0x69, 0x6c, 0x6f, 0x20, 0x25, 0x64, 0x00
	.type		$str$11,@object
	.size		$str$11,($str$2 - $str$11)
$str$11:
        /*35620*/ 	.byte	0x0a, 0x41, 0x52, 0x52, 0x49, 0x42, 0x41, 0x20, 0x4d, 0x65, 0x6d, 0x6f, 0x72, 0x69, 0x61, 0x20
        /*35630*/ 	.byte	0x63, 0x6f, 0x6d, 0x70, 0x61, 0x72, 0x74, 0x69, 0x64, 0x61, 0x20, 0x5b, 0x25, 0x64, 0x5d, 0x20
        /*35640*/ 	.byte	0x75, 0x6c, 0x74, 0x69, 0x6d, 0x61, 0x20, 0x70, 0x6f, 0x73, 0x69, 0x63, 0x69, 0x6f, 0x6e, 0x20
        /*35650*/ 	.byte	0x25, 0x64, 0x20, 0x68, 0x69, 0x6c, 0x6f, 0x20, 0x25, 0x64, 0x00
	.type		$str$2,@object
	.size		$str$2,($str$9 - $str$2)
$str$2:
        /*3565b*/ 	.byte	0x48, 0x69, 0x6c, 0x6f, 0x20, 0x25, 0x64, 0x20, 0x7c, 0x20, 0x69, 0x64, 0x3d, 0x25, 0x64, 0x20
        /*3566b*/ 	.byte	0x7c, 0x20, 0x74, 0x61, 0x62, 0x6c, 0x65, 0x72, 0x6f, 0x20, 0x63, 0x6f, 0x6d, 0x70, 0x61, 0x72
        /*3567b*/ 	.byte	0x74, 0x69, 0x64, 0x6f, 0x20, 0x3d, 0x20, 0x25, 0x64, 0x20, 0x7c, 0x20, 0x74, 0x61, 0x62, 0x6c
        /*3568b*/ 	.byte	0x65, 0x72, 0x6f, 0x20, 0x6e, 0x6f, 0x72, 0x6d, 0x61, 0x6c, 0x20, 0x3d, 0x20, 0x25, 0x64, 0x0a
        /*3569b*/ 	.byte	0x00
	.type		$str$9,@object
	.size		$str$9,($str$5 - $str$9)
$str$9:
        /*3569c*/ 	.byte	0x0a, 0x49, 0x5a, 0x51, 0x55, 0x49, 0x45, 0x52, 0x44, 0x41, 0x20, 0x4d, 0x45, 0x4d, 0x4f, 0x52
        /*356ac*/ 	.byte	0x49, 0x41, 0x20, 0x43, 0x4f, 0x4d, 0x50, 0x41, 0x52, 0x54, 0x49, 0x44, 0x41, 0x20, 0x2d, 0x20
        /*356bc*/ 	.byte	0x68, 0x69, 0x6c, 0x6f, 0x20, 0x25, 0x64, 0x20, 0x76, 0x61, 0x6c, 0x6f, 0x72, 0x20, 0x74, 0x61
        /*356cc*/ 	.byte	0x62, 0x6c, 0x65, 0x72, 0x6f, 0x20, 0x63, 0x6f, 0x6d, 0x70, 0x61, 0x72, 0x74, 0x69, 0x64, 0x6f
        /*356dc*/ 	.byte	0x20, 0x2d, 0x2d, 0x3e, 0x20, 0x28, 0x25, 0x64, 0x29, 0x0a, 0x00
	.type		$str$5,@object
	.size		$str$5,($str$4 - $str$5)
$str$5:
        /*356e7*/ 	.byte	0x0a, 0x43, 0x6f, 0x6e, 0x64, 0x69, 0x63, 0x69, 0x6f, 0x6e, 0x20, 0x44, 0x45, 0x52, 0x45, 0x43
        /*356f7*/ 	.byte	0x48, 0x41, 0x20, 0x6c, 0x6c, 0x65, 0x76, 0x61, 0x20, 0x61, 0x20, 0x6c, 0x61, 0x20, 0x70, 0x6f
        /*35707*/ 	.byte	0x73, 0x69, 0x63, 0x69, 0x6f, 0x6e, 0x5b, 0x25, 0x64, 0x5d, 0x20, 0x64, 0x65, 0x73, 0x64, 0x65
        /*35717*/ 	.byte	0x20, 0x70, 0x6f, 0x73, 0x5b, 0x25, 0x64, 0x5d, 0x20, 0x68, 0x69, 0x6c, 0x6f, 0x20, 0x25, 0x64
        /*35727*/ 	.byte	0x20, 0x63, 0x6f, 0x6e, 0x20, 0x63, 0x6f, 0x6c, 0x6f, 0x72, 0x20, 0x25, 0x64, 0x0a, 0x00
	.type		$str$4,@object
	.size		$str$4,(.L_14 - $str$4)
$str$4:
        /*35736*/ 	.byte	0x0a, 0x44, 0x45, 0x52, 0x45, 0x43, 0x48, 0x41, 0x20, 0x4d, 0x45, 0x4d, 0x4f, 0x52, 0x49, 0x41
        /*35746*/ 	.byte	0x20, 0x43, 0x4f, 0x4d, 0x50, 0x41, 0x52, 0x54, 0x49, 0x44, 0x41, 0x20, 0x2d, 0x20, 0x50, 0x6f
        /*35756*/ 	.byte	0x73, 0x41, 0x75, 0x78, 0x5b, 0x25, 0x64, 0x5d, 0x20, 0x68, 0x69, 0x6c, 0x6f, 0x5b, 0x25, 0x64
        /*35766*/ 	.byte	0x5d, 0x20, 0x70, 0x6f, 0x73, 0x49, 0x64, 0x20, 0x3d, 0x20, 0x25, 0x64, 0x20, 0x2d, 0x20, 0x42
        /*35776*/ 	.byte	0x6c, 0x6f, 0x71, 0x75, 0x65, 0x5b, 0x25, 0x64, 0x5d, 0x5b, 0x25, 0x64, 0x5d, 0x20, 0x3d, 0x20
        /*35786*/ 	.byte	0x28, 0x25, 0x64, 0x29, 0x0a, 0x00
.L_14:


//--------------------- .nv.shared._Z30kernelEncontrarRompecabezasTNTPiiiiS_ii --------------------------
	.section	.nv.shared._Z30kernelEncontrarRompecabezasTNTPiiiiS_ii,"aw",@nobits
	.sectionflags	@""
	.align	4
.nv.shared._Z30kernelEncontrarRompecabezasTNTPiiiiS_ii:
	.zero		1064


//--------------------- .nv.shared.reserved.0     --------------------------
	.section	.nv.shared.reserved.0,"aw",@nobits
	.weak		__nv_reservedSMEM_offset_0_alias
	.size		__nv_reservedSMEM_offset_0_alias, 0, 64
	.other		__nv_reservedSMEM_offset_0_alias,@"STO_CUDA_RESERVED_SHARED STV_DEFAULT"
__nv_reservedSMEM_offset_0_alias:
	.zero		0
	.zero		64


//--------------------- .nv.shared._Z20kernelEncontrarBombaPiiiiS_S_ --------------------------
	.section	.nv.shared._Z20kernelEncontrarBombaPiiiiS_S_,"aw",@nobits
	.sectionflags	@""
	.align	4
.nv.shared._Z20kernelEncontrarBombaPiiiiS_S_:
	.zero		1064


//--------------------- .nv.shared._Z22kernelEncontrarCaminosPiiiS_iPbi --------------------------
	.section	.nv.shared._Z22kernelEncontrarCaminosPiiiS_iPbi,"aw",@nobits
	.sectionflags	@""
	.align	4
.nv.shared._Z22kernelEncontrarCaminosPiiiS_iPbi:
	.zero		1064


//--------------------- .nv.shared._Z26kernelReemplazarPosicionesPiiiiiS_ --------------------------
	.section	.nv.shared._Z26kernelReemplazarPosicionesPiiiiiS_,"aw",@nobits
	.sectionflags	@""
	.align	4
.nv.shared._Z26kernelReemplazarPosicionesPiiiiiS_:
	.zero		1064


//--------------------- .nv.shared._Z18kernelRompeCabezasPiiiii --------------------------
	.section	.nv.shared._Z18kernelRompeCabezasPiiiii,"aw",@nobits
	.sectionflags	@""
	.align	4
.nv.shared._Z18kernelRompeCabezasPiiiii:
	.zero		1064


//--------------------- .nv.shared._Z9kernelTNTPiiii --------------------------
	.section	.nv.shared._Z9kernelTNTPiiii,"aw",@nobits
	.sectionflags	@""
	.align	4
.nv.shared._Z9kernelTNTPiiii:
	.zero		1064


//--------------------- .nv.shared._Z11kernelBombaPiiii --------------------------
	.section	.nv.shared._Z11kernelBombaPiiii,"aw",@nobits
	.sectionflags	@""
	.align	4
.nv.shared._Z11kernelBombaPiiii:
	.zero		1064


//--------------------- .nv.shared._Z20kernelGenerarTableroPiiiiiii --------------------------
	.section	.nv.shared._Z20kernelGenerarTableroPiiiiiii,"aw",@nobits
	.sectionflags	@""
	.align	4
.nv.shared._Z20kernelGenerarTableroPiiiiiii:
	.zero		1064


//--------------------- .nv.constant0._Z30kernelEncontrarRompecabezasTNTPiiiiS_ii --------------------------
	.section	.nv.constant0._Z30kernelEncontrarRompecabezasTNTPiiiiS_ii,"a",@progbits
	.sectionflags	@""
	.align	4
.nv.constant0._Z30kernelEncontrarRompecabezasTNTPiiiiS_ii:
	.zero		936


//--------------------- .nv.constant0._Z20kernelEncontrarBombaPiiiiS_S_ --------------------------
	.section	.nv.constant0._Z20kernelEncontrarBombaPiiiiS_S_,"a",@progbits
	.sectionflags	@""
	.align	4
.nv.constant0._Z20kernelEncontrarBombaPiiiiS_S_:
	.zero		936


//--------------------- .nv.constant0._Z22kernelEncontrarCaminosPiiiS_iPbi --------------------------
	.section	.nv.constant0._Z22kernelEncontrarCaminosPiiiS_iPbi,"a",@progbits
	.sectionflags	@""
	.align	4
.nv.constant0._Z22kernelEncontrarCaminosPiiiS_iPbi:
	.zero		940


//--------------------- .nv.constant0._Z26kernelReemplazarPosicionesPiiiiiS_ --------------------------
	.section	.nv.constant0._Z26kernelReemplazarPosicionesPiiiiiS_,"a",@progbits
	.sectionflags	@""
	.align	4
.nv.constant0._Z26kernelReemplazarPosicionesPiiiiiS_:
	.zero		928


//--------------------- .nv.constant0._Z18kernelRompeCabezasPiiiii --------------------------
	.section	.nv.constant0._Z18kernelRompeCabezasPiiiii,"a",@progbits
	.sectionflags	@""
	.align	4
.nv.constant0._Z18kernelRompeCabezasPiiiii:
	.zero		920


//--------------------- .nv.constant0._Z9kernelTNTPiiii --------------------------
	.section	.nv.constant0._Z9kernelTNTPiiii,"a",@progbits
	.sectionflags	@""
	.align	4
.nv.constant0._Z9kernelTNTPiiii:
	.zero		916


//--------------------- .nv.constant0._Z11kernelBombaPiiii --------------------------
	.section	.nv.constant0._Z11kernelBombaPiiii,"a",@progbits
	.sectionflags	@""
	.align	4
.nv.constant0._Z11kernelBombaPiiii:
	.zero		916


//--------------------- .nv.constant0._Z20kernelGenerarTableroPiiiiiii --------------------------
	.section	.nv.constant0._Z20kernelGenerarTableroPiiiiiii,"a",@progbits
	.sectionflags	@""
	.align	4
.nv.constant0._Z20kernelGenerarTableroPiiiiiii:
	.zero		928


//--------------------- SYMBOLS --------------------------

	.type		.nv.reservedSmem.offset0,@object
	.size		.nv.reservedSmem.offset0,0x4
	.type		.nv.reservedSmem.cap,@object
	.size		.nv.reservedSmem.cap,0x4
	.type		vprintf,@function
